//
// Generated by NVIDIA NVVM Compiler
//
// Compiler Build ID: CL-36424714
// Cuda compilation tools, release 13.0, V13.0.88
// Based on NVVM 20.0.0
//

.version 9.0
.target sm_100
.address_size 64

	// .globl	_Z19scanExclusiveSharedP6float4S0_jjf
.func  (.param .b64 func_retval0) __internal_accurate_pow
(
	.param .b64 __internal_accurate_pow_param_0
)
;
// _ZZ19scanExclusiveSharedP6float4S0_jjfE6s_Data has been demoted
// _ZZ20scanExclusiveSharedwP6float4S0_jjfffiiifiifE6s_Data has been demoted
// _ZZ20scanExclusiveShared4P6float4S0_jjfffiiiifiifE6s_Data has been demoted
// _ZZ20scanExclusiveShared2PfS_S_jjjfE6s_Data has been demoted
// _ZZ13uniformUpdateP6float4PfjfE3buf has been demoted
.global .align 4 .b8 __cudart_i2opi_f[24] = {65, 144, 67, 60, 153, 149, 98, 219, 192, 221, 52, 245, 209, 87, 39, 252, 41, 21, 68, 78, 110, 131, 249, 162};

.visible .entry _Z19scanExclusiveSharedP6float4S0_jjf(
	.param .u64 .ptr .align 1 _Z19scanExclusiveSharedP6float4S0_jjf_param_0,
	.param .u64 .ptr .align 1 _Z19scanExclusiveSharedP6float4S0_jjf_param_1,
	.param .u32 _Z19scanExclusiveSharedP6float4S0_jjf_param_2,
	.param .u32 _Z19scanExclusiveSharedP6float4S0_jjf_param_3,
	.param .f32 _Z19scanExclusiveSharedP6float4S0_jjf_param_4
)
{
	.reg .pred 	%p<69>;
	.reg .b32 	%r<92>;
	.reg .b32 	%f<143>;
	.reg .b64 	%rd<9>;
	// demoted variable
	.shared .align 4 .b8 _ZZ19scanExclusiveSharedP6float4S0_jjfE6s_Data[2048];
	ld.param.u64 	%rd1, [_Z19scanExclusiveSharedP6float4S0_jjf_param_0];
	ld.param.u64 	%rd2, [_Z19scanExclusiveSharedP6float4S0_jjf_param_1];
	ld.param.u32 	%r28, [_Z19scanExclusiveSharedP6float4S0_jjf_param_2];
	ld.param.u32 	%r29, [_Z19scanExclusiveSharedP6float4S0_jjf_param_3];
	ld.param.f32 	%f75, [_Z19scanExclusiveSharedP6float4S0_jjf_param_4];
	cvta.to.global.u64 	%rd3, %rd2;
	mov.u32 	%r30, %ctaid.x;
	mov.u32 	%r31, %ntid.x;
	mov.u32 	%r1, %tid.x;
	mad.lo.s32 	%r2, %r30, %r31, %r1;
	mul.wide.u32 	%rd4, %r2, 16;
	add.s64 	%rd5, %rd3, %rd4;
	ld.global.v4.f32 	{%f1, %f2, %f3, %f4}, [%rd5];
	setp.gt.s32 	%p1, %r29, 2;
	@%p1 bra 	$L__BB0_4;
	setp.eq.s32 	%p4, %r29, 1;
	@%p4 bra 	$L__BB0_7;
	setp.eq.s32 	%p5, %r29, 2;
	@%p5 bra 	$L__BB0_3;
	bra.uni 	$L__BB0_9;
$L__BB0_3:
	mul.f32 	%f125, %f1, %f2;
	bra.uni 	$L__BB0_9;
$L__BB0_4:
	setp.eq.s32 	%p2, %r29, 3;
	@%p2 bra 	$L__BB0_8;
	setp.eq.s32 	%p3, %r29, 4;
	@%p3 bra 	$L__BB0_6;
	bra.uni 	$L__BB0_9;
$L__BB0_6:
	min.f32 	%f125, %f2, %f1;
	bra.uni 	$L__BB0_9;
$L__BB0_7:
	add.f32 	%f125, %f1, %f2;
	bra.uni 	$L__BB0_9;
$L__BB0_8:
	max.f32 	%f125, %f2, %f1;
$L__BB0_9:
	setp.gt.s32 	%p6, %r29, 2;
	@%p6 bra 	$L__BB0_13;
	setp.eq.s32 	%p9, %r29, 1;
	@%p9 bra 	$L__BB0_16;
	setp.eq.s32 	%p10, %r29, 2;
	@%p10 bra 	$L__BB0_12;
	bra.uni 	$L__BB0_18;
$L__BB0_12:
	mul.f32 	%f126, %f3, %f125;
	bra.uni 	$L__BB0_18;
$L__BB0_13:
	setp.eq.s32 	%p7, %r29, 3;
	@%p7 bra 	$L__BB0_17;
	setp.eq.s32 	%p8, %r29, 4;
	@%p8 bra 	$L__BB0_15;
	bra.uni 	$L__BB0_18;
$L__BB0_15:
	min.f32 	%f126, %f3, %f125;
	bra.uni 	$L__BB0_18;
$L__BB0_16:
	add.f32 	%f126, %f3, %f125;
	bra.uni 	$L__BB0_18;
$L__BB0_17:
	max.f32 	%f126, %f3, %f125;
$L__BB0_18:
	setp.gt.s32 	%p11, %r29, 2;
	@%p11 bra 	$L__BB0_22;
	setp.eq.s32 	%p14, %r29, 1;
	@%p14 bra 	$L__BB0_25;
	setp.eq.s32 	%p15, %r29, 2;
	@%p15 bra 	$L__BB0_21;
	bra.uni 	$L__BB0_27;
$L__BB0_21:
	mul.f32 	%f127, %f4, %f126;
	bra.uni 	$L__BB0_27;
$L__BB0_22:
	setp.eq.s32 	%p12, %r29, 3;
	@%p12 bra 	$L__BB0_26;
	setp.eq.s32 	%p13, %r29, 4;
	@%p13 bra 	$L__BB0_24;
	bra.uni 	$L__BB0_27;
$L__BB0_24:
	min.f32 	%f127, %f4, %f126;
	bra.uni 	$L__BB0_27;
$L__BB0_25:
	add.f32 	%f127, %f4, %f126;
	bra.uni 	$L__BB0_27;
$L__BB0_26:
	max.f32 	%f127, %f4, %f126;
$L__BB0_27:
	shr.u32 	%r3, %r28, 2;
	setp.lt.u32 	%p16, %r28, 132;
	@%p16 bra 	$L__BB0_65;
	shl.b32 	%r56, %r1, 1;
	and.b32  	%r4, %r1, 31;
	sub.s32 	%r5, %r56, %r4;
	shl.b32 	%r57, %r5, 2;
	mov.u32 	%r58, _ZZ19scanExclusiveSharedP6float4S0_jjfE6s_Data;
	add.s32 	%r6, %r58, %r57;
	st.shared.f32 	[%r6], %f75;
	st.shared.f32 	[%r6+128], %f127;
	setp.gt.s32 	%p27, %r29, 2;
	@%p27 bra 	$L__BB0_32;
	setp.eq.s32 	%p30, %r29, 1;
	@%p30 bra 	$L__BB0_35;
	setp.eq.s32 	%p31, %r29, 2;
	@%p31 bra 	$L__BB0_31;
	bra.uni 	$L__BB0_34;
$L__BB0_31:
	ld.shared.f32 	%f128, [%r6+124];
	mul.f32 	%f99, %f127, %f128;
	ld.shared.f32 	%f100, [%r6+120];
	mul.f32 	%f101, %f99, %f100;
	ld.shared.f32 	%f102, [%r6+112];
	mul.f32 	%f103, %f101, %f102;
	ld.shared.f32 	%f104, [%r6+96];
	mul.f32 	%f105, %f103, %f104;
	ld.shared.f32 	%f106, [%r6+64];
	mul.f32 	%f129, %f105, %f106;
	st.shared.f32 	[%r6+128], %f129;
	bra.uni 	$L__BB0_38;
$L__BB0_32:
	setp.eq.s32 	%p28, %r29, 3;
	@%p28 bra 	$L__BB0_36;
	setp.eq.s32 	%p29, %r29, 4;
	@%p29 bra 	$L__BB0_37;
$L__BB0_34:
	ld.shared.f32 	%f128, [%r6+124];
	mov.f32 	%f129, %f127;
	bra.uni 	$L__BB0_38;
$L__BB0_35:
	ld.shared.f32 	%f128, [%r6+124];
	add.f32 	%f107, %f127, %f128;
	ld.shared.f32 	%f108, [%r6+120];
	add.f32 	%f109, %f107, %f108;
	ld.shared.f32 	%f110, [%r6+112];
	add.f32 	%f111, %f109, %f110;
	ld.shared.f32 	%f112, [%r6+96];
	add.f32 	%f113, %f111, %f112;
	ld.shared.f32 	%f114, [%r6+64];
	add.f32 	%f129, %f113, %f114;
	st.shared.f32 	[%r6+128], %f129;
	bra.uni 	$L__BB0_38;
$L__BB0_36:
	ld.shared.f32 	%f128, [%r6+124];
	max.f32 	%f91, %f127, %f128;
	ld.shared.f32 	%f92, [%r6+120];
	max.f32 	%f93, %f91, %f92;
	ld.shared.f32 	%f94, [%r6+112];
	max.f32 	%f95, %f93, %f94;
	ld.shared.f32 	%f96, [%r6+96];
	max.f32 	%f97, %f95, %f96;
	ld.shared.f32 	%f98, [%r6+64];
	max.f32 	%f129, %f97, %f98;
	st.shared.f32 	[%r6+128], %f129;
	bra.uni 	$L__BB0_38;
$L__BB0_37:
	ld.shared.f32 	%f128, [%r6+124];
	min.f32 	%f83, %f127, %f128;
	ld.shared.f32 	%f84, [%r6+120];
	min.f32 	%f85, %f83, %f84;
	ld.shared.f32 	%f86, [%r6+112];
	min.f32 	%f87, %f85, %f86;
	ld.shared.f32 	%f88, [%r6+96];
	min.f32 	%f89, %f87, %f88;
	ld.shared.f32 	%f90, [%r6+64];
	min.f32 	%f129, %f89, %f90;
	st.shared.f32 	[%r6+128], %f129;
$L__BB0_38:
	bar.sync 	0;
	setp.ne.s32 	%p32, %r4, 31;
	shr.u32 	%r59, %r1, 3;
	and.b32  	%r60, %r59, 124;
	add.s32 	%r7, %r58, %r60;
	@%p32 bra 	$L__BB0_40;
	st.shared.f32 	[%r7], %f129;
$L__BB0_40:
	bar.sync 	0;
	setp.gt.u32 	%p33, %r1, 7;
	@%p33 bra 	$L__BB0_56;
	shl.b32 	%r62, %r1, 2;
	add.s32 	%r8, %r58, %r62;
	ld.shared.f32 	%f31, [%r8];
	shr.u32 	%r9, %r28, 7;
	st.shared.f32 	[%r6], %f75;
	st.shared.f32 	[%r6+128], %f31;
	setp.lt.u32 	%p34, %r28, 256;
	@%p34 bra 	$L__BB0_55;
	setp.gt.s32 	%p35, %r29, 2;
	@%p35 bra 	$L__BB0_47;
	setp.eq.s32 	%p38, %r29, 1;
	@%p38 bra 	$L__BB0_51;
	setp.eq.s32 	%p39, %r29, 2;
	@%p39 bra 	$L__BB0_45;
	bra.uni 	$L__BB0_55;
$L__BB0_45:
	mov.b32 	%r85, 1;
$L__BB0_46:
	sub.s32 	%r75, %r5, %r85;
	shl.b32 	%r76, %r75, 2;
	add.s32 	%r78, %r58, %r76;
	ld.shared.f32 	%f117, [%r78+128];
	mul.f32 	%f31, %f31, %f117;
	st.shared.f32 	[%r6+128], %f31;
	shl.b32 	%r85, %r85, 1;
	setp.lt.u32 	%p42, %r85, %r9;
	@%p42 bra 	$L__BB0_46;
	bra.uni 	$L__BB0_55;
$L__BB0_47:
	setp.eq.s32 	%p36, %r29, 3;
	@%p36 bra 	$L__BB0_53;
	setp.ne.s32 	%p37, %r29, 4;
	@%p37 bra 	$L__BB0_55;
	mov.b32 	%r87, 1;
$L__BB0_50:
	sub.s32 	%r65, %r5, %r87;
	shl.b32 	%r66, %r65, 2;
	add.s32 	%r68, %r58, %r66;
	ld.shared.f32 	%f115, [%r68+128];
	min.f32 	%f31, %f31, %f115;
	st.shared.f32 	[%r6+128], %f31;
	shl.b32 	%r87, %r87, 1;
	setp.lt.u32 	%p40, %r87, %r9;
	@%p40 bra 	$L__BB0_50;
	bra.uni 	$L__BB0_55;
$L__BB0_51:
	mov.b32 	%r84, 1;
$L__BB0_52:
	sub.s32 	%r80, %r5, %r84;
	shl.b32 	%r81, %r80, 2;
	add.s32 	%r83, %r58, %r81;
	ld.shared.f32 	%f118, [%r83+128];
	add.f32 	%f31, %f31, %f118;
	st.shared.f32 	[%r6+128], %f31;
	shl.b32 	%r84, %r84, 1;
	setp.lt.u32 	%p43, %r84, %r9;
	@%p43 bra 	$L__BB0_52;
	bra.uni 	$L__BB0_55;
$L__BB0_53:
	mov.b32 	%r86, 1;
$L__BB0_54:
	sub.s32 	%r70, %r5, %r86;
	shl.b32 	%r71, %r70, 2;
	add.s32 	%r73, %r58, %r71;
	ld.shared.f32 	%f116, [%r73+128];
	max.f32 	%f31, %f31, %f116;
	st.shared.f32 	[%r6+128], %f31;
	shl.b32 	%r86, %r86, 1;
	setp.lt.u32 	%p41, %r86, %r9;
	@%p41 bra 	$L__BB0_54;
$L__BB0_55:
	ld.shared.f32 	%f119, [%r6+124];
	st.shared.f32 	[%r8], %f119;
$L__BB0_56:
	bar.sync 	0;
	ld.shared.f32 	%f40, [%r7];
	setp.gt.s32 	%p44, %r29, 2;
	@%p44 bra 	$L__BB0_60;
	setp.eq.s32 	%p47, %r29, 1;
	@%p47 bra 	$L__BB0_63;
	setp.eq.s32 	%p48, %r29, 2;
	@%p48 bra 	$L__BB0_59;
	bra.uni 	$L__BB0_80;
$L__BB0_59:
	mul.f32 	%f138, %f128, %f40;
	bra.uni 	$L__BB0_80;
$L__BB0_60:
	setp.eq.s32 	%p45, %r29, 3;
	@%p45 bra 	$L__BB0_64;
	setp.eq.s32 	%p46, %r29, 4;
	@%p46 bra 	$L__BB0_62;
	bra.uni 	$L__BB0_80;
$L__BB0_62:
	min.f32 	%f138, %f128, %f40;
	bra.uni 	$L__BB0_80;
$L__BB0_63:
	add.f32 	%f138, %f128, %f40;
	bra.uni 	$L__BB0_80;
$L__BB0_64:
	max.f32 	%f138, %f128, %f40;
	bra.uni 	$L__BB0_80;
$L__BB0_65:
	shl.b32 	%r32, %r1, 1;
	and.b32  	%r33, %r1, 31;
	sub.s32 	%r18, %r32, %r33;
	shl.b32 	%r34, %r18, 2;
	mov.u32 	%r35, _ZZ19scanExclusiveSharedP6float4S0_jjfE6s_Data;
	add.s32 	%r19, %r35, %r34;
	st.shared.f32 	[%r19], %f75;
	st.shared.f32 	[%r19+128], %f127;
	setp.lt.u32 	%p17, %r28, 8;
	@%p17 bra 	$L__BB0_79;
	setp.gt.s32 	%p18, %r29, 2;
	@%p18 bra 	$L__BB0_71;
	setp.eq.s32 	%p21, %r29, 1;
	@%p21 bra 	$L__BB0_75;
	setp.eq.s32 	%p22, %r29, 2;
	@%p22 bra 	$L__BB0_69;
	bra.uni 	$L__BB0_79;
$L__BB0_69:
	mov.b32 	%r89, 1;
	mov.f32 	%f135, %f127;
$L__BB0_70:
	sub.s32 	%r47, %r18, %r89;
	shl.b32 	%r48, %r47, 2;
	add.s32 	%r50, %r35, %r48;
	ld.shared.f32 	%f81, [%r50+128];
	mul.f32 	%f135, %f135, %f81;
	st.shared.f32 	[%r19+128], %f135;
	shl.b32 	%r89, %r89, 1;
	setp.lt.u32 	%p25, %r89, %r3;
	@%p25 bra 	$L__BB0_70;
	bra.uni 	$L__BB0_79;
$L__BB0_71:
	setp.eq.s32 	%p19, %r29, 3;
	@%p19 bra 	$L__BB0_77;
	setp.ne.s32 	%p20, %r29, 4;
	@%p20 bra 	$L__BB0_79;
	mov.b32 	%r91, 1;
	mov.f32 	%f137, %f127;
$L__BB0_74:
	sub.s32 	%r37, %r18, %r91;
	shl.b32 	%r38, %r37, 2;
	add.s32 	%r40, %r35, %r38;
	ld.shared.f32 	%f79, [%r40+128];
	min.f32 	%f137, %f137, %f79;
	st.shared.f32 	[%r19+128], %f137;
	shl.b32 	%r91, %r91, 1;
	setp.lt.u32 	%p23, %r91, %r3;
	@%p23 bra 	$L__BB0_74;
	bra.uni 	$L__BB0_79;
$L__BB0_75:
	mov.b32 	%r88, 1;
	mov.f32 	%f134, %f127;
$L__BB0_76:
	sub.s32 	%r52, %r18, %r88;
	shl.b32 	%r53, %r52, 2;
	add.s32 	%r55, %r35, %r53;
	ld.shared.f32 	%f82, [%r55+128];
	add.f32 	%f134, %f134, %f82;
	st.shared.f32 	[%r19+128], %f134;
	shl.b32 	%r88, %r88, 1;
	setp.lt.u32 	%p26, %r88, %r3;
	@%p26 bra 	$L__BB0_76;
	bra.uni 	$L__BB0_79;
$L__BB0_77:
	mov.b32 	%r90, 1;
	mov.f32 	%f136, %f127;
$L__BB0_78:
	sub.s32 	%r42, %r18, %r90;
	shl.b32 	%r43, %r42, 2;
	add.s32 	%r45, %r35, %r43;
	ld.shared.f32 	%f80, [%r45+128];
	max.f32 	%f136, %f136, %f80;
	st.shared.f32 	[%r19+128], %f136;
	shl.b32 	%r90, %r90, 1;
	setp.lt.u32 	%p24, %r90, %r3;
	@%p24 bra 	$L__BB0_78;
$L__BB0_79:
	ld.shared.f32 	%f138, [%r19+124];
$L__BB0_80:
	setp.gt.s32 	%p49, %r29, 2;
	@%p49 bra 	$L__BB0_84;
	setp.eq.s32 	%p52, %r29, 1;
	@%p52 bra 	$L__BB0_87;
	setp.eq.s32 	%p53, %r29, 2;
	@%p53 bra 	$L__BB0_83;
	bra.uni 	$L__BB0_89;
$L__BB0_83:
	mul.f32 	%f139, %f1, %f138;
	bra.uni 	$L__BB0_89;
$L__BB0_84:
	setp.eq.s32 	%p50, %r29, 3;
	@%p50 bra 	$L__BB0_88;
	setp.eq.s32 	%p51, %r29, 4;
	@%p51 bra 	$L__BB0_86;
	bra.uni 	$L__BB0_89;
$L__BB0_86:
	min.f32 	%f139, %f1, %f138;
	bra.uni 	$L__BB0_89;
$L__BB0_87:
	add.f32 	%f139, %f1, %f138;
	bra.uni 	$L__BB0_89;
$L__BB0_88:
	max.f32 	%f139, %f1, %f138;
$L__BB0_89:
	setp.gt.s32 	%p54, %r29, 2;
	@%p54 bra 	$L__BB0_93;
	setp.eq.s32 	%p57, %r29, 1;
	@%p57 bra 	$L__BB0_96;
	setp.eq.s32 	%p58, %r29, 2;
	@%p58 bra 	$L__BB0_92;
	bra.uni 	$L__BB0_98;
$L__BB0_92:
	mul.f32 	%f140, %f125, %f138;
	bra.uni 	$L__BB0_98;
$L__BB0_93:
	setp.eq.s32 	%p55, %r29, 3;
	@%p55 bra 	$L__BB0_97;
	setp.eq.s32 	%p56, %r29, 4;
	@%p56 bra 	$L__BB0_95;
	bra.uni 	$L__BB0_98;
$L__BB0_95:
	min.f32 	%f140, %f125, %f138;
	bra.uni 	$L__BB0_98;
$L__BB0_96:
	add.f32 	%f140, %f125, %f138;
	bra.uni 	$L__BB0_98;
$L__BB0_97:
	max.f32 	%f140, %f125, %f138;
$L__BB0_98:
	setp.gt.s32 	%p59, %r29, 2;
	@%p59 bra 	$L__BB0_102;
	setp.eq.s32 	%p62, %r29, 1;
	@%p62 bra 	$L__BB0_105;
	setp.eq.s32 	%p63, %r29, 2;
	@%p63 bra 	$L__BB0_101;
	bra.uni 	$L__BB0_107;
$L__BB0_101:
	mul.f32 	%f141, %f126, %f138;
	bra.uni 	$L__BB0_107;
$L__BB0_102:
	setp.eq.s32 	%p60, %r29, 3;
	@%p60 bra 	$L__BB0_106;
	setp.eq.s32 	%p61, %r29, 4;
	@%p61 bra 	$L__BB0_104;
	bra.uni 	$L__BB0_107;
$L__BB0_104:
	min.f32 	%f141, %f126, %f138;
	bra.uni 	$L__BB0_107;
$L__BB0_105:
	add.f32 	%f141, %f126, %f138;
	bra.uni 	$L__BB0_107;
$L__BB0_106:
	max.f32 	%f141, %f126, %f138;
$L__BB0_107:
	setp.gt.s32 	%p64, %r29, 2;
	@%p64 bra 	$L__BB0_111;
	setp.eq.s32 	%p67, %r29, 1;
	@%p67 bra 	$L__BB0_114;
	setp.eq.s32 	%p68, %r29, 2;
	@%p68 bra 	$L__BB0_110;
	bra.uni 	$L__BB0_116;
$L__BB0_110:
	mul.f32 	%f142, %f127, %f138;
	bra.uni 	$L__BB0_116;
$L__BB0_111:
	setp.eq.s32 	%p65, %r29, 3;
	@%p65 bra 	$L__BB0_115;
	setp.eq.s32 	%p66, %r29, 4;
	@%p66 bra 	$L__BB0_113;
	bra.uni 	$L__BB0_116;
$L__BB0_113:
	min.f32 	%f142, %f127, %f138;
	bra.uni 	$L__BB0_116;
$L__BB0_114:
	add.f32 	%f142, %f127, %f138;
	bra.uni 	$L__BB0_116;
$L__BB0_115:
	max.f32 	%f142, %f127, %f138;
$L__BB0_116:
	cvta.to.global.u64 	%rd6, %rd1;
	add.s64 	%rd8, %rd6, %rd4;
	st.global.v4.f32 	[%rd8], {%f139, %f140, %f141, %f142};
	ret;

}
	// .globl	_Z20scanExclusiveSharedwP6float4S0_jjfffiiifiif
.visible .entry _Z20scanExclusiveSharedwP6float4S0_jjfffiiifiif(
	.param .u64 .ptr .align 1 _Z20scanExclusiveSharedwP6float4S0_jjfffiiifiif_param_0,
	.param .u64 .ptr .align 1 _Z20scanExclusiveSharedwP6float4S0_jjfffiiifiif_param_1,
	.param .u32 _Z20scanExclusiveSharedwP6float4S0_jjfffiiifiif_param_2,
	.param .u32 _Z20scanExclusiveSharedwP6float4S0_jjfffiiifiif_param_3,
	.param .f32 _Z20scanExclusiveSharedwP6float4S0_jjfffiiifiif_param_4,
	.param .f32 _Z20scanExclusiveSharedwP6float4S0_jjfffiiifiif_param_5,
	.param .f32 _Z20scanExclusiveSharedwP6float4S0_jjfffiiifiif_param_6,
	.param .u32 _Z20scanExclusiveSharedwP6float4S0_jjfffiiifiif_param_7,
	.param .u32 _Z20scanExclusiveSharedwP6float4S0_jjfffiiifiif_param_8,
	.param .u32 _Z20scanExclusiveSharedwP6float4S0_jjfffiiifiif_param_9,
	.param .f32 _Z20scanExclusiveSharedwP6float4S0_jjfffiiifiif_param_10,
	.param .u32 _Z20scanExclusiveSharedwP6float4S0_jjfffiiifiif_param_11,
	.param .u32 _Z20scanExclusiveSharedwP6float4S0_jjfffiiifiif_param_12,
	.param .f32 _Z20scanExclusiveSharedwP6float4S0_jjfffiiifiif_param_13
)
{
	.local .align 4 .b8 	__local_depot1[28];
	.reg .b64 	%SP;
	.reg .b64 	%SPL;
	.reg .pred 	%p<395>;
	.reg .b32 	%r<1365>;
	.reg .b32 	%f<1404>;
	.reg .b64 	%rd<591>;
	.reg .b64 	%fd<109>;
	// demoted variable
	.shared .align 4 .b8 _ZZ20scanExclusiveSharedwP6float4S0_jjfffiiifiifE6s_Data[2048];
	mov.u64 	%SPL, __local_depot1;
	ld.param.u32 	%r435, [_Z20scanExclusiveSharedwP6float4S0_jjfffiiifiif_param_2];
	ld.param.u32 	%r436, [_Z20scanExclusiveSharedwP6float4S0_jjfffiiifiif_param_3];
	ld.param.f32 	%f300, [_Z20scanExclusiveSharedwP6float4S0_jjfffiiifiif_param_5];
	ld.param.u32 	%r438, [_Z20scanExclusiveSharedwP6float4S0_jjfffiiifiif_param_7];
	ld.param.u32 	%r437, [_Z20scanExclusiveSharedwP6float4S0_jjfffiiifiif_param_8];
	ld.param.f32 	%f301, [_Z20scanExclusiveSharedwP6float4S0_jjfffiiifiif_param_10];
	ld.param.f32 	%f302, [_Z20scanExclusiveSharedwP6float4S0_jjfffiiifiif_param_13];
	add.u64 	%rd1, %SPL, 0;
	mov.u32 	%r439, %ctaid.x;
	mov.u32 	%r440, %ntid.x;
	mov.u32 	%r1, %tid.x;
	mad.lo.s32 	%r2, %r439, %r440, %r1;
	shl.b32 	%r3, %r2, 2;
	or.b32  	%r441, %r3, 1;
	add.s32 	%r4, %r438, 1;
	cvt.rn.f32.u32 	%f1, %r441;
	mul.f32 	%f303, %f300, 0f3F22F983;
	cvt.rni.s32.f32 	%r1362, %f303;
	cvt.rn.f32.s32 	%f304, %r1362;
	fma.rn.f32 	%f305, %f304, 0fBFC90FDA, %f300;
	fma.rn.f32 	%f306, %f304, 0fB3A22168, %f305;
	fma.rn.f32 	%f1385, %f304, 0fA7C234C5, %f306;
	abs.f32 	%f3, %f300;
	setp.ltu.f32 	%p1, %f3, 0f47CE4780;
	mov.u32 	%r1238, %r1362;
	mov.f32 	%f1351, %f1385;
	@%p1 bra 	$L__BB1_8;
	setp.neu.f32 	%p2, %f3, 0f7F800000;
	@%p2 bra 	$L__BB1_3;
	mov.f32 	%f309, 0f00000000;
	mul.rn.f32 	%f1351, %f300, %f309;
	mov.b32 	%r1238, 0;
	bra.uni 	$L__BB1_8;
$L__BB1_3:
	mov.b32 	%r6, %f300;
	mov.b64 	%rd497, 0;
	mov.b32 	%r1235, 0;
	mov.u64 	%rd495, __cudart_i2opi_f;
	shl.b32 	%r444, %r6, 8;
	or.b32  	%r445, %r444, -2147483648;
	mov.u64 	%rd496, %rd1;
$L__BB1_4:
	.pragma "nounroll";
	ld.global.nc.u32 	%r443, [%rd495];
	mad.wide.u32 	%rd231, %r443, %r445, %rd497;
	shr.u64 	%rd497, %rd231, 32;
	st.local.u32 	[%rd496], %rd231;
	add.s32 	%r1235, %r1235, 1;
	add.s64 	%rd496, %rd496, 4;
	add.s64 	%rd495, %rd495, 4;
	setp.ne.s32 	%p3, %r1235, 6;
	@%p3 bra 	$L__BB1_4;
	shr.u32 	%r446, %r6, 23;
	st.local.u32 	[%rd1+24], %rd497;
	and.b32  	%r9, %r446, 31;
	and.b32  	%r447, %r446, 224;
	add.s32 	%r448, %r447, -128;
	shr.u32 	%r449, %r448, 5;
	mul.wide.u32 	%rd232, %r449, 4;
	sub.s64 	%rd8, %rd1, %rd232;
	ld.local.u32 	%r1236, [%rd8+24];
	ld.local.u32 	%r1237, [%rd8+20];
	setp.eq.s32 	%p4, %r9, 0;
	@%p4 bra 	$L__BB1_7;
	shf.l.wrap.b32 	%r1236, %r1237, %r1236, %r9;
	ld.local.u32 	%r450, [%rd8+16];
	shf.l.wrap.b32 	%r1237, %r450, %r1237, %r9;
$L__BB1_7:
	shr.u32 	%r451, %r1236, 30;
	shf.l.wrap.b32 	%r452, %r1237, %r1236, 2;
	shl.b32 	%r453, %r1237, 2;
	shr.u32 	%r454, %r452, 31;
	add.s32 	%r455, %r454, %r451;
	neg.s32 	%r456, %r455;
	setp.lt.s32 	%p5, %r6, 0;
	selp.b32 	%r1238, %r456, %r455, %p5;
	xor.b32  	%r457, %r452, %r6;
	shr.s32 	%r458, %r452, 31;
	xor.b32  	%r459, %r458, %r452;
	xor.b32  	%r460, %r458, %r453;
	cvt.u64.u32 	%rd233, %r459;
	shl.b64 	%rd234, %rd233, 32;
	cvt.u64.u32 	%rd235, %r460;
	or.b64  	%rd236, %rd234, %rd235;
	cvt.rn.f64.s64 	%fd13, %rd236;
	mul.f64 	%fd14, %fd13, 0d3BF921FB54442D19;
	cvt.rn.f32.f64 	%f307, %fd14;
	neg.f32 	%f308, %f307;
	setp.lt.s32 	%p6, %r457, 0;
	selp.f32 	%f1351, %f308, %f307, %p6;
$L__BB1_8:
	mul.f32 	%f310, %f1351, %f1351;
	fma.rn.f32 	%f311, %f310, 0f3C190000, 0f3B560000;
	fma.rn.f32 	%f312, %f311, %f310, 0f3CC70000;
	fma.rn.f32 	%f313, %f312, %f310, 0f3D5B0000;
	fma.rn.f32 	%f314, %f313, %f310, 0f3E089438;
	fma.rn.f32 	%f315, %f314, %f310, 0f3EAAAA88;
	mul.rn.f32 	%f316, %f310, %f1351;
	fma.rn.f32 	%f317, %f315, %f316, %f1351;
	abs.f32 	%f318, %f1351;
	setp.eq.f32 	%p7, %f318, 0f3A00B43C;
	selp.f32 	%f319, %f1351, %f317, %p7;
	and.b32  	%r462, %r1238, 1;
	setp.eq.b32 	%p8, %r462, 1;
	neg.f32 	%f320, %f319;
	rcp.approx.ftz.f32 	%f321, %f320;
	selp.f32 	%f322, %f321, %f319, %p8;
	div.rn.f32 	%f323, %f1, %f322;
	mov.f32 	%f324, 0f3F000000;
	copysign.f32 	%f325, %f323, %f324;
	add.rz.f32 	%f326, %f323, %f325;
	cvt.rzi.f32.f32 	%f327, %f326;
	cvt.rzi.s32.f32 	%r463, %f327;
	add.s32 	%r464, %r463, %r4;
	cvt.rn.f32.s32 	%f328, %r464;
	mul.f32 	%f7, %f301, %f328;
	add.s32 	%r465, %r3, %r437;
	add.s32 	%r466, %r465, 2;
	cvt.rn.f32.u32 	%f329, %r466;
	mul.f32 	%f8, %f301, %f329;
	mul.f32 	%f330, %f7, 0f3F22F983;
	cvt.rni.s32.f32 	%r1242, %f330;
	cvt.rn.f32.s32 	%f331, %r1242;
	fma.rn.f32 	%f332, %f331, 0fBFC90FDA, %f7;
	fma.rn.f32 	%f333, %f331, 0fB3A22168, %f332;
	fma.rn.f32 	%f1352, %f331, 0fA7C234C5, %f333;
	abs.f32 	%f10, %f7;
	setp.ltu.f32 	%p9, %f10, 0f47CE4780;
	@%p9 bra 	$L__BB1_16;
	setp.neu.f32 	%p10, %f10, 0f7F800000;
	@%p10 bra 	$L__BB1_11;
	mov.f32 	%f336, 0f00000000;
	mul.rn.f32 	%f1352, %f7, %f336;
	mov.b32 	%r1242, 0;
	bra.uni 	$L__BB1_16;
$L__BB1_11:
	mov.b32 	%r19, %f7;
	mov.b64 	%rd500, 0;
	mov.b32 	%r1239, 0;
	mov.u64 	%rd498, __cudart_i2opi_f;
	shl.b32 	%r469, %r19, 8;
	or.b32  	%r470, %r469, -2147483648;
	mov.u64 	%rd499, %rd1;
$L__BB1_12:
	.pragma "nounroll";
	ld.global.nc.u32 	%r468, [%rd498];
	mad.wide.u32 	%rd239, %r468, %r470, %rd500;
	shr.u64 	%rd500, %rd239, 32;
	st.local.u32 	[%rd499], %rd239;
	add.s32 	%r1239, %r1239, 1;
	add.s64 	%rd499, %rd499, 4;
	add.s64 	%rd498, %rd498, 4;
	setp.ne.s32 	%p11, %r1239, 6;
	@%p11 bra 	$L__BB1_12;
	shr.u32 	%r471, %r19, 23;
	st.local.u32 	[%rd1+24], %rd500;
	and.b32  	%r22, %r471, 31;
	and.b32  	%r472, %r471, 224;
	add.s32 	%r473, %r472, -128;
	shr.u32 	%r474, %r473, 5;
	mul.wide.u32 	%rd240, %r474, 4;
	sub.s64 	%rd15, %rd1, %rd240;
	ld.local.u32 	%r1240, [%rd15+24];
	ld.local.u32 	%r1241, [%rd15+20];
	setp.eq.s32 	%p12, %r22, 0;
	@%p12 bra 	$L__BB1_15;
	shf.l.wrap.b32 	%r1240, %r1241, %r1240, %r22;
	ld.local.u32 	%r475, [%rd15+16];
	shf.l.wrap.b32 	%r1241, %r475, %r1241, %r22;
$L__BB1_15:
	shr.u32 	%r476, %r1240, 30;
	shf.l.wrap.b32 	%r477, %r1241, %r1240, 2;
	shl.b32 	%r478, %r1241, 2;
	shr.u32 	%r479, %r477, 31;
	add.s32 	%r480, %r479, %r476;
	neg.s32 	%r481, %r480;
	setp.lt.s32 	%p13, %r19, 0;
	selp.b32 	%r1242, %r481, %r480, %p13;
	xor.b32  	%r482, %r477, %r19;
	shr.s32 	%r483, %r477, 31;
	xor.b32  	%r484, %r483, %r477;
	xor.b32  	%r485, %r483, %r478;
	cvt.u64.u32 	%rd241, %r484;
	shl.b64 	%rd242, %rd241, 32;
	cvt.u64.u32 	%rd243, %r485;
	or.b64  	%rd244, %rd242, %rd243;
	cvt.rn.f64.s64 	%fd15, %rd244;
	mul.f64 	%fd16, %fd15, 0d3BF921FB54442D19;
	cvt.rn.f32.f64 	%f334, %fd16;
	neg.f32 	%f335, %f334;
	setp.lt.s32 	%p14, %r482, 0;
	selp.f32 	%f1352, %f335, %f334, %p14;
$L__BB1_16:
	mul.rn.f32 	%f337, %f1352, %f1352;
	and.b32  	%r487, %r1242, 1;
	setp.eq.b32 	%p15, %r487, 1;
	selp.f32 	%f338, 0f3F800000, %f1352, %p15;
	fma.rn.f32 	%f339, %f337, %f338, 0f00000000;
	fma.rn.f32 	%f340, %f337, 0f37CBAC00, 0fBAB607ED;
	selp.f32 	%f341, %f340, 0fB94D4153, %p15;
	selp.f32 	%f342, 0f3D2AAABB, 0f3C0885E4, %p15;
	fma.rn.f32 	%f343, %f341, %f337, %f342;
	selp.f32 	%f344, 0fBEFFFFFF, 0fBE2AAAA8, %p15;
	fma.rn.f32 	%f345, %f343, %f337, %f344;
	fma.rn.f32 	%f346, %f345, %f339, %f338;
	and.b32  	%r488, %r1242, 2;
	setp.eq.s32 	%p16, %r488, 0;
	mov.f32 	%f347, 0f00000000;
	sub.f32 	%f348, %f347, %f346;
	selp.f32 	%f14, %f346, %f348, %p16;
	mul.f32 	%f349, %f8, 0f3F22F983;
	cvt.rni.s32.f32 	%r1246, %f349;
	cvt.rn.f32.s32 	%f350, %r1246;
	fma.rn.f32 	%f351, %f350, 0fBFC90FDA, %f8;
	fma.rn.f32 	%f352, %f350, 0fB3A22168, %f351;
	fma.rn.f32 	%f1353, %f350, 0fA7C234C5, %f352;
	abs.f32 	%f16, %f8;
	setp.ltu.f32 	%p17, %f16, 0f47CE4780;
	@%p17 bra 	$L__BB1_24;
	setp.neu.f32 	%p18, %f16, 0f7F800000;
	@%p18 bra 	$L__BB1_19;
	mov.f32 	%f355, 0f00000000;
	mul.rn.f32 	%f1353, %f8, %f355;
	mov.b32 	%r1246, 0;
	bra.uni 	$L__BB1_24;
$L__BB1_19:
	mov.b32 	%r32, %f8;
	mov.b64 	%rd503, 0;
	mov.b32 	%r1243, 0;
	mov.u64 	%rd501, __cudart_i2opi_f;
	shl.b32 	%r491, %r32, 8;
	or.b32  	%r492, %r491, -2147483648;
	mov.u64 	%rd502, %rd1;
$L__BB1_20:
	.pragma "nounroll";
	ld.global.nc.u32 	%r490, [%rd501];
	mad.wide.u32 	%rd247, %r490, %r492, %rd503;
	shr.u64 	%rd503, %rd247, 32;
	st.local.u32 	[%rd502], %rd247;
	add.s32 	%r1243, %r1243, 1;
	add.s64 	%rd502, %rd502, 4;
	add.s64 	%rd501, %rd501, 4;
	setp.ne.s32 	%p19, %r1243, 6;
	@%p19 bra 	$L__BB1_20;
	shr.u32 	%r493, %r32, 23;
	st.local.u32 	[%rd1+24], %rd503;
	and.b32  	%r35, %r493, 31;
	and.b32  	%r494, %r493, 224;
	add.s32 	%r495, %r494, -128;
	shr.u32 	%r496, %r495, 5;
	mul.wide.u32 	%rd248, %r496, 4;
	sub.s64 	%rd22, %rd1, %rd248;
	ld.local.u32 	%r1244, [%rd22+24];
	ld.local.u32 	%r1245, [%rd22+20];
	setp.eq.s32 	%p20, %r35, 0;
	@%p20 bra 	$L__BB1_23;
	shf.l.wrap.b32 	%r1244, %r1245, %r1244, %r35;
	ld.local.u32 	%r497, [%rd22+16];
	shf.l.wrap.b32 	%r1245, %r497, %r1245, %r35;
$L__BB1_23:
	shr.u32 	%r498, %r1244, 30;
	shf.l.wrap.b32 	%r499, %r1245, %r1244, 2;
	shl.b32 	%r500, %r1245, 2;
	shr.u32 	%r501, %r499, 31;
	add.s32 	%r502, %r501, %r498;
	neg.s32 	%r503, %r502;
	setp.lt.s32 	%p21, %r32, 0;
	selp.b32 	%r1246, %r503, %r502, %p21;
	xor.b32  	%r504, %r499, %r32;
	shr.s32 	%r505, %r499, 31;
	xor.b32  	%r506, %r505, %r499;
	xor.b32  	%r507, %r505, %r500;
	cvt.u64.u32 	%rd249, %r506;
	shl.b64 	%rd250, %rd249, 32;
	cvt.u64.u32 	%rd251, %r507;
	or.b64  	%rd252, %rd250, %rd251;
	cvt.rn.f64.s64 	%fd17, %rd252;
	mul.f64 	%fd18, %fd17, 0d3BF921FB54442D19;
	cvt.rn.f32.f64 	%f353, %fd18;
	neg.f32 	%f354, %f353;
	setp.lt.s32 	%p22, %r504, 0;
	selp.f32 	%f1353, %f354, %f353, %p22;
$L__BB1_24:
	mul.rn.f32 	%f356, %f1353, %f1353;
	and.b32  	%r509, %r1246, 1;
	setp.eq.b32 	%p23, %r509, 1;
	selp.f32 	%f357, 0f3F800000, %f1353, %p23;
	fma.rn.f32 	%f358, %f356, %f357, 0f00000000;
	fma.rn.f32 	%f359, %f356, 0f37CBAC00, 0fBAB607ED;
	selp.f32 	%f360, %f359, 0fB94D4153, %p23;
	selp.f32 	%f361, 0f3D2AAABB, 0f3C0885E4, %p23;
	fma.rn.f32 	%f362, %f360, %f356, %f361;
	selp.f32 	%f363, 0fBEFFFFFF, 0fBE2AAAA8, %p23;
	fma.rn.f32 	%f364, %f362, %f356, %f363;
	fma.rn.f32 	%f365, %f364, %f358, %f357;
	and.b32  	%r510, %r1246, 2;
	setp.eq.s32 	%p24, %r510, 0;
	mov.f32 	%f366, 0f00000000;
	sub.f32 	%f367, %f366, %f365;
	selp.f32 	%f368, %f365, %f367, %p24;
	fma.rn.f32 	%f20, %f14, %f368, 0f3F800000;
	add.f32 	%f21, %f7, %f7;
	mul.f32 	%f369, %f21, 0f3F22F983;
	cvt.rni.s32.f32 	%r1250, %f369;
	cvt.rn.f32.s32 	%f370, %r1250;
	fma.rn.f32 	%f371, %f370, 0fBFC90FDA, %f21;
	fma.rn.f32 	%f372, %f370, 0fB3A22168, %f371;
	fma.rn.f32 	%f1354, %f370, 0fA7C234C5, %f372;
	abs.f32 	%f23, %f21;
	setp.ltu.f32 	%p25, %f23, 0f47CE4780;
	@%p25 bra 	$L__BB1_32;
	setp.neu.f32 	%p26, %f23, 0f7F800000;
	@%p26 bra 	$L__BB1_27;
	mov.f32 	%f375, 0f00000000;
	mul.rn.f32 	%f1354, %f21, %f375;
	mov.b32 	%r1250, 0;
	bra.uni 	$L__BB1_32;
$L__BB1_27:
	mov.b32 	%r45, %f21;
	mov.b64 	%rd506, 0;
	mov.b32 	%r1247, 0;
	mov.u64 	%rd504, __cudart_i2opi_f;
	shl.b32 	%r513, %r45, 8;
	or.b32  	%r514, %r513, -2147483648;
	mov.u64 	%rd505, %rd1;
$L__BB1_28:
	.pragma "nounroll";
	ld.global.nc.u32 	%r512, [%rd504];
	mad.wide.u32 	%rd255, %r512, %r514, %rd506;
	shr.u64 	%rd506, %rd255, 32;
	st.local.u32 	[%rd505], %rd255;
	add.s32 	%r1247, %r1247, 1;
	add.s64 	%rd505, %rd505, 4;
	add.s64 	%rd504, %rd504, 4;
	setp.ne.s32 	%p27, %r1247, 6;
	@%p27 bra 	$L__BB1_28;
	shr.u32 	%r515, %r45, 23;
	st.local.u32 	[%rd1+24], %rd506;
	and.b32  	%r48, %r515, 31;
	and.b32  	%r516, %r515, 224;
	add.s32 	%r517, %r516, -128;
	shr.u32 	%r518, %r517, 5;
	mul.wide.u32 	%rd256, %r518, 4;
	sub.s64 	%rd29, %rd1, %rd256;
	ld.local.u32 	%r1248, [%rd29+24];
	ld.local.u32 	%r1249, [%rd29+20];
	setp.eq.s32 	%p28, %r48, 0;
	@%p28 bra 	$L__BB1_31;
	shf.l.wrap.b32 	%r1248, %r1249, %r1248, %r48;
	ld.local.u32 	%r519, [%rd29+16];
	shf.l.wrap.b32 	%r1249, %r519, %r1249, %r48;
$L__BB1_31:
	shr.u32 	%r520, %r1248, 30;
	shf.l.wrap.b32 	%r521, %r1249, %r1248, 2;
	shl.b32 	%r522, %r1249, 2;
	shr.u32 	%r523, %r521, 31;
	add.s32 	%r524, %r523, %r520;
	neg.s32 	%r525, %r524;
	setp.lt.s32 	%p29, %r45, 0;
	selp.b32 	%r1250, %r525, %r524, %p29;
	xor.b32  	%r526, %r521, %r45;
	shr.s32 	%r527, %r521, 31;
	xor.b32  	%r528, %r527, %r521;
	xor.b32  	%r529, %r527, %r522;
	cvt.u64.u32 	%rd257, %r528;
	shl.b64 	%rd258, %rd257, 32;
	cvt.u64.u32 	%rd259, %r529;
	or.b64  	%rd260, %rd258, %rd259;
	cvt.rn.f64.s64 	%fd19, %rd260;
	mul.f64 	%fd20, %fd19, 0d3BF921FB54442D19;
	cvt.rn.f32.f64 	%f373, %fd20;
	neg.f32 	%f374, %f373;
	setp.lt.s32 	%p30, %r526, 0;
	selp.f32 	%f1354, %f374, %f373, %p30;
$L__BB1_32:
	mul.rn.f32 	%f376, %f1354, %f1354;
	and.b32  	%r531, %r1250, 1;
	setp.eq.b32 	%p31, %r531, 1;
	selp.f32 	%f377, 0f3F800000, %f1354, %p31;
	fma.rn.f32 	%f378, %f376, %f377, 0f00000000;
	fma.rn.f32 	%f379, %f376, 0f37CBAC00, 0fBAB607ED;
	selp.f32 	%f380, %f379, 0fB94D4153, %p31;
	selp.f32 	%f381, 0f3D2AAABB, 0f3C0885E4, %p31;
	fma.rn.f32 	%f382, %f380, %f376, %f381;
	selp.f32 	%f383, 0fBEFFFFFF, 0fBE2AAAA8, %p31;
	fma.rn.f32 	%f384, %f382, %f376, %f383;
	fma.rn.f32 	%f385, %f384, %f378, %f377;
	and.b32  	%r532, %r1250, 2;
	setp.eq.s32 	%p32, %r532, 0;
	mov.f32 	%f386, 0f00000000;
	sub.f32 	%f387, %f386, %f385;
	selp.f32 	%f388, %f385, %f387, %p32;
	cvt.f64.f32 	%fd1, %f388;
	add.f32 	%f27, %f8, %f8;
	mul.f32 	%f389, %f27, 0f3F22F983;
	cvt.rni.s32.f32 	%r1254, %f389;
	cvt.rn.f32.s32 	%f390, %r1254;
	fma.rn.f32 	%f391, %f390, 0fBFC90FDA, %f27;
	fma.rn.f32 	%f392, %f390, 0fB3A22168, %f391;
	fma.rn.f32 	%f1355, %f390, 0fA7C234C5, %f392;
	abs.f32 	%f29, %f27;
	setp.ltu.f32 	%p33, %f29, 0f47CE4780;
	@%p33 bra 	$L__BB1_40;
	setp.neu.f32 	%p34, %f29, 0f7F800000;
	@%p34 bra 	$L__BB1_35;
	mov.f32 	%f395, 0f00000000;
	mul.rn.f32 	%f1355, %f27, %f395;
	mov.b32 	%r1254, 0;
	bra.uni 	$L__BB1_40;
$L__BB1_35:
	mov.b32 	%r58, %f27;
	mov.b64 	%rd509, 0;
	mov.b32 	%r1251, 0;
	mov.u64 	%rd507, __cudart_i2opi_f;
	shl.b32 	%r535, %r58, 8;
	or.b32  	%r536, %r535, -2147483648;
	mov.u64 	%rd508, %rd1;
$L__BB1_36:
	.pragma "nounroll";
	ld.global.nc.u32 	%r534, [%rd507];
	mad.wide.u32 	%rd263, %r534, %r536, %rd509;
	shr.u64 	%rd509, %rd263, 32;
	st.local.u32 	[%rd508], %rd263;
	add.s32 	%r1251, %r1251, 1;
	add.s64 	%rd508, %rd508, 4;
	add.s64 	%rd507, %rd507, 4;
	setp.ne.s32 	%p35, %r1251, 6;
	@%p35 bra 	$L__BB1_36;
	shr.u32 	%r537, %r58, 23;
	st.local.u32 	[%rd1+24], %rd509;
	and.b32  	%r61, %r537, 31;
	and.b32  	%r538, %r537, 224;
	add.s32 	%r539, %r538, -128;
	shr.u32 	%r540, %r539, 5;
	mul.wide.u32 	%rd264, %r540, 4;
	sub.s64 	%rd36, %rd1, %rd264;
	ld.local.u32 	%r1252, [%rd36+24];
	ld.local.u32 	%r1253, [%rd36+20];
	setp.eq.s32 	%p36, %r61, 0;
	@%p36 bra 	$L__BB1_39;
	shf.l.wrap.b32 	%r1252, %r1253, %r1252, %r61;
	ld.local.u32 	%r541, [%rd36+16];
	shf.l.wrap.b32 	%r1253, %r541, %r1253, %r61;
$L__BB1_39:
	shr.u32 	%r542, %r1252, 30;
	shf.l.wrap.b32 	%r543, %r1253, %r1252, 2;
	shl.b32 	%r544, %r1253, 2;
	shr.u32 	%r545, %r543, 31;
	add.s32 	%r546, %r545, %r542;
	neg.s32 	%r547, %r546;
	setp.lt.s32 	%p37, %r58, 0;
	selp.b32 	%r1254, %r547, %r546, %p37;
	xor.b32  	%r548, %r543, %r58;
	shr.s32 	%r549, %r543, 31;
	xor.b32  	%r550, %r549, %r543;
	xor.b32  	%r551, %r549, %r544;
	cvt.u64.u32 	%rd265, %r550;
	shl.b64 	%rd266, %rd265, 32;
	cvt.u64.u32 	%rd267, %r551;
	or.b64  	%rd268, %rd266, %rd267;
	cvt.rn.f64.s64 	%fd21, %rd268;
	mul.f64 	%fd22, %fd21, 0d3BF921FB54442D19;
	cvt.rn.f32.f64 	%f393, %fd22;
	neg.f32 	%f394, %f393;
	setp.lt.s32 	%p38, %r548, 0;
	selp.f32 	%f1355, %f394, %f393, %p38;
$L__BB1_40:
	mul.rn.f32 	%f396, %f1355, %f1355;
	and.b32  	%r553, %r1254, 1;
	setp.eq.b32 	%p39, %r553, 1;
	selp.f32 	%f397, 0f3F800000, %f1355, %p39;
	fma.rn.f32 	%f398, %f396, %f397, 0f00000000;
	fma.rn.f32 	%f399, %f396, 0f37CBAC00, 0fBAB607ED;
	selp.f32 	%f400, %f399, 0fB94D4153, %p39;
	selp.f32 	%f401, 0f3D2AAABB, 0f3C0885E4, %p39;
	fma.rn.f32 	%f402, %f400, %f396, %f401;
	selp.f32 	%f403, 0fBEFFFFFF, 0fBE2AAAA8, %p39;
	fma.rn.f32 	%f404, %f402, %f396, %f403;
	fma.rn.f32 	%f405, %f404, %f398, %f397;
	and.b32  	%r554, %r1254, 2;
	setp.eq.s32 	%p40, %r554, 0;
	mov.f32 	%f406, 0f00000000;
	sub.f32 	%f407, %f406, %f405;
	selp.f32 	%f408, %f405, %f407, %p40;
	cvt.f64.f32 	%fd23, %f408;
	mul.f64 	%fd24, %fd1, 0d3FD3333333333333;
	cvt.f64.f32 	%fd25, %f20;
	fma.rn.f64 	%fd2, %fd24, %fd23, %fd25;
	mul.f32 	%f33, %f7, 0f40A00000;
	mul.f32 	%f409, %f33, 0f3F22F983;
	cvt.rni.s32.f32 	%r1258, %f409;
	cvt.rn.f32.s32 	%f410, %r1258;
	fma.rn.f32 	%f411, %f410, 0fBFC90FDA, %f33;
	fma.rn.f32 	%f412, %f410, 0fB3A22168, %f411;
	fma.rn.f32 	%f1356, %f410, 0fA7C234C5, %f412;
	abs.f32 	%f35, %f33;
	setp.ltu.f32 	%p41, %f35, 0f47CE4780;
	@%p41 bra 	$L__BB1_48;
	setp.neu.f32 	%p42, %f35, 0f7F800000;
	@%p42 bra 	$L__BB1_43;
	mov.f32 	%f415, 0f00000000;
	mul.rn.f32 	%f1356, %f33, %f415;
	mov.b32 	%r1258, 0;
	bra.uni 	$L__BB1_48;
$L__BB1_43:
	mov.b32 	%r71, %f33;
	mov.b64 	%rd512, 0;
	mov.b32 	%r1255, 0;
	mov.u64 	%rd510, __cudart_i2opi_f;
	shl.b32 	%r557, %r71, 8;
	or.b32  	%r558, %r557, -2147483648;
	mov.u64 	%rd511, %rd1;
$L__BB1_44:
	.pragma "nounroll";
	ld.global.nc.u32 	%r556, [%rd510];
	mad.wide.u32 	%rd271, %r556, %r558, %rd512;
	shr.u64 	%rd512, %rd271, 32;
	st.local.u32 	[%rd511], %rd271;
	add.s32 	%r1255, %r1255, 1;
	add.s64 	%rd511, %rd511, 4;
	add.s64 	%rd510, %rd510, 4;
	setp.ne.s32 	%p43, %r1255, 6;
	@%p43 bra 	$L__BB1_44;
	shr.u32 	%r559, %r71, 23;
	st.local.u32 	[%rd1+24], %rd512;
	and.b32  	%r74, %r559, 31;
	and.b32  	%r560, %r559, 224;
	add.s32 	%r561, %r560, -128;
	shr.u32 	%r562, %r561, 5;
	mul.wide.u32 	%rd272, %r562, 4;
	sub.s64 	%rd43, %rd1, %rd272;
	ld.local.u32 	%r1256, [%rd43+24];
	ld.local.u32 	%r1257, [%rd43+20];
	setp.eq.s32 	%p44, %r74, 0;
	@%p44 bra 	$L__BB1_47;
	shf.l.wrap.b32 	%r1256, %r1257, %r1256, %r74;
	ld.local.u32 	%r563, [%rd43+16];
	shf.l.wrap.b32 	%r1257, %r563, %r1257, %r74;
$L__BB1_47:
	shr.u32 	%r564, %r1256, 30;
	shf.l.wrap.b32 	%r565, %r1257, %r1256, 2;
	shl.b32 	%r566, %r1257, 2;
	shr.u32 	%r567, %r565, 31;
	add.s32 	%r568, %r567, %r564;
	neg.s32 	%r569, %r568;
	setp.lt.s32 	%p45, %r71, 0;
	selp.b32 	%r1258, %r569, %r568, %p45;
	xor.b32  	%r570, %r565, %r71;
	shr.s32 	%r571, %r565, 31;
	xor.b32  	%r572, %r571, %r565;
	xor.b32  	%r573, %r571, %r566;
	cvt.u64.u32 	%rd273, %r572;
	shl.b64 	%rd274, %rd273, 32;
	cvt.u64.u32 	%rd275, %r573;
	or.b64  	%rd276, %rd274, %rd275;
	cvt.rn.f64.s64 	%fd26, %rd276;
	mul.f64 	%fd27, %fd26, 0d3BF921FB54442D19;
	cvt.rn.f32.f64 	%f413, %fd27;
	neg.f32 	%f414, %f413;
	setp.lt.s32 	%p46, %r570, 0;
	selp.f32 	%f1356, %f414, %f413, %p46;
$L__BB1_48:
	mul.rn.f32 	%f416, %f1356, %f1356;
	and.b32  	%r575, %r1258, 1;
	setp.eq.b32 	%p47, %r575, 1;
	selp.f32 	%f417, 0f3F800000, %f1356, %p47;
	fma.rn.f32 	%f418, %f416, %f417, 0f00000000;
	fma.rn.f32 	%f419, %f416, 0f37CBAC00, 0fBAB607ED;
	selp.f32 	%f420, %f419, 0fB94D4153, %p47;
	selp.f32 	%f421, 0f3D2AAABB, 0f3C0885E4, %p47;
	fma.rn.f32 	%f422, %f420, %f416, %f421;
	selp.f32 	%f423, 0fBEFFFFFF, 0fBE2AAAA8, %p47;
	fma.rn.f32 	%f424, %f422, %f416, %f423;
	fma.rn.f32 	%f425, %f424, %f418, %f417;
	and.b32  	%r576, %r1258, 2;
	setp.eq.s32 	%p48, %r576, 0;
	mov.f32 	%f426, 0f00000000;
	sub.f32 	%f427, %f426, %f425;
	selp.f32 	%f428, %f425, %f427, %p48;
	cvt.f64.f32 	%fd3, %f428;
	mul.f32 	%f39, %f8, 0f40A00000;
	mul.f32 	%f429, %f39, 0f3F22F983;
	cvt.rni.s32.f32 	%r1262, %f429;
	cvt.rn.f32.s32 	%f430, %r1262;
	fma.rn.f32 	%f431, %f430, 0fBFC90FDA, %f39;
	fma.rn.f32 	%f432, %f430, 0fB3A22168, %f431;
	fma.rn.f32 	%f1357, %f430, 0fA7C234C5, %f432;
	abs.f32 	%f41, %f39;
	setp.ltu.f32 	%p49, %f41, 0f47CE4780;
	@%p49 bra 	$L__BB1_56;
	setp.neu.f32 	%p50, %f41, 0f7F800000;
	@%p50 bra 	$L__BB1_51;
	mov.f32 	%f435, 0f00000000;
	mul.rn.f32 	%f1357, %f39, %f435;
	mov.b32 	%r1262, 0;
	bra.uni 	$L__BB1_56;
$L__BB1_51:
	mov.b32 	%r84, %f39;
	mov.b64 	%rd515, 0;
	mov.b32 	%r1259, 0;
	mov.u64 	%rd513, __cudart_i2opi_f;
	shl.b32 	%r579, %r84, 8;
	or.b32  	%r580, %r579, -2147483648;
	mov.u64 	%rd514, %rd1;
$L__BB1_52:
	.pragma "nounroll";
	ld.global.nc.u32 	%r578, [%rd513];
	mad.wide.u32 	%rd279, %r578, %r580, %rd515;
	shr.u64 	%rd515, %rd279, 32;
	st.local.u32 	[%rd514], %rd279;
	add.s32 	%r1259, %r1259, 1;
	add.s64 	%rd514, %rd514, 4;
	add.s64 	%rd513, %rd513, 4;
	setp.ne.s32 	%p51, %r1259, 6;
	@%p51 bra 	$L__BB1_52;
	shr.u32 	%r581, %r84, 23;
	st.local.u32 	[%rd1+24], %rd515;
	and.b32  	%r87, %r581, 31;
	and.b32  	%r582, %r581, 224;
	add.s32 	%r583, %r582, -128;
	shr.u32 	%r584, %r583, 5;
	mul.wide.u32 	%rd280, %r584, 4;
	sub.s64 	%rd50, %rd1, %rd280;
	ld.local.u32 	%r1260, [%rd50+24];
	ld.local.u32 	%r1261, [%rd50+20];
	setp.eq.s32 	%p52, %r87, 0;
	@%p52 bra 	$L__BB1_55;
	shf.l.wrap.b32 	%r1260, %r1261, %r1260, %r87;
	ld.local.u32 	%r585, [%rd50+16];
	shf.l.wrap.b32 	%r1261, %r585, %r1261, %r87;
$L__BB1_55:
	shr.u32 	%r586, %r1260, 30;
	shf.l.wrap.b32 	%r587, %r1261, %r1260, 2;
	shl.b32 	%r588, %r1261, 2;
	shr.u32 	%r589, %r587, 31;
	add.s32 	%r590, %r589, %r586;
	neg.s32 	%r591, %r590;
	setp.lt.s32 	%p53, %r84, 0;
	selp.b32 	%r1262, %r591, %r590, %p53;
	xor.b32  	%r592, %r587, %r84;
	shr.s32 	%r593, %r587, 31;
	xor.b32  	%r594, %r593, %r587;
	xor.b32  	%r595, %r593, %r588;
	cvt.u64.u32 	%rd281, %r594;
	shl.b64 	%rd282, %rd281, 32;
	cvt.u64.u32 	%rd283, %r595;
	or.b64  	%rd284, %rd282, %rd283;
	cvt.rn.f64.s64 	%fd28, %rd284;
	mul.f64 	%fd29, %fd28, 0d3BF921FB54442D19;
	cvt.rn.f32.f64 	%f433, %fd29;
	neg.f32 	%f434, %f433;
	setp.lt.s32 	%p54, %r592, 0;
	selp.f32 	%f1357, %f434, %f433, %p54;
$L__BB1_56:
	setp.ltu.f32 	%p55, %f3, 0f47CE4780;
	mul.rn.f32 	%f436, %f1357, %f1357;
	and.b32  	%r597, %r1262, 1;
	setp.eq.b32 	%p56, %r597, 1;
	selp.f32 	%f437, 0f3F800000, %f1357, %p56;
	fma.rn.f32 	%f438, %f436, %f437, 0f00000000;
	fma.rn.f32 	%f439, %f436, 0f37CBAC00, 0fBAB607ED;
	selp.f32 	%f440, %f439, 0fB94D4153, %p56;
	selp.f32 	%f441, 0f3D2AAABB, 0f3C0885E4, %p56;
	fma.rn.f32 	%f442, %f440, %f436, %f441;
	selp.f32 	%f443, 0fBEFFFFFF, 0fBE2AAAA8, %p56;
	fma.rn.f32 	%f444, %f442, %f436, %f443;
	fma.rn.f32 	%f445, %f444, %f438, %f437;
	and.b32  	%r598, %r1262, 2;
	setp.eq.s32 	%p57, %r598, 0;
	mov.f32 	%f446, 0f00000000;
	sub.f32 	%f447, %f446, %f445;
	selp.f32 	%f448, %f445, %f447, %p57;
	cvt.f64.f32 	%fd30, %f448;
	mul.f64 	%fd31, %fd3, 0d3FC999999999999A;
	fma.rn.f64 	%fd32, %fd31, %fd30, %fd2;
	cvt.rn.f32.f64 	%f45, %fd32;
	mov.u32 	%r1266, %r1362;
	mov.f32 	%f1358, %f1385;
	@%p55 bra 	$L__BB1_64;
	setp.neu.f32 	%p58, %f3, 0f7F800000;
	@%p58 bra 	$L__BB1_59;
	mov.f32 	%f451, 0f00000000;
	mul.rn.f32 	%f1358, %f300, %f451;
	mov.b32 	%r1266, 0;
	bra.uni 	$L__BB1_64;
$L__BB1_59:
	mov.b32 	%r96, %f300;
	mov.b64 	%rd518, 0;
	mov.b32 	%r1263, 0;
	mov.u64 	%rd516, __cudart_i2opi_f;
	shl.b32 	%r601, %r96, 8;
	or.b32  	%r602, %r601, -2147483648;
	mov.u64 	%rd517, %rd1;
$L__BB1_60:
	.pragma "nounroll";
	ld.global.nc.u32 	%r600, [%rd516];
	mad.wide.u32 	%rd287, %r600, %r602, %rd518;
	shr.u64 	%rd518, %rd287, 32;
	st.local.u32 	[%rd517], %rd287;
	add.s32 	%r1263, %r1263, 1;
	add.s64 	%rd517, %rd517, 4;
	add.s64 	%rd516, %rd516, 4;
	setp.ne.s32 	%p59, %r1263, 6;
	@%p59 bra 	$L__BB1_60;
	shr.u32 	%r603, %r96, 23;
	st.local.u32 	[%rd1+24], %rd518;
	and.b32  	%r99, %r603, 31;
	and.b32  	%r604, %r603, 224;
	add.s32 	%r605, %r604, -128;
	shr.u32 	%r606, %r605, 5;
	mul.wide.u32 	%rd288, %r606, 4;
	sub.s64 	%rd57, %rd1, %rd288;
	ld.local.u32 	%r1264, [%rd57+24];
	ld.local.u32 	%r1265, [%rd57+20];
	setp.eq.s32 	%p60, %r99, 0;
	@%p60 bra 	$L__BB1_63;
	shf.l.wrap.b32 	%r1264, %r1265, %r1264, %r99;
	ld.local.u32 	%r607, [%rd57+16];
	shf.l.wrap.b32 	%r1265, %r607, %r1265, %r99;
$L__BB1_63:
	shr.u32 	%r608, %r1264, 30;
	shf.l.wrap.b32 	%r609, %r1265, %r1264, 2;
	shl.b32 	%r610, %r1265, 2;
	shr.u32 	%r611, %r609, 31;
	add.s32 	%r612, %r611, %r608;
	neg.s32 	%r613, %r612;
	setp.lt.s32 	%p61, %r96, 0;
	selp.b32 	%r1266, %r613, %r612, %p61;
	xor.b32  	%r614, %r609, %r96;
	shr.s32 	%r615, %r609, 31;
	xor.b32  	%r616, %r615, %r609;
	xor.b32  	%r617, %r615, %r610;
	cvt.u64.u32 	%rd289, %r616;
	shl.b64 	%rd290, %rd289, 32;
	cvt.u64.u32 	%rd291, %r617;
	or.b64  	%rd292, %rd290, %rd291;
	cvt.rn.f64.s64 	%fd33, %rd292;
	mul.f64 	%fd34, %fd33, 0d3BF921FB54442D19;
	cvt.rn.f32.f64 	%f449, %fd34;
	neg.f32 	%f450, %f449;
	setp.lt.s32 	%p62, %r614, 0;
	selp.f32 	%f1358, %f450, %f449, %p62;
$L__BB1_64:
	mul.f32 	%f453, %f1358, %f1358;
	fma.rn.f32 	%f454, %f453, 0f3C190000, 0f3B560000;
	fma.rn.f32 	%f455, %f454, %f453, 0f3CC70000;
	fma.rn.f32 	%f456, %f455, %f453, 0f3D5B0000;
	fma.rn.f32 	%f457, %f456, %f453, 0f3E089438;
	fma.rn.f32 	%f458, %f457, %f453, 0f3EAAAA88;
	mul.rn.f32 	%f459, %f453, %f1358;
	fma.rn.f32 	%f460, %f458, %f459, %f1358;
	abs.f32 	%f461, %f1358;
	setp.eq.f32 	%p63, %f461, 0f3A00B43C;
	selp.f32 	%f462, %f1358, %f460, %p63;
	and.b32  	%r619, %r1266, 1;
	setp.eq.b32 	%p64, %r619, 1;
	neg.f32 	%f463, %f462;
	rcp.approx.ftz.f32 	%f464, %f463;
	selp.f32 	%f465, %f464, %f462, %p64;
	or.b32  	%r620, %r3, 1;
	cvt.rn.f32.u32 	%f466, %r620;
	div.rn.f32 	%f467, %f466, %f465;
	mov.f32 	%f468, 0f3F000000;
	copysign.f32 	%f469, %f467, %f468;
	add.rz.f32 	%f470, %f467, %f469;
	cvt.rzi.f32.f32 	%f49, %f470;
	abs.f32 	%f50, %f49;
	setp.eq.f32 	%p65, %f49, 0f3F800000;
	mov.f32 	%f1359, 0f3F800000;
	@%p65 bra 	$L__BB1_69;
	setp.num.f32 	%p66, %f50, %f50;
	@%p66 bra 	$L__BB1_67;
	mov.f32 	%f526, 0f40000000;
	add.rn.f32 	%f1359, %f49, %f526;
	bra.uni 	$L__BB1_69;
$L__BB1_67:
	setp.lt.f32 	%p67, %f50, 0f00800000;
	mul.f32 	%f471, %f50, 0f4B800000;
	selp.f32 	%f472, %f471, %f50, %p67;
	mov.b32 	%r621, %f472;
	add.s32 	%r622, %r621, -1060439283;
	and.b32  	%r623, %r622, -8388608;
	sub.s32 	%r624, %r621, %r623;
	mov.b32 	%f473, %r624;
	cvt.rn.f32.s32 	%f474, %r623;
	selp.f32 	%f475, 0fC1C00000, 0f00000000, %p67;
	fma.rn.f32 	%f476, %f474, 0f34000000, %f475;
	add.f32 	%f477, %f473, 0fBF800000;
	add.f32 	%f478, %f473, 0f3F800000;
	rcp.approx.ftz.f32 	%f479, %f478;
	add.f32 	%f480, %f477, %f477;
	mul.f32 	%f481, %f480, %f479;
	mul.f32 	%f482, %f481, %f481;
	neg.f32 	%f483, %f481;
	sub.f32 	%f484, %f477, %f481;
	add.f32 	%f485, %f484, %f484;
	fma.rn.f32 	%f486, %f483, %f477, %f485;
	mul.rn.f32 	%f487, %f479, %f486;
	fma.rn.f32 	%f488, %f482, 0f3A2C32E4, 0f3B52E7DB;
	fma.rn.f32 	%f489, %f488, %f482, 0f3C93BB73;
	fma.rn.f32 	%f490, %f489, %f482, 0f3DF6384F;
	mul.rn.f32 	%f491, %f490, %f482;
	fma.rn.f32 	%f492, %f481, 0f3FB8AA3B, %f476;
	mul.f32 	%f493, %f491, 0f40400000;
	sub.f32 	%f494, %f476, %f492;
	fma.rn.f32 	%f495, %f481, 0f3FB8AA3B, %f494;
	fma.rn.f32 	%f496, %f487, 0f3FB8AA3B, %f495;
	fma.rn.f32 	%f497, %f481, 0f32A55E34, %f496;
	fma.rn.f32 	%f498, %f493, %f487, %f497;
	fma.rn.f32 	%f499, %f491, %f481, %f498;
	add.rn.f32 	%f500, %f492, %f499;
	mov.f32 	%f501, 0f40000000;
	mul.rn.f32 	%f502, %f500, %f501;
	cvt.rni.f32.f32 	%f503, %f502;
	sub.f32 	%f504, %f502, %f503;
	neg.f32 	%f505, %f502;
	fma.rn.f32 	%f506, %f500, 0f40000000, %f505;
	neg.f32 	%f507, %f492;
	add.rn.f32 	%f508, %f500, %f507;
	neg.f32 	%f509, %f508;
	add.rn.f32 	%f510, %f499, %f509;
	fma.rn.f32 	%f511, %f510, 0f40000000, %f506;
	add.f32 	%f512, %f504, %f511;
	setp.gt.f32 	%p68, %f503, 0f00000000;
	selp.b32 	%r625, 0, -2097152000, %p68;
	setp.neu.f32 	%p69, %f49, 0f00000000;
	setp.neu.f32 	%p70, %f50, 0f7F800000;
	setp.lt.f32 	%p71, %f502, 0f00000000;
	selp.f32 	%f513, 0f00000000, 0f7F800000, %p71;
	abs.f32 	%f514, %f502;
	setp.gt.f32 	%p72, %f514, 0f43180000;
	cvt.rzi.s32.f32 	%r626, %f503;
	shl.b32 	%r627, %r626, 23;
	sub.s32 	%r628, %r627, %r625;
	mov.b32 	%f515, %r628;
	add.s32 	%r629, %r625, 2130706432;
	mov.b32 	%f516, %r629;
	fma.rn.f32 	%f517, %f512, 0f391FCB8E, 0f3AAF85ED;
	fma.rn.f32 	%f518, %f517, %f512, 0f3C1D9856;
	fma.rn.f32 	%f519, %f518, %f512, 0f3D6357BB;
	fma.rn.f32 	%f520, %f519, %f512, 0f3E75FDEC;
	fma.rn.f32 	%f521, %f520, %f512, 0f3F317218;
	fma.rn.f32 	%f522, %f521, %f512, 0f3F800000;
	mul.f32 	%f523, %f522, %f516;
	mul.f32 	%f524, %f523, %f515;
	selp.f32 	%f1359, %f513, %f524, %p72;
	and.pred  	%p73, %p69, %p70;
	@%p73 bra 	$L__BB1_69;
	add.f32 	%f525, %f49, %f49;
	mov.b32 	%r630, %f525;
	and.b32  	%r631, %r630, 2147483647;
	mov.b32 	%f1359, %r631;
$L__BB1_69:
	sub.f32 	%f527, %f45, %f302;
	setp.ltu.f32 	%p74, %f3, 0f47CE4780;
	mad.lo.s32 	%r632, %r3, %r3, %r3;
	add.s32 	%r633, %r3, %r632;
	add.s32 	%r634, %r633, 1;
	cvt.rn.f32.u32 	%f528, %r634;
	add.f32 	%f529, %f1359, %f528;
	sqrt.rn.f32 	%f530, %f529;
	mul.f32 	%f531, %f301, %f530;
	abs.f32 	%f532, %f531;
	abs.f32 	%f533, %f527;
	setp.gt.f32 	%p75, %f533, %f532;
	selp.f32 	%f534, %f533, %f532, %p75;
	selp.f32 	%f535, %f532, %f533, %p75;
	div.rn.f32 	%f536, %f535, %f534;
	mul.f32 	%f537, %f536, %f536;
	fma.rn.f32 	%f538, %f537, 0f3B33710B, 0fBC807748;
	fma.rn.f32 	%f539, %f538, %f537, 0f3D2CDAB2;
	fma.rn.f32 	%f540, %f539, %f537, 0fBD992D10;
	fma.rn.f32 	%f541, %f540, %f537, 0f3DD9EA6C;
	fma.rn.f32 	%f542, %f541, %f537, 0fBE117CB1;
	fma.rn.f32 	%f543, %f542, %f537, 0f3E4CBCE0;
	fma.rn.f32 	%f544, %f543, %f537, 0fBEAAAA7D;
	mul.f32 	%f545, %f537, %f544;
	fma.rn.f32 	%f546, %f545, %f536, %f536;
	neg.f32 	%f547, %f546;
	fma.rn.f32 	%f548, 0f3F6EE581, 0f3FD774EB, %f547;
	selp.f32 	%f549, %f548, %f546, %p75;
	selp.f32 	%f550, 0f3F6EE581, 0f3FEEE581, %p75;
	selp.f32 	%f551, %f546, %f547, %p75;
	mov.b32 	%r635, %f531;
	fma.rn.f32 	%f552, %f550, 0f3FD774EB, %f551;
	setp.lt.s32 	%p76, %r635, 0;
	selp.f32 	%f553, %f552, %f549, %p76;
	add.f32 	%f554, %f533, %f532;
	setp.eq.f32 	%p77, %f534, 0f00000000;
	selp.f32 	%f555, 0f40490FDB, 0f00000000, %p76;
	setp.eq.f32 	%p78, %f532, %f533;
	selp.f32 	%f556, 0f4016CBE4, 0f3F490FDB, %p76;
	selp.f32 	%f557, %f556, %f553, %p78;
	selp.f32 	%f558, %f555, %f557, %p77;
	abs.f32 	%f559, %f554;
	setp.nan.f32 	%p79, %f559, %f559;
	copysign.f32 	%f560, %f527, %f558;
	selp.f32 	%f561, %f554, %f560, %p79;
	cvt.f64.f32 	%fd35, %f561;
	mul.f64 	%fd36, %fd35, 0d404CA4EA4A8C154D;
	cvt.rn.f32.f64 	%f55, %fd36;
	mov.u32 	%r1270, %r1362;
	mov.f32 	%f1360, %f1385;
	@%p74 bra 	$L__BB1_77;
	setp.neu.f32 	%p80, %f3, 0f7F800000;
	@%p80 bra 	$L__BB1_72;
	mov.f32 	%f564, 0f00000000;
	mul.rn.f32 	%f1360, %f300, %f564;
	mov.b32 	%r1270, 0;
	bra.uni 	$L__BB1_77;
$L__BB1_72:
	mov.b32 	%r109, %f300;
	mov.b64 	%rd521, 0;
	mov.b32 	%r1267, 0;
	mov.u64 	%rd519, __cudart_i2opi_f;
	shl.b32 	%r638, %r109, 8;
	or.b32  	%r639, %r638, -2147483648;
	mov.u64 	%rd520, %rd1;
$L__BB1_73:
	.pragma "nounroll";
	ld.global.nc.u32 	%r637, [%rd519];
	mad.wide.u32 	%rd295, %r637, %r639, %rd521;
	shr.u64 	%rd521, %rd295, 32;
	st.local.u32 	[%rd520], %rd295;
	add.s32 	%r1267, %r1267, 1;
	add.s64 	%rd520, %rd520, 4;
	add.s64 	%rd519, %rd519, 4;
	setp.ne.s32 	%p81, %r1267, 6;
	@%p81 bra 	$L__BB1_73;
	shr.u32 	%r640, %r109, 23;
	st.local.u32 	[%rd1+24], %rd521;
	and.b32  	%r112, %r640, 31;
	and.b32  	%r641, %r640, 224;
	add.s32 	%r642, %r641, -128;
	shr.u32 	%r643, %r642, 5;
	mul.wide.u32 	%rd296, %r643, 4;
	sub.s64 	%rd64, %rd1, %rd296;
	ld.local.u32 	%r1268, [%rd64+24];
	ld.local.u32 	%r1269, [%rd64+20];
	setp.eq.s32 	%p82, %r112, 0;
	@%p82 bra 	$L__BB1_76;
	shf.l.wrap.b32 	%r1268, %r1269, %r1268, %r112;
	ld.local.u32 	%r644, [%rd64+16];
	shf.l.wrap.b32 	%r1269, %r644, %r1269, %r112;
$L__BB1_76:
	shr.u32 	%r645, %r1268, 30;
	shf.l.wrap.b32 	%r646, %r1269, %r1268, 2;
	shl.b32 	%r647, %r1269, 2;
	shr.u32 	%r648, %r646, 31;
	add.s32 	%r649, %r648, %r645;
	neg.s32 	%r650, %r649;
	setp.lt.s32 	%p83, %r109, 0;
	selp.b32 	%r1270, %r650, %r649, %p83;
	xor.b32  	%r651, %r646, %r109;
	shr.s32 	%r652, %r646, 31;
	xor.b32  	%r653, %r652, %r646;
	xor.b32  	%r654, %r652, %r647;
	cvt.u64.u32 	%rd297, %r653;
	shl.b64 	%rd298, %rd297, 32;
	cvt.u64.u32 	%rd299, %r654;
	or.b64  	%rd300, %rd298, %rd299;
	cvt.rn.f64.s64 	%fd37, %rd300;
	mul.f64 	%fd38, %fd37, 0d3BF921FB54442D19;
	cvt.rn.f32.f64 	%f562, %fd38;
	neg.f32 	%f563, %f562;
	setp.lt.s32 	%p84, %r651, 0;
	selp.f32 	%f1360, %f563, %f562, %p84;
$L__BB1_77:
	mul.f32 	%f565, %f1360, %f1360;
	fma.rn.f32 	%f566, %f565, 0f3C190000, 0f3B560000;
	fma.rn.f32 	%f567, %f566, %f565, 0f3CC70000;
	fma.rn.f32 	%f568, %f567, %f565, 0f3D5B0000;
	fma.rn.f32 	%f569, %f568, %f565, 0f3E089438;
	fma.rn.f32 	%f570, %f569, %f565, 0f3EAAAA88;
	mul.rn.f32 	%f571, %f565, %f1360;
	fma.rn.f32 	%f572, %f570, %f571, %f1360;
	abs.f32 	%f573, %f1360;
	setp.eq.f32 	%p85, %f573, 0f3A00B43C;
	selp.f32 	%f574, %f1360, %f572, %p85;
	and.b32  	%r656, %r1270, 1;
	setp.eq.b32 	%p86, %r656, 1;
	neg.f32 	%f575, %f574;
	rcp.approx.ftz.f32 	%f576, %f575;
	selp.f32 	%f577, %f576, %f574, %p86;
	add.s32 	%r657, %r3, 2;
	cvt.rn.f32.u32 	%f578, %r657;
	div.rn.f32 	%f579, %f578, %f577;
	mov.f32 	%f580, 0f3F000000;
	copysign.f32 	%f581, %f579, %f580;
	add.rz.f32 	%f582, %f579, %f581;
	cvt.rzi.f32.f32 	%f583, %f582;
	cvt.rzi.s32.f32 	%r658, %f583;
	add.s32 	%r659, %r658, %r4;
	cvt.rn.f32.s32 	%f584, %r659;
	mul.f32 	%f59, %f301, %f584;
	add.s32 	%r660, %r465, 3;
	cvt.rn.f32.u32 	%f585, %r660;
	mul.f32 	%f60, %f301, %f585;
	mul.f32 	%f586, %f59, 0f3F22F983;
	cvt.rni.s32.f32 	%r1274, %f586;
	cvt.rn.f32.s32 	%f587, %r1274;
	fma.rn.f32 	%f588, %f587, 0fBFC90FDA, %f59;
	fma.rn.f32 	%f589, %f587, 0fB3A22168, %f588;
	fma.rn.f32 	%f1361, %f587, 0fA7C234C5, %f589;
	abs.f32 	%f62, %f59;
	setp.ltu.f32 	%p87, %f62, 0f47CE4780;
	@%p87 bra 	$L__BB1_85;
	setp.neu.f32 	%p88, %f62, 0f7F800000;
	@%p88 bra 	$L__BB1_80;
	mov.f32 	%f592, 0f00000000;
	mul.rn.f32 	%f1361, %f59, %f592;
	mov.b32 	%r1274, 0;
	bra.uni 	$L__BB1_85;
$L__BB1_80:
	mov.b32 	%r123, %f59;
	mov.b64 	%rd524, 0;
	mov.b32 	%r1271, 0;
	mov.u64 	%rd522, __cudart_i2opi_f;
	shl.b32 	%r663, %r123, 8;
	or.b32  	%r664, %r663, -2147483648;
	mov.u64 	%rd523, %rd1;
$L__BB1_81:
	.pragma "nounroll";
	ld.global.nc.u32 	%r662, [%rd522];
	mad.wide.u32 	%rd303, %r662, %r664, %rd524;
	shr.u64 	%rd524, %rd303, 32;
	st.local.u32 	[%rd523], %rd303;
	add.s32 	%r1271, %r1271, 1;
	add.s64 	%rd523, %rd523, 4;
	add.s64 	%rd522, %rd522, 4;
	setp.ne.s32 	%p89, %r1271, 6;
	@%p89 bra 	$L__BB1_81;
	shr.u32 	%r665, %r123, 23;
	st.local.u32 	[%rd1+24], %rd524;
	and.b32  	%r126, %r665, 31;
	and.b32  	%r666, %r665, 224;
	add.s32 	%r667, %r666, -128;
	shr.u32 	%r668, %r667, 5;
	mul.wide.u32 	%rd304, %r668, 4;
	sub.s64 	%rd71, %rd1, %rd304;
	ld.local.u32 	%r1272, [%rd71+24];
	ld.local.u32 	%r1273, [%rd71+20];
	setp.eq.s32 	%p90, %r126, 0;
	@%p90 bra 	$L__BB1_84;
	shf.l.wrap.b32 	%r1272, %r1273, %r1272, %r126;
	ld.local.u32 	%r669, [%rd71+16];
	shf.l.wrap.b32 	%r1273, %r669, %r1273, %r126;
$L__BB1_84:
	shr.u32 	%r670, %r1272, 30;
	shf.l.wrap.b32 	%r671, %r1273, %r1272, 2;
	shl.b32 	%r672, %r1273, 2;
	shr.u32 	%r673, %r671, 31;
	add.s32 	%r674, %r673, %r670;
	neg.s32 	%r675, %r674;
	setp.lt.s32 	%p91, %r123, 0;
	selp.b32 	%r1274, %r675, %r674, %p91;
	xor.b32  	%r676, %r671, %r123;
	shr.s32 	%r677, %r671, 31;
	xor.b32  	%r678, %r677, %r671;
	xor.b32  	%r679, %r677, %r672;
	cvt.u64.u32 	%rd305, %r678;
	shl.b64 	%rd306, %rd305, 32;
	cvt.u64.u32 	%rd307, %r679;
	or.b64  	%rd308, %rd306, %rd307;
	cvt.rn.f64.s64 	%fd39, %rd308;
	mul.f64 	%fd40, %fd39, 0d3BF921FB54442D19;
	cvt.rn.f32.f64 	%f590, %fd40;
	neg.f32 	%f591, %f590;
	setp.lt.s32 	%p92, %r676, 0;
	selp.f32 	%f1361, %f591, %f590, %p92;
$L__BB1_85:
	mul.rn.f32 	%f593, %f1361, %f1361;
	and.b32  	%r681, %r1274, 1;
	setp.eq.b32 	%p93, %r681, 1;
	selp.f32 	%f594, 0f3F800000, %f1361, %p93;
	fma.rn.f32 	%f595, %f593, %f594, 0f00000000;
	fma.rn.f32 	%f596, %f593, 0f37CBAC00, 0fBAB607ED;
	selp.f32 	%f597, %f596, 0fB94D4153, %p93;
	selp.f32 	%f598, 0f3D2AAABB, 0f3C0885E4, %p93;
	fma.rn.f32 	%f599, %f597, %f593, %f598;
	selp.f32 	%f600, 0fBEFFFFFF, 0fBE2AAAA8, %p93;
	fma.rn.f32 	%f601, %f599, %f593, %f600;
	fma.rn.f32 	%f602, %f601, %f595, %f594;
	and.b32  	%r682, %r1274, 2;
	setp.eq.s32 	%p94, %r682, 0;
	mov.f32 	%f603, 0f00000000;
	sub.f32 	%f604, %f603, %f602;
	selp.f32 	%f66, %f602, %f604, %p94;
	mul.f32 	%f605, %f60, 0f3F22F983;
	cvt.rni.s32.f32 	%r1278, %f605;
	cvt.rn.f32.s32 	%f606, %r1278;
	fma.rn.f32 	%f607, %f606, 0fBFC90FDA, %f60;
	fma.rn.f32 	%f608, %f606, 0fB3A22168, %f607;
	fma.rn.f32 	%f1362, %f606, 0fA7C234C5, %f608;
	abs.f32 	%f68, %f60;
	setp.ltu.f32 	%p95, %f68, 0f47CE4780;
	@%p95 bra 	$L__BB1_93;
	setp.neu.f32 	%p96, %f68, 0f7F800000;
	@%p96 bra 	$L__BB1_88;
	mov.f32 	%f611, 0f00000000;
	mul.rn.f32 	%f1362, %f60, %f611;
	mov.b32 	%r1278, 0;
	bra.uni 	$L__BB1_93;
$L__BB1_88:
	mov.b32 	%r136, %f60;
	mov.b64 	%rd527, 0;
	mov.b32 	%r1275, 0;
	mov.u64 	%rd525, __cudart_i2opi_f;
	shl.b32 	%r685, %r136, 8;
	or.b32  	%r686, %r685, -2147483648;
	mov.u64 	%rd526, %rd1;
$L__BB1_89:
	.pragma "nounroll";
	ld.global.nc.u32 	%r684, [%rd525];
	mad.wide.u32 	%rd311, %r684, %r686, %rd527;
	shr.u64 	%rd527, %rd311, 32;
	st.local.u32 	[%rd526], %rd311;
	add.s32 	%r1275, %r1275, 1;
	add.s64 	%rd526, %rd526, 4;
	add.s64 	%rd525, %rd525, 4;
	setp.ne.s32 	%p97, %r1275, 6;
	@%p97 bra 	$L__BB1_89;
	shr.u32 	%r687, %r136, 23;
	st.local.u32 	[%rd1+24], %rd527;
	and.b32  	%r139, %r687, 31;
	and.b32  	%r688, %r687, 224;
	add.s32 	%r689, %r688, -128;
	shr.u32 	%r690, %r689, 5;
	mul.wide.u32 	%rd312, %r690, 4;
	sub.s64 	%rd78, %rd1, %rd312;
	ld.local.u32 	%r1276, [%rd78+24];
	ld.local.u32 	%r1277, [%rd78+20];
	setp.eq.s32 	%p98, %r139, 0;
	@%p98 bra 	$L__BB1_92;
	shf.l.wrap.b32 	%r1276, %r1277, %r1276, %r139;
	ld.local.u32 	%r691, [%rd78+16];
	shf.l.wrap.b32 	%r1277, %r691, %r1277, %r139;
$L__BB1_92:
	shr.u32 	%r692, %r1276, 30;
	shf.l.wrap.b32 	%r693, %r1277, %r1276, 2;
	shl.b32 	%r694, %r1277, 2;
	shr.u32 	%r695, %r693, 31;
	add.s32 	%r696, %r695, %r692;
	neg.s32 	%r697, %r696;
	setp.lt.s32 	%p99, %r136, 0;
	selp.b32 	%r1278, %r697, %r696, %p99;
	xor.b32  	%r698, %r693, %r136;
	shr.s32 	%r699, %r693, 31;
	xor.b32  	%r700, %r699, %r693;
	xor.b32  	%r701, %r699, %r694;
	cvt.u64.u32 	%rd313, %r700;
	shl.b64 	%rd314, %rd313, 32;
	cvt.u64.u32 	%rd315, %r701;
	or.b64  	%rd316, %rd314, %rd315;
	cvt.rn.f64.s64 	%fd41, %rd316;
	mul.f64 	%fd42, %fd41, 0d3BF921FB54442D19;
	cvt.rn.f32.f64 	%f609, %fd42;
	neg.f32 	%f610, %f609;
	setp.lt.s32 	%p100, %r698, 0;
	selp.f32 	%f1362, %f610, %f609, %p100;
$L__BB1_93:
	mul.rn.f32 	%f612, %f1362, %f1362;
	and.b32  	%r703, %r1278, 1;
	setp.eq.b32 	%p101, %r703, 1;
	selp.f32 	%f613, 0f3F800000, %f1362, %p101;
	fma.rn.f32 	%f614, %f612, %f613, 0f00000000;
	fma.rn.f32 	%f615, %f612, 0f37CBAC00, 0fBAB607ED;
	selp.f32 	%f616, %f615, 0fB94D4153, %p101;
	selp.f32 	%f617, 0f3D2AAABB, 0f3C0885E4, %p101;
	fma.rn.f32 	%f618, %f616, %f612, %f617;
	selp.f32 	%f619, 0fBEFFFFFF, 0fBE2AAAA8, %p101;
	fma.rn.f32 	%f620, %f618, %f612, %f619;
	fma.rn.f32 	%f621, %f620, %f614, %f613;
	and.b32  	%r704, %r1278, 2;
	setp.eq.s32 	%p102, %r704, 0;
	mov.f32 	%f622, 0f00000000;
	sub.f32 	%f623, %f622, %f621;
	selp.f32 	%f624, %f621, %f623, %p102;
	fma.rn.f32 	%f72, %f66, %f624, 0f3F800000;
	add.f32 	%f73, %f59, %f59;
	mul.f32 	%f625, %f73, 0f3F22F983;
	cvt.rni.s32.f32 	%r1282, %f625;
	cvt.rn.f32.s32 	%f626, %r1282;
	fma.rn.f32 	%f627, %f626, 0fBFC90FDA, %f73;
	fma.rn.f32 	%f628, %f626, 0fB3A22168, %f627;
	fma.rn.f32 	%f1363, %f626, 0fA7C234C5, %f628;
	abs.f32 	%f75, %f73;
	setp.ltu.f32 	%p103, %f75, 0f47CE4780;
	@%p103 bra 	$L__BB1_101;
	setp.neu.f32 	%p104, %f75, 0f7F800000;
	@%p104 bra 	$L__BB1_96;
	mov.f32 	%f631, 0f00000000;
	mul.rn.f32 	%f1363, %f73, %f631;
	mov.b32 	%r1282, 0;
	bra.uni 	$L__BB1_101;
$L__BB1_96:
	mov.b32 	%r149, %f73;
	mov.b64 	%rd530, 0;
	mov.b32 	%r1279, 0;
	mov.u64 	%rd528, __cudart_i2opi_f;
	shl.b32 	%r707, %r149, 8;
	or.b32  	%r708, %r707, -2147483648;
	mov.u64 	%rd529, %rd1;
$L__BB1_97:
	.pragma "nounroll";
	ld.global.nc.u32 	%r706, [%rd528];
	mad.wide.u32 	%rd319, %r706, %r708, %rd530;
	shr.u64 	%rd530, %rd319, 32;
	st.local.u32 	[%rd529], %rd319;
	add.s32 	%r1279, %r1279, 1;
	add.s64 	%rd529, %rd529, 4;
	add.s64 	%rd528, %rd528, 4;
	setp.ne.s32 	%p105, %r1279, 6;
	@%p105 bra 	$L__BB1_97;
	shr.u32 	%r709, %r149, 23;
	st.local.u32 	[%rd1+24], %rd530;
	and.b32  	%r152, %r709, 31;
	and.b32  	%r710, %r709, 224;
	add.s32 	%r711, %r710, -128;
	shr.u32 	%r712, %r711, 5;
	mul.wide.u32 	%rd320, %r712, 4;
	sub.s64 	%rd85, %rd1, %rd320;
	ld.local.u32 	%r1280, [%rd85+24];
	ld.local.u32 	%r1281, [%rd85+20];
	setp.eq.s32 	%p106, %r152, 0;
	@%p106 bra 	$L__BB1_100;
	shf.l.wrap.b32 	%r1280, %r1281, %r1280, %r152;
	ld.local.u32 	%r713, [%rd85+16];
	shf.l.wrap.b32 	%r1281, %r713, %r1281, %r152;
$L__BB1_100:
	shr.u32 	%r714, %r1280, 30;
	shf.l.wrap.b32 	%r715, %r1281, %r1280, 2;
	shl.b32 	%r716, %r1281, 2;
	shr.u32 	%r717, %r715, 31;
	add.s32 	%r718, %r717, %r714;
	neg.s32 	%r719, %r718;
	setp.lt.s32 	%p107, %r149, 0;
	selp.b32 	%r1282, %r719, %r718, %p107;
	xor.b32  	%r720, %r715, %r149;
	shr.s32 	%r721, %r715, 31;
	xor.b32  	%r722, %r721, %r715;
	xor.b32  	%r723, %r721, %r716;
	cvt.u64.u32 	%rd321, %r722;
	shl.b64 	%rd322, %rd321, 32;
	cvt.u64.u32 	%rd323, %r723;
	or.b64  	%rd324, %rd322, %rd323;
	cvt.rn.f64.s64 	%fd43, %rd324;
	mul.f64 	%fd44, %fd43, 0d3BF921FB54442D19;
	cvt.rn.f32.f64 	%f629, %fd44;
	neg.f32 	%f630, %f629;
	setp.lt.s32 	%p108, %r720, 0;
	selp.f32 	%f1363, %f630, %f629, %p108;
$L__BB1_101:
	mul.rn.f32 	%f632, %f1363, %f1363;
	and.b32  	%r725, %r1282, 1;
	setp.eq.b32 	%p109, %r725, 1;
	selp.f32 	%f633, 0f3F800000, %f1363, %p109;
	fma.rn.f32 	%f634, %f632, %f633, 0f00000000;
	fma.rn.f32 	%f635, %f632, 0f37CBAC00, 0fBAB607ED;
	selp.f32 	%f636, %f635, 0fB94D4153, %p109;
	selp.f32 	%f637, 0f3D2AAABB, 0f3C0885E4, %p109;
	fma.rn.f32 	%f638, %f636, %f632, %f637;
	selp.f32 	%f639, 0fBEFFFFFF, 0fBE2AAAA8, %p109;
	fma.rn.f32 	%f640, %f638, %f632, %f639;
	fma.rn.f32 	%f641, %f640, %f634, %f633;
	and.b32  	%r726, %r1282, 2;
	setp.eq.s32 	%p110, %r726, 0;
	mov.f32 	%f642, 0f00000000;
	sub.f32 	%f643, %f642, %f641;
	selp.f32 	%f644, %f641, %f643, %p110;
	cvt.f64.f32 	%fd4, %f644;
	add.f32 	%f79, %f60, %f60;
	mul.f32 	%f645, %f79, 0f3F22F983;
	cvt.rni.s32.f32 	%r1286, %f645;
	cvt.rn.f32.s32 	%f646, %r1286;
	fma.rn.f32 	%f647, %f646, 0fBFC90FDA, %f79;
	fma.rn.f32 	%f648, %f646, 0fB3A22168, %f647;
	fma.rn.f32 	%f1364, %f646, 0fA7C234C5, %f648;
	abs.f32 	%f81, %f79;
	setp.ltu.f32 	%p111, %f81, 0f47CE4780;
	@%p111 bra 	$L__BB1_109;
	setp.neu.f32 	%p112, %f81, 0f7F800000;
	@%p112 bra 	$L__BB1_104;
	mov.f32 	%f651, 0f00000000;
	mul.rn.f32 	%f1364, %f79, %f651;
	mov.b32 	%r1286, 0;
	bra.uni 	$L__BB1_109;
$L__BB1_104:
	mov.b32 	%r162, %f79;
	mov.b64 	%rd533, 0;
	mov.b32 	%r1283, 0;
	mov.u64 	%rd531, __cudart_i2opi_f;
	shl.b32 	%r729, %r162, 8;
	or.b32  	%r730, %r729, -2147483648;
	mov.u64 	%rd532, %rd1;
$L__BB1_105:
	.pragma "nounroll";
	ld.global.nc.u32 	%r728, [%rd531];
	mad.wide.u32 	%rd327, %r728, %r730, %rd533;
	shr.u64 	%rd533, %rd327, 32;
	st.local.u32 	[%rd532], %rd327;
	add.s32 	%r1283, %r1283, 1;
	add.s64 	%rd532, %rd532, 4;
	add.s64 	%rd531, %rd531, 4;
	setp.ne.s32 	%p113, %r1283, 6;
	@%p113 bra 	$L__BB1_105;
	shr.u32 	%r731, %r162, 23;
	st.local.u32 	[%rd1+24], %rd533;
	and.b32  	%r165, %r731, 31;
	and.b32  	%r732, %r731, 224;
	add.s32 	%r733, %r732, -128;
	shr.u32 	%r734, %r733, 5;
	mul.wide.u32 	%rd328, %r734, 4;
	sub.s64 	%rd92, %rd1, %rd328;
	ld.local.u32 	%r1284, [%rd92+24];
	ld.local.u32 	%r1285, [%rd92+20];
	setp.eq.s32 	%p114, %r165, 0;
	@%p114 bra 	$L__BB1_108;
	shf.l.wrap.b32 	%r1284, %r1285, %r1284, %r165;
	ld.local.u32 	%r735, [%rd92+16];
	shf.l.wrap.b32 	%r1285, %r735, %r1285, %r165;
$L__BB1_108:
	shr.u32 	%r736, %r1284, 30;
	shf.l.wrap.b32 	%r737, %r1285, %r1284, 2;
	shl.b32 	%r738, %r1285, 2;
	shr.u32 	%r739, %r737, 31;
	add.s32 	%r740, %r739, %r736;
	neg.s32 	%r741, %r740;
	setp.lt.s32 	%p115, %r162, 0;
	selp.b32 	%r1286, %r741, %r740, %p115;
	xor.b32  	%r742, %r737, %r162;
	shr.s32 	%r743, %r737, 31;
	xor.b32  	%r744, %r743, %r737;
	xor.b32  	%r745, %r743, %r738;
	cvt.u64.u32 	%rd329, %r744;
	shl.b64 	%rd330, %rd329, 32;
	cvt.u64.u32 	%rd331, %r745;
	or.b64  	%rd332, %rd330, %rd331;
	cvt.rn.f64.s64 	%fd45, %rd332;
	mul.f64 	%fd46, %fd45, 0d3BF921FB54442D19;
	cvt.rn.f32.f64 	%f649, %fd46;
	neg.f32 	%f650, %f649;
	setp.lt.s32 	%p116, %r742, 0;
	selp.f32 	%f1364, %f650, %f649, %p116;
$L__BB1_109:
	mul.rn.f32 	%f652, %f1364, %f1364;
	and.b32  	%r747, %r1286, 1;
	setp.eq.b32 	%p117, %r747, 1;
	selp.f32 	%f653, 0f3F800000, %f1364, %p117;
	fma.rn.f32 	%f654, %f652, %f653, 0f00000000;
	fma.rn.f32 	%f655, %f652, 0f37CBAC00, 0fBAB607ED;
	selp.f32 	%f656, %f655, 0fB94D4153, %p117;
	selp.f32 	%f657, 0f3D2AAABB, 0f3C0885E4, %p117;
	fma.rn.f32 	%f658, %f656, %f652, %f657;
	selp.f32 	%f659, 0fBEFFFFFF, 0fBE2AAAA8, %p117;
	fma.rn.f32 	%f660, %f658, %f652, %f659;
	fma.rn.f32 	%f661, %f660, %f654, %f653;
	and.b32  	%r748, %r1286, 2;
	setp.eq.s32 	%p118, %r748, 0;
	mov.f32 	%f662, 0f00000000;
	sub.f32 	%f663, %f662, %f661;
	selp.f32 	%f664, %f661, %f663, %p118;
	cvt.f64.f32 	%fd47, %f664;
	mul.f64 	%fd48, %fd4, 0d3FD3333333333333;
	cvt.f64.f32 	%fd49, %f72;
	fma.rn.f64 	%fd5, %fd48, %fd47, %fd49;
	mul.f32 	%f85, %f59, 0f40A00000;
	mul.f32 	%f665, %f85, 0f3F22F983;
	cvt.rni.s32.f32 	%r1290, %f665;
	cvt.rn.f32.s32 	%f666, %r1290;
	fma.rn.f32 	%f667, %f666, 0fBFC90FDA, %f85;
	fma.rn.f32 	%f668, %f666, 0fB3A22168, %f667;
	fma.rn.f32 	%f1365, %f666, 0fA7C234C5, %f668;
	abs.f32 	%f87, %f85;
	setp.ltu.f32 	%p119, %f87, 0f47CE4780;
	@%p119 bra 	$L__BB1_117;
	setp.neu.f32 	%p120, %f87, 0f7F800000;
	@%p120 bra 	$L__BB1_112;
	mov.f32 	%f671, 0f00000000;
	mul.rn.f32 	%f1365, %f85, %f671;
	mov.b32 	%r1290, 0;
	bra.uni 	$L__BB1_117;
$L__BB1_112:
	mov.b32 	%r175, %f85;
	mov.b64 	%rd536, 0;
	mov.b32 	%r1287, 0;
	mov.u64 	%rd534, __cudart_i2opi_f;
	shl.b32 	%r751, %r175, 8;
	or.b32  	%r752, %r751, -2147483648;
	mov.u64 	%rd535, %rd1;
$L__BB1_113:
	.pragma "nounroll";
	ld.global.nc.u32 	%r750, [%rd534];
	mad.wide.u32 	%rd335, %r750, %r752, %rd536;
	shr.u64 	%rd536, %rd335, 32;
	st.local.u32 	[%rd535], %rd335;
	add.s32 	%r1287, %r1287, 1;
	add.s64 	%rd535, %rd535, 4;
	add.s64 	%rd534, %rd534, 4;
	setp.ne.s32 	%p121, %r1287, 6;
	@%p121 bra 	$L__BB1_113;
	shr.u32 	%r753, %r175, 23;
	st.local.u32 	[%rd1+24], %rd536;
	and.b32  	%r178, %r753, 31;
	and.b32  	%r754, %r753, 224;
	add.s32 	%r755, %r754, -128;
	shr.u32 	%r756, %r755, 5;
	mul.wide.u32 	%rd336, %r756, 4;
	sub.s64 	%rd99, %rd1, %rd336;
	ld.local.u32 	%r1288, [%rd99+24];
	ld.local.u32 	%r1289, [%rd99+20];
	setp.eq.s32 	%p122, %r178, 0;
	@%p122 bra 	$L__BB1_116;
	shf.l.wrap.b32 	%r1288, %r1289, %r1288, %r178;
	ld.local.u32 	%r757, [%rd99+16];
	shf.l.wrap.b32 	%r1289, %r757, %r1289, %r178;
$L__BB1_116:
	shr.u32 	%r758, %r1288, 30;
	shf.l.wrap.b32 	%r759, %r1289, %r1288, 2;
	shl.b32 	%r760, %r1289, 2;
	shr.u32 	%r761, %r759, 31;
	add.s32 	%r762, %r761, %r758;
	neg.s32 	%r763, %r762;
	setp.lt.s32 	%p123, %r175, 0;
	selp.b32 	%r1290, %r763, %r762, %p123;
	xor.b32  	%r764, %r759, %r175;
	shr.s32 	%r765, %r759, 31;
	xor.b32  	%r766, %r765, %r759;
	xor.b32  	%r767, %r765, %r760;
	cvt.u64.u32 	%rd337, %r766;
	shl.b64 	%rd338, %rd337, 32;
	cvt.u64.u32 	%rd339, %r767;
	or.b64  	%rd340, %rd338, %rd339;
	cvt.rn.f64.s64 	%fd50, %rd340;
	mul.f64 	%fd51, %fd50, 0d3BF921FB54442D19;
	cvt.rn.f32.f64 	%f669, %fd51;
	neg.f32 	%f670, %f669;
	setp.lt.s32 	%p124, %r764, 0;
	selp.f32 	%f1365, %f670, %f669, %p124;
$L__BB1_117:
	mul.rn.f32 	%f672, %f1365, %f1365;
	and.b32  	%r769, %r1290, 1;
	setp.eq.b32 	%p125, %r769, 1;
	selp.f32 	%f673, 0f3F800000, %f1365, %p125;
	fma.rn.f32 	%f674, %f672, %f673, 0f00000000;
	fma.rn.f32 	%f675, %f672, 0f37CBAC00, 0fBAB607ED;
	selp.f32 	%f676, %f675, 0fB94D4153, %p125;
	selp.f32 	%f677, 0f3D2AAABB, 0f3C0885E4, %p125;
	fma.rn.f32 	%f678, %f676, %f672, %f677;
	selp.f32 	%f679, 0fBEFFFFFF, 0fBE2AAAA8, %p125;
	fma.rn.f32 	%f680, %f678, %f672, %f679;
	fma.rn.f32 	%f681, %f680, %f674, %f673;
	and.b32  	%r770, %r1290, 2;
	setp.eq.s32 	%p126, %r770, 0;
	mov.f32 	%f682, 0f00000000;
	sub.f32 	%f683, %f682, %f681;
	selp.f32 	%f684, %f681, %f683, %p126;
	cvt.f64.f32 	%fd6, %f684;
	mul.f32 	%f91, %f60, 0f40A00000;
	mul.f32 	%f685, %f91, 0f3F22F983;
	cvt.rni.s32.f32 	%r1294, %f685;
	cvt.rn.f32.s32 	%f686, %r1294;
	fma.rn.f32 	%f687, %f686, 0fBFC90FDA, %f91;
	fma.rn.f32 	%f688, %f686, 0fB3A22168, %f687;
	fma.rn.f32 	%f1366, %f686, 0fA7C234C5, %f688;
	abs.f32 	%f93, %f91;
	setp.ltu.f32 	%p127, %f93, 0f47CE4780;
	@%p127 bra 	$L__BB1_125;
	setp.neu.f32 	%p128, %f93, 0f7F800000;
	@%p128 bra 	$L__BB1_120;
	mov.f32 	%f691, 0f00000000;
	mul.rn.f32 	%f1366, %f91, %f691;
	mov.b32 	%r1294, 0;
	bra.uni 	$L__BB1_125;
$L__BB1_120:
	mov.b32 	%r188, %f91;
	mov.b64 	%rd539, 0;
	mov.b32 	%r1291, 0;
	mov.u64 	%rd537, __cudart_i2opi_f;
	shl.b32 	%r773, %r188, 8;
	or.b32  	%r774, %r773, -2147483648;
	mov.u64 	%rd538, %rd1;
$L__BB1_121:
	.pragma "nounroll";
	ld.global.nc.u32 	%r772, [%rd537];
	mad.wide.u32 	%rd343, %r772, %r774, %rd539;
	shr.u64 	%rd539, %rd343, 32;
	st.local.u32 	[%rd538], %rd343;
	add.s32 	%r1291, %r1291, 1;
	add.s64 	%rd538, %rd538, 4;
	add.s64 	%rd537, %rd537, 4;
	setp.ne.s32 	%p129, %r1291, 6;
	@%p129 bra 	$L__BB1_121;
	shr.u32 	%r775, %r188, 23;
	st.local.u32 	[%rd1+24], %rd539;
	and.b32  	%r191, %r775, 31;
	and.b32  	%r776, %r775, 224;
	add.s32 	%r777, %r776, -128;
	shr.u32 	%r778, %r777, 5;
	mul.wide.u32 	%rd344, %r778, 4;
	sub.s64 	%rd106, %rd1, %rd344;
	ld.local.u32 	%r1292, [%rd106+24];
	ld.local.u32 	%r1293, [%rd106+20];
	setp.eq.s32 	%p130, %r191, 0;
	@%p130 bra 	$L__BB1_124;
	shf.l.wrap.b32 	%r1292, %r1293, %r1292, %r191;
	ld.local.u32 	%r779, [%rd106+16];
	shf.l.wrap.b32 	%r1293, %r779, %r1293, %r191;
$L__BB1_124:
	shr.u32 	%r780, %r1292, 30;
	shf.l.wrap.b32 	%r781, %r1293, %r1292, 2;
	shl.b32 	%r782, %r1293, 2;
	shr.u32 	%r783, %r781, 31;
	add.s32 	%r784, %r783, %r780;
	neg.s32 	%r785, %r784;
	setp.lt.s32 	%p131, %r188, 0;
	selp.b32 	%r1294, %r785, %r784, %p131;
	xor.b32  	%r786, %r781, %r188;
	shr.s32 	%r787, %r781, 31;
	xor.b32  	%r788, %r787, %r781;
	xor.b32  	%r789, %r787, %r782;
	cvt.u64.u32 	%rd345, %r788;
	shl.b64 	%rd346, %rd345, 32;
	cvt.u64.u32 	%rd347, %r789;
	or.b64  	%rd348, %rd346, %rd347;
	cvt.rn.f64.s64 	%fd52, %rd348;
	mul.f64 	%fd53, %fd52, 0d3BF921FB54442D19;
	cvt.rn.f32.f64 	%f689, %fd53;
	neg.f32 	%f690, %f689;
	setp.lt.s32 	%p132, %r786, 0;
	selp.f32 	%f1366, %f690, %f689, %p132;
$L__BB1_125:
	setp.ltu.f32 	%p133, %f3, 0f47CE4780;
	mul.rn.f32 	%f692, %f1366, %f1366;
	and.b32  	%r791, %r1294, 1;
	setp.eq.b32 	%p134, %r791, 1;
	selp.f32 	%f693, 0f3F800000, %f1366, %p134;
	fma.rn.f32 	%f694, %f692, %f693, 0f00000000;
	fma.rn.f32 	%f695, %f692, 0f37CBAC00, 0fBAB607ED;
	selp.f32 	%f696, %f695, 0fB94D4153, %p134;
	selp.f32 	%f697, 0f3D2AAABB, 0f3C0885E4, %p134;
	fma.rn.f32 	%f698, %f696, %f692, %f697;
	selp.f32 	%f699, 0fBEFFFFFF, 0fBE2AAAA8, %p134;
	fma.rn.f32 	%f700, %f698, %f692, %f699;
	fma.rn.f32 	%f701, %f700, %f694, %f693;
	and.b32  	%r792, %r1294, 2;
	setp.eq.s32 	%p135, %r792, 0;
	mov.f32 	%f702, 0f00000000;
	sub.f32 	%f703, %f702, %f701;
	selp.f32 	%f704, %f701, %f703, %p135;
	cvt.f64.f32 	%fd54, %f704;
	mul.f64 	%fd55, %fd6, 0d3FC999999999999A;
	fma.rn.f64 	%fd56, %fd55, %fd54, %fd5;
	cvt.rn.f32.f64 	%f97, %fd56;
	mov.u32 	%r1298, %r1362;
	mov.f32 	%f1367, %f1385;
	@%p133 bra 	$L__BB1_133;
	setp.neu.f32 	%p136, %f3, 0f7F800000;
	@%p136 bra 	$L__BB1_128;
	mov.f32 	%f707, 0f00000000;
	mul.rn.f32 	%f1367, %f300, %f707;
	mov.b32 	%r1298, 0;
	bra.uni 	$L__BB1_133;
$L__BB1_128:
	mov.b32 	%r200, %f300;
	mov.b64 	%rd542, 0;
	mov.b32 	%r1295, 0;
	mov.u64 	%rd540, __cudart_i2opi_f;
	shl.b32 	%r795, %r200, 8;
	or.b32  	%r796, %r795, -2147483648;
	mov.u64 	%rd541, %rd1;
$L__BB1_129:
	.pragma "nounroll";
	ld.global.nc.u32 	%r794, [%rd540];
	mad.wide.u32 	%rd351, %r794, %r796, %rd542;
	shr.u64 	%rd542, %rd351, 32;
	st.local.u32 	[%rd541], %rd351;
	add.s32 	%r1295, %r1295, 1;
	add.s64 	%rd541, %rd541, 4;
	add.s64 	%rd540, %rd540, 4;
	setp.ne.s32 	%p137, %r1295, 6;
	@%p137 bra 	$L__BB1_129;
	shr.u32 	%r797, %r200, 23;
	st.local.u32 	[%rd1+24], %rd542;
	and.b32  	%r203, %r797, 31;
	and.b32  	%r798, %r797, 224;
	add.s32 	%r799, %r798, -128;
	shr.u32 	%r800, %r799, 5;
	mul.wide.u32 	%rd352, %r800, 4;
	sub.s64 	%rd113, %rd1, %rd352;
	ld.local.u32 	%r1296, [%rd113+24];
	ld.local.u32 	%r1297, [%rd113+20];
	setp.eq.s32 	%p138, %r203, 0;
	@%p138 bra 	$L__BB1_132;
	shf.l.wrap.b32 	%r1296, %r1297, %r1296, %r203;
	ld.local.u32 	%r801, [%rd113+16];
	shf.l.wrap.b32 	%r1297, %r801, %r1297, %r203;
$L__BB1_132:
	shr.u32 	%r802, %r1296, 30;
	shf.l.wrap.b32 	%r803, %r1297, %r1296, 2;
	shl.b32 	%r804, %r1297, 2;
	shr.u32 	%r805, %r803, 31;
	add.s32 	%r806, %r805, %r802;
	neg.s32 	%r807, %r806;
	setp.lt.s32 	%p139, %r200, 0;
	selp.b32 	%r1298, %r807, %r806, %p139;
	xor.b32  	%r808, %r803, %r200;
	shr.s32 	%r809, %r803, 31;
	xor.b32  	%r810, %r809, %r803;
	xor.b32  	%r811, %r809, %r804;
	cvt.u64.u32 	%rd353, %r810;
	shl.b64 	%rd354, %rd353, 32;
	cvt.u64.u32 	%rd355, %r811;
	or.b64  	%rd356, %rd354, %rd355;
	cvt.rn.f64.s64 	%fd57, %rd356;
	mul.f64 	%fd58, %fd57, 0d3BF921FB54442D19;
	cvt.rn.f32.f64 	%f705, %fd58;
	neg.f32 	%f706, %f705;
	setp.lt.s32 	%p140, %r808, 0;
	selp.f32 	%f1367, %f706, %f705, %p140;
$L__BB1_133:
	mul.f32 	%f709, %f1367, %f1367;
	fma.rn.f32 	%f710, %f709, 0f3C190000, 0f3B560000;
	fma.rn.f32 	%f711, %f710, %f709, 0f3CC70000;
	fma.rn.f32 	%f712, %f711, %f709, 0f3D5B0000;
	fma.rn.f32 	%f713, %f712, %f709, 0f3E089438;
	fma.rn.f32 	%f714, %f713, %f709, 0f3EAAAA88;
	mul.rn.f32 	%f715, %f709, %f1367;
	fma.rn.f32 	%f716, %f714, %f715, %f1367;
	abs.f32 	%f717, %f1367;
	setp.eq.f32 	%p141, %f717, 0f3A00B43C;
	selp.f32 	%f718, %f1367, %f716, %p141;
	and.b32  	%r813, %r1298, 1;
	setp.eq.b32 	%p142, %r813, 1;
	neg.f32 	%f719, %f718;
	rcp.approx.ftz.f32 	%f720, %f719;
	selp.f32 	%f721, %f720, %f718, %p142;
	shl.b32 	%r212, %r2, 2;
	or.b32  	%r814, %r212, 2;
	cvt.rn.f32.u32 	%f722, %r814;
	div.rn.f32 	%f723, %f722, %f721;
	mov.f32 	%f724, 0f3F000000;
	copysign.f32 	%f725, %f723, %f724;
	add.rz.f32 	%f726, %f723, %f725;
	cvt.rzi.f32.f32 	%f101, %f726;
	abs.f32 	%f102, %f101;
	setp.eq.f32 	%p143, %f101, 0f3F800000;
	mov.f32 	%f1368, 0f3F800000;
	@%p143 bra 	$L__BB1_138;
	setp.num.f32 	%p144, %f102, %f102;
	@%p144 bra 	$L__BB1_136;
	mov.f32 	%f782, 0f40000000;
	add.rn.f32 	%f1368, %f101, %f782;
	bra.uni 	$L__BB1_138;
$L__BB1_136:
	setp.lt.f32 	%p145, %f102, 0f00800000;
	mul.f32 	%f727, %f102, 0f4B800000;
	selp.f32 	%f728, %f727, %f102, %p145;
	mov.b32 	%r815, %f728;
	add.s32 	%r816, %r815, -1060439283;
	and.b32  	%r817, %r816, -8388608;
	sub.s32 	%r818, %r815, %r817;
	mov.b32 	%f729, %r818;
	cvt.rn.f32.s32 	%f730, %r817;
	selp.f32 	%f731, 0fC1C00000, 0f00000000, %p145;
	fma.rn.f32 	%f732, %f730, 0f34000000, %f731;
	add.f32 	%f733, %f729, 0fBF800000;
	add.f32 	%f734, %f729, 0f3F800000;
	rcp.approx.ftz.f32 	%f735, %f734;
	add.f32 	%f736, %f733, %f733;
	mul.f32 	%f737, %f736, %f735;
	mul.f32 	%f738, %f737, %f737;
	neg.f32 	%f739, %f737;
	sub.f32 	%f740, %f733, %f737;
	add.f32 	%f741, %f740, %f740;
	fma.rn.f32 	%f742, %f739, %f733, %f741;
	mul.rn.f32 	%f743, %f735, %f742;
	fma.rn.f32 	%f744, %f738, 0f3A2C32E4, 0f3B52E7DB;
	fma.rn.f32 	%f745, %f744, %f738, 0f3C93BB73;
	fma.rn.f32 	%f746, %f745, %f738, 0f3DF6384F;
	mul.rn.f32 	%f747, %f746, %f738;
	fma.rn.f32 	%f748, %f737, 0f3FB8AA3B, %f732;
	mul.f32 	%f749, %f747, 0f40400000;
	sub.f32 	%f750, %f732, %f748;
	fma.rn.f32 	%f751, %f737, 0f3FB8AA3B, %f750;
	fma.rn.f32 	%f752, %f743, 0f3FB8AA3B, %f751;
	fma.rn.f32 	%f753, %f737, 0f32A55E34, %f752;
	fma.rn.f32 	%f754, %f749, %f743, %f753;
	fma.rn.f32 	%f755, %f747, %f737, %f754;
	add.rn.f32 	%f756, %f748, %f755;
	mov.f32 	%f757, 0f40000000;
	mul.rn.f32 	%f758, %f756, %f757;
	cvt.rni.f32.f32 	%f759, %f758;
	sub.f32 	%f760, %f758, %f759;
	neg.f32 	%f761, %f758;
	fma.rn.f32 	%f762, %f756, 0f40000000, %f761;
	neg.f32 	%f763, %f748;
	add.rn.f32 	%f764, %f756, %f763;
	neg.f32 	%f765, %f764;
	add.rn.f32 	%f766, %f755, %f765;
	fma.rn.f32 	%f767, %f766, 0f40000000, %f762;
	add.f32 	%f768, %f760, %f767;
	setp.gt.f32 	%p146, %f759, 0f00000000;
	selp.b32 	%r819, 0, -2097152000, %p146;
	setp.neu.f32 	%p147, %f101, 0f00000000;
	setp.neu.f32 	%p148, %f102, 0f7F800000;
	setp.lt.f32 	%p149, %f758, 0f00000000;
	selp.f32 	%f769, 0f00000000, 0f7F800000, %p149;
	abs.f32 	%f770, %f758;
	setp.gt.f32 	%p150, %f770, 0f43180000;
	cvt.rzi.s32.f32 	%r820, %f759;
	shl.b32 	%r821, %r820, 23;
	sub.s32 	%r822, %r821, %r819;
	mov.b32 	%f771, %r822;
	add.s32 	%r823, %r819, 2130706432;
	mov.b32 	%f772, %r823;
	fma.rn.f32 	%f773, %f768, 0f391FCB8E, 0f3AAF85ED;
	fma.rn.f32 	%f774, %f773, %f768, 0f3C1D9856;
	fma.rn.f32 	%f775, %f774, %f768, 0f3D6357BB;
	fma.rn.f32 	%f776, %f775, %f768, 0f3E75FDEC;
	fma.rn.f32 	%f777, %f776, %f768, 0f3F317218;
	fma.rn.f32 	%f778, %f777, %f768, 0f3F800000;
	mul.f32 	%f779, %f778, %f772;
	mul.f32 	%f780, %f779, %f771;
	selp.f32 	%f1368, %f769, %f780, %p150;
	and.pred  	%p151, %p147, %p148;
	@%p151 bra 	$L__BB1_138;
	add.f32 	%f781, %f101, %f101;
	mov.b32 	%r824, %f781;
	and.b32  	%r825, %r824, 2147483647;
	mov.b32 	%f1368, %r825;
$L__BB1_138:
	sub.f32 	%f783, %f97, %f302;
	setp.ltu.f32 	%p152, %f3, 0f47CE4780;
	add.s32 	%r826, %r212, 2;
	mul.lo.s32 	%r827, %r826, %r826;
	cvt.rn.f32.u32 	%f784, %r827;
	add.f32 	%f785, %f1368, %f784;
	sqrt.rn.f32 	%f786, %f785;
	mul.f32 	%f787, %f301, %f786;
	abs.f32 	%f788, %f787;
	abs.f32 	%f789, %f783;
	setp.gt.f32 	%p153, %f789, %f788;
	selp.f32 	%f790, %f789, %f788, %p153;
	selp.f32 	%f791, %f788, %f789, %p153;
	div.rn.f32 	%f792, %f791, %f790;
	mul.f32 	%f793, %f792, %f792;
	fma.rn.f32 	%f794, %f793, 0f3B33710B, 0fBC807748;
	fma.rn.f32 	%f795, %f794, %f793, 0f3D2CDAB2;
	fma.rn.f32 	%f796, %f795, %f793, 0fBD992D10;
	fma.rn.f32 	%f797, %f796, %f793, 0f3DD9EA6C;
	fma.rn.f32 	%f798, %f797, %f793, 0fBE117CB1;
	fma.rn.f32 	%f799, %f798, %f793, 0f3E4CBCE0;
	fma.rn.f32 	%f800, %f799, %f793, 0fBEAAAA7D;
	mul.f32 	%f801, %f793, %f800;
	fma.rn.f32 	%f802, %f801, %f792, %f792;
	neg.f32 	%f803, %f802;
	fma.rn.f32 	%f804, 0f3F6EE581, 0f3FD774EB, %f803;
	selp.f32 	%f805, %f804, %f802, %p153;
	selp.f32 	%f806, 0f3F6EE581, 0f3FEEE581, %p153;
	selp.f32 	%f807, %f802, %f803, %p153;
	mov.b32 	%r828, %f787;
	fma.rn.f32 	%f808, %f806, 0f3FD774EB, %f807;
	setp.lt.s32 	%p154, %r828, 0;
	selp.f32 	%f809, %f808, %f805, %p154;
	add.f32 	%f810, %f789, %f788;
	setp.eq.f32 	%p155, %f790, 0f00000000;
	selp.f32 	%f811, 0f40490FDB, 0f00000000, %p154;
	setp.eq.f32 	%p156, %f788, %f789;
	selp.f32 	%f812, 0f4016CBE4, 0f3F490FDB, %p154;
	selp.f32 	%f813, %f812, %f809, %p156;
	selp.f32 	%f814, %f811, %f813, %p155;
	abs.f32 	%f815, %f810;
	setp.nan.f32 	%p157, %f815, %f815;
	copysign.f32 	%f816, %f783, %f814;
	selp.f32 	%f817, %f810, %f816, %p157;
	cvt.f64.f32 	%fd59, %f817;
	mul.f64 	%fd60, %fd59, 0d404CA4EA4A8C154D;
	cvt.rn.f32.f64 	%f107, %fd60;
	mov.u32 	%r1302, %r1362;
	mov.f32 	%f1369, %f1385;
	@%p152 bra 	$L__BB1_146;
	setp.neu.f32 	%p158, %f3, 0f7F800000;
	@%p158 bra 	$L__BB1_141;
	mov.f32 	%f820, 0f00000000;
	mul.rn.f32 	%f1369, %f300, %f820;
	mov.b32 	%r1302, 0;
	bra.uni 	$L__BB1_146;
$L__BB1_141:
	mov.b32 	%r213, %f300;
	mov.b64 	%rd545, 0;
	mov.b32 	%r1299, 0;
	mov.u64 	%rd543, __cudart_i2opi_f;
	shl.b32 	%r831, %r213, 8;
	or.b32  	%r832, %r831, -2147483648;
	mov.u64 	%rd544, %rd1;
$L__BB1_142:
	.pragma "nounroll";
	ld.global.nc.u32 	%r830, [%rd543];
	mad.wide.u32 	%rd359, %r830, %r832, %rd545;
	shr.u64 	%rd545, %rd359, 32;
	st.local.u32 	[%rd544], %rd359;
	add.s32 	%r1299, %r1299, 1;
	add.s64 	%rd544, %rd544, 4;
	add.s64 	%rd543, %rd543, 4;
	setp.ne.s32 	%p159, %r1299, 6;
	@%p159 bra 	$L__BB1_142;
	shr.u32 	%r833, %r213, 23;
	st.local.u32 	[%rd1+24], %rd545;
	and.b32  	%r216, %r833, 31;
	and.b32  	%r834, %r833, 224;
	add.s32 	%r835, %r834, -128;
	shr.u32 	%r836, %r835, 5;
	mul.wide.u32 	%rd360, %r836, 4;
	sub.s64 	%rd120, %rd1, %rd360;
	ld.local.u32 	%r1300, [%rd120+24];
	ld.local.u32 	%r1301, [%rd120+20];
	setp.eq.s32 	%p160, %r216, 0;
	@%p160 bra 	$L__BB1_145;
	shf.l.wrap.b32 	%r1300, %r1301, %r1300, %r216;
	ld.local.u32 	%r837, [%rd120+16];
	shf.l.wrap.b32 	%r1301, %r837, %r1301, %r216;
$L__BB1_145:
	shr.u32 	%r838, %r1300, 30;
	shf.l.wrap.b32 	%r839, %r1301, %r1300, 2;
	shl.b32 	%r840, %r1301, 2;
	shr.u32 	%r841, %r839, 31;
	add.s32 	%r842, %r841, %r838;
	neg.s32 	%r843, %r842;
	setp.lt.s32 	%p161, %r213, 0;
	selp.b32 	%r1302, %r843, %r842, %p161;
	xor.b32  	%r844, %r839, %r213;
	shr.s32 	%r845, %r839, 31;
	xor.b32  	%r846, %r845, %r839;
	xor.b32  	%r847, %r845, %r840;
	cvt.u64.u32 	%rd361, %r846;
	shl.b64 	%rd362, %rd361, 32;
	cvt.u64.u32 	%rd363, %r847;
	or.b64  	%rd364, %rd362, %rd363;
	cvt.rn.f64.s64 	%fd61, %rd364;
	mul.f64 	%fd62, %fd61, 0d3BF921FB54442D19;
	cvt.rn.f32.f64 	%f818, %fd62;
	neg.f32 	%f819, %f818;
	setp.lt.s32 	%p162, %r844, 0;
	selp.f32 	%f1369, %f819, %f818, %p162;
$L__BB1_146:
	mul.f32 	%f821, %f1369, %f1369;
	fma.rn.f32 	%f822, %f821, 0f3C190000, 0f3B560000;
	fma.rn.f32 	%f823, %f822, %f821, 0f3CC70000;
	fma.rn.f32 	%f824, %f823, %f821, 0f3D5B0000;
	fma.rn.f32 	%f825, %f824, %f821, 0f3E089438;
	fma.rn.f32 	%f826, %f825, %f821, 0f3EAAAA88;
	mul.rn.f32 	%f827, %f821, %f1369;
	fma.rn.f32 	%f828, %f826, %f827, %f1369;
	abs.f32 	%f829, %f1369;
	setp.eq.f32 	%p163, %f829, 0f3A00B43C;
	selp.f32 	%f830, %f1369, %f828, %p163;
	and.b32  	%r849, %r1302, 1;
	setp.eq.b32 	%p164, %r849, 1;
	neg.f32 	%f831, %f830;
	rcp.approx.ftz.f32 	%f832, %f831;
	selp.f32 	%f833, %f832, %f830, %p164;
	or.b32  	%r851, %r212, 3;
	cvt.rn.f32.u32 	%f834, %r851;
	div.rn.f32 	%f835, %f834, %f833;
	mov.f32 	%f836, 0f3F000000;
	copysign.f32 	%f837, %f835, %f836;
	add.rz.f32 	%f838, %f835, %f837;
	cvt.rzi.f32.f32 	%f839, %f838;
	cvt.rzi.s32.f32 	%r852, %f839;
	add.s32 	%r853, %r852, %r4;
	cvt.rn.f32.s32 	%f840, %r853;
	mul.f32 	%f111, %f301, %f840;
	add.s32 	%r854, %r465, 4;
	cvt.rn.f32.u32 	%f841, %r854;
	mul.f32 	%f112, %f301, %f841;
	mul.f32 	%f842, %f111, 0f3F22F983;
	cvt.rni.s32.f32 	%r1306, %f842;
	cvt.rn.f32.s32 	%f843, %r1306;
	fma.rn.f32 	%f844, %f843, 0fBFC90FDA, %f111;
	fma.rn.f32 	%f845, %f843, 0fB3A22168, %f844;
	fma.rn.f32 	%f1370, %f843, 0fA7C234C5, %f845;
	abs.f32 	%f114, %f111;
	setp.ltu.f32 	%p165, %f114, 0f47CE4780;
	@%p165 bra 	$L__BB1_154;
	setp.neu.f32 	%p166, %f114, 0f7F800000;
	@%p166 bra 	$L__BB1_149;
	mov.f32 	%f848, 0f00000000;
	mul.rn.f32 	%f1370, %f111, %f848;
	mov.b32 	%r1306, 0;
	bra.uni 	$L__BB1_154;
$L__BB1_149:
	mov.b32 	%r226, %f111;
	mov.b64 	%rd548, 0;
	mov.b32 	%r1303, 0;
	mov.u64 	%rd546, __cudart_i2opi_f;
	shl.b32 	%r857, %r226, 8;
	or.b32  	%r858, %r857, -2147483648;
	mov.u64 	%rd547, %rd1;
$L__BB1_150:
	.pragma "nounroll";
	ld.global.nc.u32 	%r856, [%rd546];
	mad.wide.u32 	%rd367, %r856, %r858, %rd548;
	shr.u64 	%rd548, %rd367, 32;
	st.local.u32 	[%rd547], %rd367;
	add.s32 	%r1303, %r1303, 1;
	add.s64 	%rd547, %rd547, 4;
	add.s64 	%rd546, %rd546, 4;
	setp.ne.s32 	%p167, %r1303, 6;
	@%p167 bra 	$L__BB1_150;
	shr.u32 	%r859, %r226, 23;
	st.local.u32 	[%rd1+24], %rd548;
	and.b32  	%r229, %r859, 31;
	and.b32  	%r860, %r859, 224;
	add.s32 	%r861, %r860, -128;
	shr.u32 	%r862, %r861, 5;
	mul.wide.u32 	%rd368, %r862, 4;
	sub.s64 	%rd127, %rd1, %rd368;
	ld.local.u32 	%r1304, [%rd127+24];
	ld.local.u32 	%r1305, [%rd127+20];
	setp.eq.s32 	%p168, %r229, 0;
	@%p168 bra 	$L__BB1_153;
	shf.l.wrap.b32 	%r1304, %r1305, %r1304, %r229;
	ld.local.u32 	%r863, [%rd127+16];
	shf.l.wrap.b32 	%r1305, %r863, %r1305, %r229;
$L__BB1_153:
	shr.u32 	%r864, %r1304, 30;
	shf.l.wrap.b32 	%r865, %r1305, %r1304, 2;
	shl.b32 	%r866, %r1305, 2;
	shr.u32 	%r867, %r865, 31;
	add.s32 	%r868, %r867, %r864;
	neg.s32 	%r869, %r868;
	setp.lt.s32 	%p169, %r226, 0;
	selp.b32 	%r1306, %r869, %r868, %p169;
	xor.b32  	%r870, %r865, %r226;
	shr.s32 	%r871, %r865, 31;
	xor.b32  	%r872, %r871, %r865;
	xor.b32  	%r873, %r871, %r866;
	cvt.u64.u32 	%rd369, %r872;
	shl.b64 	%rd370, %rd369, 32;
	cvt.u64.u32 	%rd371, %r873;
	or.b64  	%rd372, %rd370, %rd371;
	cvt.rn.f64.s64 	%fd63, %rd372;
	mul.f64 	%fd64, %fd63, 0d3BF921FB54442D19;
	cvt.rn.f32.f64 	%f846, %fd64;
	neg.f32 	%f847, %f846;
	setp.lt.s32 	%p170, %r870, 0;
	selp.f32 	%f1370, %f847, %f846, %p170;
$L__BB1_154:
	mul.rn.f32 	%f849, %f1370, %f1370;
	and.b32  	%r875, %r1306, 1;
	setp.eq.b32 	%p171, %r875, 1;
	selp.f32 	%f850, 0f3F800000, %f1370, %p171;
	fma.rn.f32 	%f851, %f849, %f850, 0f00000000;
	fma.rn.f32 	%f852, %f849, 0f37CBAC00, 0fBAB607ED;
	selp.f32 	%f853, %f852, 0fB94D4153, %p171;
	selp.f32 	%f854, 0f3D2AAABB, 0f3C0885E4, %p171;
	fma.rn.f32 	%f855, %f853, %f849, %f854;
	selp.f32 	%f856, 0fBEFFFFFF, 0fBE2AAAA8, %p171;
	fma.rn.f32 	%f857, %f855, %f849, %f856;
	fma.rn.f32 	%f858, %f857, %f851, %f850;
	and.b32  	%r876, %r1306, 2;
	setp.eq.s32 	%p172, %r876, 0;
	mov.f32 	%f859, 0f00000000;
	sub.f32 	%f860, %f859, %f858;
	selp.f32 	%f118, %f858, %f860, %p172;
	mul.f32 	%f861, %f112, 0f3F22F983;
	cvt.rni.s32.f32 	%r1310, %f861;
	cvt.rn.f32.s32 	%f862, %r1310;
	fma.rn.f32 	%f863, %f862, 0fBFC90FDA, %f112;
	fma.rn.f32 	%f864, %f862, 0fB3A22168, %f863;
	fma.rn.f32 	%f1371, %f862, 0fA7C234C5, %f864;
	abs.f32 	%f120, %f112;
	setp.ltu.f32 	%p173, %f120, 0f47CE4780;
	@%p173 bra 	$L__BB1_162;
	setp.neu.f32 	%p174, %f120, 0f7F800000;
	@%p174 bra 	$L__BB1_157;
	mov.f32 	%f867, 0f00000000;
	mul.rn.f32 	%f1371, %f112, %f867;
	mov.b32 	%r1310, 0;
	bra.uni 	$L__BB1_162;
$L__BB1_157:
	mov.b32 	%r239, %f112;
	mov.b64 	%rd551, 0;
	mov.b32 	%r1307, 0;
	mov.u64 	%rd549, __cudart_i2opi_f;
	shl.b32 	%r879, %r239, 8;
	or.b32  	%r880, %r879, -2147483648;
	mov.u64 	%rd550, %rd1;
$L__BB1_158:
	.pragma "nounroll";
	ld.global.nc.u32 	%r878, [%rd549];
	mad.wide.u32 	%rd375, %r878, %r880, %rd551;
	shr.u64 	%rd551, %rd375, 32;
	st.local.u32 	[%rd550], %rd375;
	add.s32 	%r1307, %r1307, 1;
	add.s64 	%rd550, %rd550, 4;
	add.s64 	%rd549, %rd549, 4;
	setp.ne.s32 	%p175, %r1307, 6;
	@%p175 bra 	$L__BB1_158;
	shr.u32 	%r881, %r239, 23;
	st.local.u32 	[%rd1+24], %rd551;
	and.b32  	%r242, %r881, 31;
	and.b32  	%r882, %r881, 224;
	add.s32 	%r883, %r882, -128;
	shr.u32 	%r884, %r883, 5;
	mul.wide.u32 	%rd376, %r884, 4;
	sub.s64 	%rd134, %rd1, %rd376;
	ld.local.u32 	%r1308, [%rd134+24];
	ld.local.u32 	%r1309, [%rd134+20];
	setp.eq.s32 	%p176, %r242, 0;
	@%p176 bra 	$L__BB1_161;
	shf.l.wrap.b32 	%r1308, %r1309, %r1308, %r242;
	ld.local.u32 	%r885, [%rd134+16];
	shf.l.wrap.b32 	%r1309, %r885, %r1309, %r242;
$L__BB1_161:
	shr.u32 	%r886, %r1308, 30;
	shf.l.wrap.b32 	%r887, %r1309, %r1308, 2;
	shl.b32 	%r888, %r1309, 2;
	shr.u32 	%r889, %r887, 31;
	add.s32 	%r890, %r889, %r886;
	neg.s32 	%r891, %r890;
	setp.lt.s32 	%p177, %r239, 0;
	selp.b32 	%r1310, %r891, %r890, %p177;
	xor.b32  	%r892, %r887, %r239;
	shr.s32 	%r893, %r887, 31;
	xor.b32  	%r894, %r893, %r887;
	xor.b32  	%r895, %r893, %r888;
	cvt.u64.u32 	%rd377, %r894;
	shl.b64 	%rd378, %rd377, 32;
	cvt.u64.u32 	%rd379, %r895;
	or.b64  	%rd380, %rd378, %rd379;
	cvt.rn.f64.s64 	%fd65, %rd380;
	mul.f64 	%fd66, %fd65, 0d3BF921FB54442D19;
	cvt.rn.f32.f64 	%f865, %fd66;
	neg.f32 	%f866, %f865;
	setp.lt.s32 	%p178, %r892, 0;
	selp.f32 	%f1371, %f866, %f865, %p178;
$L__BB1_162:
	mul.rn.f32 	%f868, %f1371, %f1371;
	and.b32  	%r897, %r1310, 1;
	setp.eq.b32 	%p179, %r897, 1;
	selp.f32 	%f869, 0f3F800000, %f1371, %p179;
	fma.rn.f32 	%f870, %f868, %f869, 0f00000000;
	fma.rn.f32 	%f871, %f868, 0f37CBAC00, 0fBAB607ED;
	selp.f32 	%f872, %f871, 0fB94D4153, %p179;
	selp.f32 	%f873, 0f3D2AAABB, 0f3C0885E4, %p179;
	fma.rn.f32 	%f874, %f872, %f868, %f873;
	selp.f32 	%f875, 0fBEFFFFFF, 0fBE2AAAA8, %p179;
	fma.rn.f32 	%f876, %f874, %f868, %f875;
	fma.rn.f32 	%f877, %f876, %f870, %f869;
	and.b32  	%r898, %r1310, 2;
	setp.eq.s32 	%p180, %r898, 0;
	mov.f32 	%f878, 0f00000000;
	sub.f32 	%f879, %f878, %f877;
	selp.f32 	%f880, %f877, %f879, %p180;
	fma.rn.f32 	%f124, %f118, %f880, 0f3F800000;
	add.f32 	%f125, %f111, %f111;
	mul.f32 	%f881, %f125, 0f3F22F983;
	cvt.rni.s32.f32 	%r1314, %f881;
	cvt.rn.f32.s32 	%f882, %r1314;
	fma.rn.f32 	%f883, %f882, 0fBFC90FDA, %f125;
	fma.rn.f32 	%f884, %f882, 0fB3A22168, %f883;
	fma.rn.f32 	%f1372, %f882, 0fA7C234C5, %f884;
	abs.f32 	%f127, %f125;
	setp.ltu.f32 	%p181, %f127, 0f47CE4780;
	@%p181 bra 	$L__BB1_170;
	setp.neu.f32 	%p182, %f127, 0f7F800000;
	@%p182 bra 	$L__BB1_165;
	mov.f32 	%f887, 0f00000000;
	mul.rn.f32 	%f1372, %f125, %f887;
	mov.b32 	%r1314, 0;
	bra.uni 	$L__BB1_170;
$L__BB1_165:
	mov.b32 	%r252, %f125;
	mov.b64 	%rd554, 0;
	mov.b32 	%r1311, 0;
	mov.u64 	%rd552, __cudart_i2opi_f;
	shl.b32 	%r901, %r252, 8;
	or.b32  	%r902, %r901, -2147483648;
	mov.u64 	%rd553, %rd1;
$L__BB1_166:
	.pragma "nounroll";
	ld.global.nc.u32 	%r900, [%rd552];
	mad.wide.u32 	%rd383, %r900, %r902, %rd554;
	shr.u64 	%rd554, %rd383, 32;
	st.local.u32 	[%rd553], %rd383;
	add.s32 	%r1311, %r1311, 1;
	add.s64 	%rd553, %rd553, 4;
	add.s64 	%rd552, %rd552, 4;
	setp.ne.s32 	%p183, %r1311, 6;
	@%p183 bra 	$L__BB1_166;
	shr.u32 	%r903, %r252, 23;
	st.local.u32 	[%rd1+24], %rd554;
	and.b32  	%r255, %r903, 31;
	and.b32  	%r904, %r903, 224;
	add.s32 	%r905, %r904, -128;
	shr.u32 	%r906, %r905, 5;
	mul.wide.u32 	%rd384, %r906, 4;
	sub.s64 	%rd141, %rd1, %rd384;
	ld.local.u32 	%r1312, [%rd141+24];
	ld.local.u32 	%r1313, [%rd141+20];
	setp.eq.s32 	%p184, %r255, 0;
	@%p184 bra 	$L__BB1_169;
	shf.l.wrap.b32 	%r1312, %r1313, %r1312, %r255;
	ld.local.u32 	%r907, [%rd141+16];
	shf.l.wrap.b32 	%r1313, %r907, %r1313, %r255;
$L__BB1_169:
	shr.u32 	%r908, %r1312, 30;
	shf.l.wrap.b32 	%r909, %r1313, %r1312, 2;
	shl.b32 	%r910, %r1313, 2;
	shr.u32 	%r911, %r909, 31;
	add.s32 	%r912, %r911, %r908;
	neg.s32 	%r913, %r912;
	setp.lt.s32 	%p185, %r252, 0;
	selp.b32 	%r1314, %r913, %r912, %p185;
	xor.b32  	%r914, %r909, %r252;
	shr.s32 	%r915, %r909, 31;
	xor.b32  	%r916, %r915, %r909;
	xor.b32  	%r917, %r915, %r910;
	cvt.u64.u32 	%rd385, %r916;
	shl.b64 	%rd386, %rd385, 32;
	cvt.u64.u32 	%rd387, %r917;
	or.b64  	%rd388, %rd386, %rd387;
	cvt.rn.f64.s64 	%fd67, %rd388;
	mul.f64 	%fd68, %fd67, 0d3BF921FB54442D19;
	cvt.rn.f32.f64 	%f885, %fd68;
	neg.f32 	%f886, %f885;
	setp.lt.s32 	%p186, %r914, 0;
	selp.f32 	%f1372, %f886, %f885, %p186;
$L__BB1_170:
	mul.rn.f32 	%f888, %f1372, %f1372;
	and.b32  	%r919, %r1314, 1;
	setp.eq.b32 	%p187, %r919, 1;
	selp.f32 	%f889, 0f3F800000, %f1372, %p187;
	fma.rn.f32 	%f890, %f888, %f889, 0f00000000;
	fma.rn.f32 	%f891, %f888, 0f37CBAC00, 0fBAB607ED;
	selp.f32 	%f892, %f891, 0fB94D4153, %p187;
	selp.f32 	%f893, 0f3D2AAABB, 0f3C0885E4, %p187;
	fma.rn.f32 	%f894, %f892, %f888, %f893;
	selp.f32 	%f895, 0fBEFFFFFF, 0fBE2AAAA8, %p187;
	fma.rn.f32 	%f896, %f894, %f888, %f895;
	fma.rn.f32 	%f897, %f896, %f890, %f889;
	and.b32  	%r920, %r1314, 2;
	setp.eq.s32 	%p188, %r920, 0;
	mov.f32 	%f898, 0f00000000;
	sub.f32 	%f899, %f898, %f897;
	selp.f32 	%f900, %f897, %f899, %p188;
	cvt.f64.f32 	%fd7, %f900;
	add.f32 	%f131, %f112, %f112;
	mul.f32 	%f901, %f131, 0f3F22F983;
	cvt.rni.s32.f32 	%r1318, %f901;
	cvt.rn.f32.s32 	%f902, %r1318;
	fma.rn.f32 	%f903, %f902, 0fBFC90FDA, %f131;
	fma.rn.f32 	%f904, %f902, 0fB3A22168, %f903;
	fma.rn.f32 	%f1373, %f902, 0fA7C234C5, %f904;
	abs.f32 	%f133, %f131;
	setp.ltu.f32 	%p189, %f133, 0f47CE4780;
	@%p189 bra 	$L__BB1_178;
	setp.neu.f32 	%p190, %f133, 0f7F800000;
	@%p190 bra 	$L__BB1_173;
	mov.f32 	%f907, 0f00000000;
	mul.rn.f32 	%f1373, %f131, %f907;
	mov.b32 	%r1318, 0;
	bra.uni 	$L__BB1_178;
$L__BB1_173:
	mov.b32 	%r265, %f131;
	mov.b64 	%rd557, 0;
	mov.b32 	%r1315, 0;
	mov.u64 	%rd555, __cudart_i2opi_f;
	shl.b32 	%r923, %r265, 8;
	or.b32  	%r924, %r923, -2147483648;
	mov.u64 	%rd556, %rd1;
$L__BB1_174:
	.pragma "nounroll";
	ld.global.nc.u32 	%r922, [%rd555];
	mad.wide.u32 	%rd391, %r922, %r924, %rd557;
	shr.u64 	%rd557, %rd391, 32;
	st.local.u32 	[%rd556], %rd391;
	add.s32 	%r1315, %r1315, 1;
	add.s64 	%rd556, %rd556, 4;
	add.s64 	%rd555, %rd555, 4;
	setp.ne.s32 	%p191, %r1315, 6;
	@%p191 bra 	$L__BB1_174;
	shr.u32 	%r925, %r265, 23;
	st.local.u32 	[%rd1+24], %rd557;
	and.b32  	%r268, %r925, 31;
	and.b32  	%r926, %r925, 224;
	add.s32 	%r927, %r926, -128;
	shr.u32 	%r928, %r927, 5;
	mul.wide.u32 	%rd392, %r928, 4;
	sub.s64 	%rd148, %rd1, %rd392;
	ld.local.u32 	%r1316, [%rd148+24];
	ld.local.u32 	%r1317, [%rd148+20];
	setp.eq.s32 	%p192, %r268, 0;
	@%p192 bra 	$L__BB1_177;
	shf.l.wrap.b32 	%r1316, %r1317, %r1316, %r268;
	ld.local.u32 	%r929, [%rd148+16];
	shf.l.wrap.b32 	%r1317, %r929, %r1317, %r268;
$L__BB1_177:
	shr.u32 	%r930, %r1316, 30;
	shf.l.wrap.b32 	%r931, %r1317, %r1316, 2;
	shl.b32 	%r932, %r1317, 2;
	shr.u32 	%r933, %r931, 31;
	add.s32 	%r934, %r933, %r930;
	neg.s32 	%r935, %r934;
	setp.lt.s32 	%p193, %r265, 0;
	selp.b32 	%r1318, %r935, %r934, %p193;
	xor.b32  	%r936, %r931, %r265;
	shr.s32 	%r937, %r931, 31;
	xor.b32  	%r938, %r937, %r931;
	xor.b32  	%r939, %r937, %r932;
	cvt.u64.u32 	%rd393, %r938;
	shl.b64 	%rd394, %rd393, 32;
	cvt.u64.u32 	%rd395, %r939;
	or.b64  	%rd396, %rd394, %rd395;
	cvt.rn.f64.s64 	%fd69, %rd396;
	mul.f64 	%fd70, %fd69, 0d3BF921FB54442D19;
	cvt.rn.f32.f64 	%f905, %fd70;
	neg.f32 	%f906, %f905;
	setp.lt.s32 	%p194, %r936, 0;
	selp.f32 	%f1373, %f906, %f905, %p194;
$L__BB1_178:
	mul.rn.f32 	%f908, %f1373, %f1373;
	and.b32  	%r941, %r1318, 1;
	setp.eq.b32 	%p195, %r941, 1;
	selp.f32 	%f909, 0f3F800000, %f1373, %p195;
	fma.rn.f32 	%f910, %f908, %f909, 0f00000000;
	fma.rn.f32 	%f911, %f908, 0f37CBAC00, 0fBAB607ED;
	selp.f32 	%f912, %f911, 0fB94D4153, %p195;
	selp.f32 	%f913, 0f3D2AAABB, 0f3C0885E4, %p195;
	fma.rn.f32 	%f914, %f912, %f908, %f913;
	selp.f32 	%f915, 0fBEFFFFFF, 0fBE2AAAA8, %p195;
	fma.rn.f32 	%f916, %f914, %f908, %f915;
	fma.rn.f32 	%f917, %f916, %f910, %f909;
	and.b32  	%r942, %r1318, 2;
	setp.eq.s32 	%p196, %r942, 0;
	mov.f32 	%f918, 0f00000000;
	sub.f32 	%f919, %f918, %f917;
	selp.f32 	%f920, %f917, %f919, %p196;
	cvt.f64.f32 	%fd71, %f920;
	mul.f64 	%fd72, %fd7, 0d3FD3333333333333;
	cvt.f64.f32 	%fd73, %f124;
	fma.rn.f64 	%fd8, %fd72, %fd71, %fd73;
	mul.f32 	%f137, %f111, 0f40A00000;
	mul.f32 	%f921, %f137, 0f3F22F983;
	cvt.rni.s32.f32 	%r1322, %f921;
	cvt.rn.f32.s32 	%f922, %r1322;
	fma.rn.f32 	%f923, %f922, 0fBFC90FDA, %f137;
	fma.rn.f32 	%f924, %f922, 0fB3A22168, %f923;
	fma.rn.f32 	%f1374, %f922, 0fA7C234C5, %f924;
	abs.f32 	%f139, %f137;
	setp.ltu.f32 	%p197, %f139, 0f47CE4780;
	@%p197 bra 	$L__BB1_186;
	setp.neu.f32 	%p198, %f139, 0f7F800000;
	@%p198 bra 	$L__BB1_181;
	mov.f32 	%f927, 0f00000000;
	mul.rn.f32 	%f1374, %f137, %f927;
	mov.b32 	%r1322, 0;
	bra.uni 	$L__BB1_186;
$L__BB1_181:
	mov.b32 	%r278, %f137;
	mov.b64 	%rd560, 0;
	mov.b32 	%r1319, 0;
	mov.u64 	%rd558, __cudart_i2opi_f;
	shl.b32 	%r945, %r278, 8;
	or.b32  	%r946, %r945, -2147483648;
	mov.u64 	%rd559, %rd1;
$L__BB1_182:
	.pragma "nounroll";
	ld.global.nc.u32 	%r944, [%rd558];
	mad.wide.u32 	%rd399, %r944, %r946, %rd560;
	shr.u64 	%rd560, %rd399, 32;
	st.local.u32 	[%rd559], %rd399;
	add.s32 	%r1319, %r1319, 1;
	add.s64 	%rd559, %rd559, 4;
	add.s64 	%rd558, %rd558, 4;
	setp.ne.s32 	%p199, %r1319, 6;
	@%p199 bra 	$L__BB1_182;
	shr.u32 	%r947, %r278, 23;
	st.local.u32 	[%rd1+24], %rd560;
	and.b32  	%r281, %r947, 31;
	and.b32  	%r948, %r947, 224;
	add.s32 	%r949, %r948, -128;
	shr.u32 	%r950, %r949, 5;
	mul.wide.u32 	%rd400, %r950, 4;
	sub.s64 	%rd155, %rd1, %rd400;
	ld.local.u32 	%r1320, [%rd155+24];
	ld.local.u32 	%r1321, [%rd155+20];
	setp.eq.s32 	%p200, %r281, 0;
	@%p200 bra 	$L__BB1_185;
	shf.l.wrap.b32 	%r1320, %r1321, %r1320, %r281;
	ld.local.u32 	%r951, [%rd155+16];
	shf.l.wrap.b32 	%r1321, %r951, %r1321, %r281;
$L__BB1_185:
	shr.u32 	%r952, %r1320, 30;
	shf.l.wrap.b32 	%r953, %r1321, %r1320, 2;
	shl.b32 	%r954, %r1321, 2;
	shr.u32 	%r955, %r953, 31;
	add.s32 	%r956, %r955, %r952;
	neg.s32 	%r957, %r956;
	setp.lt.s32 	%p201, %r278, 0;
	selp.b32 	%r1322, %r957, %r956, %p201;
	xor.b32  	%r958, %r953, %r278;
	shr.s32 	%r959, %r953, 31;
	xor.b32  	%r960, %r959, %r953;
	xor.b32  	%r961, %r959, %r954;
	cvt.u64.u32 	%rd401, %r960;
	shl.b64 	%rd402, %rd401, 32;
	cvt.u64.u32 	%rd403, %r961;
	or.b64  	%rd404, %rd402, %rd403;
	cvt.rn.f64.s64 	%fd74, %rd404;
	mul.f64 	%fd75, %fd74, 0d3BF921FB54442D19;
	cvt.rn.f32.f64 	%f925, %fd75;
	neg.f32 	%f926, %f925;
	setp.lt.s32 	%p202, %r958, 0;
	selp.f32 	%f1374, %f926, %f925, %p202;
$L__BB1_186:
	mul.rn.f32 	%f928, %f1374, %f1374;
	and.b32  	%r963, %r1322, 1;
	setp.eq.b32 	%p203, %r963, 1;
	selp.f32 	%f929, 0f3F800000, %f1374, %p203;
	fma.rn.f32 	%f930, %f928, %f929, 0f00000000;
	fma.rn.f32 	%f931, %f928, 0f37CBAC00, 0fBAB607ED;
	selp.f32 	%f932, %f931, 0fB94D4153, %p203;
	selp.f32 	%f933, 0f3D2AAABB, 0f3C0885E4, %p203;
	fma.rn.f32 	%f934, %f932, %f928, %f933;
	selp.f32 	%f935, 0fBEFFFFFF, 0fBE2AAAA8, %p203;
	fma.rn.f32 	%f936, %f934, %f928, %f935;
	fma.rn.f32 	%f937, %f936, %f930, %f929;
	and.b32  	%r964, %r1322, 2;
	setp.eq.s32 	%p204, %r964, 0;
	mov.f32 	%f938, 0f00000000;
	sub.f32 	%f939, %f938, %f937;
	selp.f32 	%f940, %f937, %f939, %p204;
	cvt.f64.f32 	%fd9, %f940;
	mul.f32 	%f143, %f112, 0f40A00000;
	mul.f32 	%f941, %f143, 0f3F22F983;
	cvt.rni.s32.f32 	%r1326, %f941;
	cvt.rn.f32.s32 	%f942, %r1326;
	fma.rn.f32 	%f943, %f942, 0fBFC90FDA, %f143;
	fma.rn.f32 	%f944, %f942, 0fB3A22168, %f943;
	fma.rn.f32 	%f1375, %f942, 0fA7C234C5, %f944;
	abs.f32 	%f145, %f143;
	setp.ltu.f32 	%p205, %f145, 0f47CE4780;
	@%p205 bra 	$L__BB1_194;
	setp.neu.f32 	%p206, %f145, 0f7F800000;
	@%p206 bra 	$L__BB1_189;
	mov.f32 	%f947, 0f00000000;
	mul.rn.f32 	%f1375, %f143, %f947;
	mov.b32 	%r1326, 0;
	bra.uni 	$L__BB1_194;
$L__BB1_189:
	mov.b32 	%r291, %f143;
	mov.b64 	%rd563, 0;
	mov.b32 	%r1323, 0;
	mov.u64 	%rd561, __cudart_i2opi_f;
	shl.b32 	%r967, %r291, 8;
	or.b32  	%r968, %r967, -2147483648;
	mov.u64 	%rd562, %rd1;
$L__BB1_190:
	.pragma "nounroll";
	ld.global.nc.u32 	%r966, [%rd561];
	mad.wide.u32 	%rd407, %r966, %r968, %rd563;
	shr.u64 	%rd563, %rd407, 32;
	st.local.u32 	[%rd562], %rd407;
	add.s32 	%r1323, %r1323, 1;
	add.s64 	%rd562, %rd562, 4;
	add.s64 	%rd561, %rd561, 4;
	setp.ne.s32 	%p207, %r1323, 6;
	@%p207 bra 	$L__BB1_190;
	shr.u32 	%r969, %r291, 23;
	st.local.u32 	[%rd1+24], %rd563;
	and.b32  	%r294, %r969, 31;
	and.b32  	%r970, %r969, 224;
	add.s32 	%r971, %r970, -128;
	shr.u32 	%r972, %r971, 5;
	mul.wide.u32 	%rd408, %r972, 4;
	sub.s64 	%rd162, %rd1, %rd408;
	ld.local.u32 	%r1324, [%rd162+24];
	ld.local.u32 	%r1325, [%rd162+20];
	setp.eq.s32 	%p208, %r294, 0;
	@%p208 bra 	$L__BB1_193;
	shf.l.wrap.b32 	%r1324, %r1325, %r1324, %r294;
	ld.local.u32 	%r973, [%rd162+16];
	shf.l.wrap.b32 	%r1325, %r973, %r1325, %r294;
$L__BB1_193:
	shr.u32 	%r974, %r1324, 30;
	shf.l.wrap.b32 	%r975, %r1325, %r1324, 2;
	shl.b32 	%r976, %r1325, 2;
	shr.u32 	%r977, %r975, 31;
	add.s32 	%r978, %r977, %r974;
	neg.s32 	%r979, %r978;
	setp.lt.s32 	%p209, %r291, 0;
	selp.b32 	%r1326, %r979, %r978, %p209;
	xor.b32  	%r980, %r975, %r291;
	shr.s32 	%r981, %r975, 31;
	xor.b32  	%r982, %r981, %r975;
	xor.b32  	%r983, %r981, %r976;
	cvt.u64.u32 	%rd409, %r982;
	shl.b64 	%rd410, %rd409, 32;
	cvt.u64.u32 	%rd411, %r983;
	or.b64  	%rd412, %rd410, %rd411;
	cvt.rn.f64.s64 	%fd76, %rd412;
	mul.f64 	%fd77, %fd76, 0d3BF921FB54442D19;
	cvt.rn.f32.f64 	%f945, %fd77;
	neg.f32 	%f946, %f945;
	setp.lt.s32 	%p210, %r980, 0;
	selp.f32 	%f1375, %f946, %f945, %p210;
$L__BB1_194:
	setp.ltu.f32 	%p211, %f3, 0f47CE4780;
	mul.rn.f32 	%f948, %f1375, %f1375;
	and.b32  	%r985, %r1326, 1;
	setp.eq.b32 	%p212, %r985, 1;
	selp.f32 	%f949, 0f3F800000, %f1375, %p212;
	fma.rn.f32 	%f950, %f948, %f949, 0f00000000;
	fma.rn.f32 	%f951, %f948, 0f37CBAC00, 0fBAB607ED;
	selp.f32 	%f952, %f951, 0fB94D4153, %p212;
	selp.f32 	%f953, 0f3D2AAABB, 0f3C0885E4, %p212;
	fma.rn.f32 	%f954, %f952, %f948, %f953;
	selp.f32 	%f955, 0fBEFFFFFF, 0fBE2AAAA8, %p212;
	fma.rn.f32 	%f956, %f954, %f948, %f955;
	fma.rn.f32 	%f957, %f956, %f950, %f949;
	and.b32  	%r986, %r1326, 2;
	setp.eq.s32 	%p213, %r986, 0;
	mov.f32 	%f958, 0f00000000;
	sub.f32 	%f959, %f958, %f957;
	selp.f32 	%f960, %f957, %f959, %p213;
	cvt.f64.f32 	%fd78, %f960;
	mul.f64 	%fd79, %fd9, 0d3FC999999999999A;
	fma.rn.f64 	%fd80, %fd79, %fd78, %fd8;
	cvt.rn.f32.f64 	%f149, %fd80;
	mov.u32 	%r1330, %r1362;
	mov.f32 	%f1376, %f1385;
	@%p211 bra 	$L__BB1_202;
	setp.neu.f32 	%p214, %f3, 0f7F800000;
	@%p214 bra 	$L__BB1_197;
	mov.f32 	%f963, 0f00000000;
	mul.rn.f32 	%f1376, %f300, %f963;
	mov.b32 	%r1330, 0;
	bra.uni 	$L__BB1_202;
$L__BB1_197:
	mov.b32 	%r303, %f300;
	mov.b64 	%rd566, 0;
	mov.b32 	%r1327, 0;
	mov.u64 	%rd564, __cudart_i2opi_f;
	shl.b32 	%r989, %r303, 8;
	or.b32  	%r990, %r989, -2147483648;
	mov.u64 	%rd565, %rd1;
$L__BB1_198:
	.pragma "nounroll";
	ld.global.nc.u32 	%r988, [%rd564];
	mad.wide.u32 	%rd415, %r988, %r990, %rd566;
	shr.u64 	%rd566, %rd415, 32;
	st.local.u32 	[%rd565], %rd415;
	add.s32 	%r1327, %r1327, 1;
	add.s64 	%rd565, %rd565, 4;
	add.s64 	%rd564, %rd564, 4;
	setp.ne.s32 	%p215, %r1327, 6;
	@%p215 bra 	$L__BB1_198;
	shr.u32 	%r991, %r303, 23;
	st.local.u32 	[%rd1+24], %rd566;
	and.b32  	%r306, %r991, 31;
	and.b32  	%r992, %r991, 224;
	add.s32 	%r993, %r992, -128;
	shr.u32 	%r994, %r993, 5;
	mul.wide.u32 	%rd416, %r994, 4;
	sub.s64 	%rd169, %rd1, %rd416;
	ld.local.u32 	%r1328, [%rd169+24];
	ld.local.u32 	%r1329, [%rd169+20];
	setp.eq.s32 	%p216, %r306, 0;
	@%p216 bra 	$L__BB1_201;
	shf.l.wrap.b32 	%r1328, %r1329, %r1328, %r306;
	ld.local.u32 	%r995, [%rd169+16];
	shf.l.wrap.b32 	%r1329, %r995, %r1329, %r306;
$L__BB1_201:
	shr.u32 	%r996, %r1328, 30;
	shf.l.wrap.b32 	%r997, %r1329, %r1328, 2;
	shl.b32 	%r998, %r1329, 2;
	shr.u32 	%r999, %r997, 31;
	add.s32 	%r1000, %r999, %r996;
	neg.s32 	%r1001, %r1000;
	setp.lt.s32 	%p217, %r303, 0;
	selp.b32 	%r1330, %r1001, %r1000, %p217;
	xor.b32  	%r1002, %r997, %r303;
	shr.s32 	%r1003, %r997, 31;
	xor.b32  	%r1004, %r1003, %r997;
	xor.b32  	%r1005, %r1003, %r998;
	cvt.u64.u32 	%rd417, %r1004;
	shl.b64 	%rd418, %rd417, 32;
	cvt.u64.u32 	%rd419, %r1005;
	or.b64  	%rd420, %rd418, %rd419;
	cvt.rn.f64.s64 	%fd81, %rd420;
	mul.f64 	%fd82, %fd81, 0d3BF921FB54442D19;
	cvt.rn.f32.f64 	%f961, %fd82;
	neg.f32 	%f962, %f961;
	setp.lt.s32 	%p218, %r1002, 0;
	selp.f32 	%f1376, %f962, %f961, %p218;
$L__BB1_202:
	mul.f32 	%f965, %f1376, %f1376;
	fma.rn.f32 	%f966, %f965, 0f3C190000, 0f3B560000;
	fma.rn.f32 	%f967, %f966, %f965, 0f3CC70000;
	fma.rn.f32 	%f968, %f967, %f965, 0f3D5B0000;
	fma.rn.f32 	%f969, %f968, %f965, 0f3E089438;
	fma.rn.f32 	%f970, %f969, %f965, 0f3EAAAA88;
	mul.rn.f32 	%f971, %f965, %f1376;
	fma.rn.f32 	%f972, %f970, %f971, %f1376;
	abs.f32 	%f973, %f1376;
	setp.eq.f32 	%p219, %f973, 0f3A00B43C;
	selp.f32 	%f974, %f1376, %f972, %p219;
	and.b32  	%r1007, %r1330, 1;
	setp.eq.b32 	%p220, %r1007, 1;
	neg.f32 	%f975, %f974;
	rcp.approx.ftz.f32 	%f976, %f975;
	selp.f32 	%f977, %f976, %f974, %p220;
	shl.b32 	%r315, %r2, 2;
	or.b32  	%r1008, %r315, 3;
	cvt.rn.f32.u32 	%f978, %r1008;
	div.rn.f32 	%f979, %f978, %f977;
	mov.f32 	%f980, 0f3F000000;
	copysign.f32 	%f981, %f979, %f980;
	add.rz.f32 	%f982, %f979, %f981;
	cvt.rzi.f32.f32 	%f153, %f982;
	abs.f32 	%f154, %f153;
	setp.eq.f32 	%p221, %f153, 0f3F800000;
	mov.f32 	%f1377, 0f3F800000;
	@%p221 bra 	$L__BB1_207;
	setp.num.f32 	%p222, %f154, %f154;
	@%p222 bra 	$L__BB1_205;
	mov.f32 	%f1040, 0f40000000;
	add.rn.f32 	%f1377, %f153, %f1040;
	bra.uni 	$L__BB1_207;
$L__BB1_205:
	setp.lt.f32 	%p223, %f154, 0f00800000;
	mul.f32 	%f985, %f154, 0f4B800000;
	selp.f32 	%f986, %f985, %f154, %p223;
	mov.b32 	%r1009, %f986;
	add.s32 	%r1010, %r1009, -1060439283;
	and.b32  	%r1011, %r1010, -8388608;
	sub.s32 	%r1012, %r1009, %r1011;
	mov.b32 	%f987, %r1012;
	cvt.rn.f32.s32 	%f988, %r1011;
	selp.f32 	%f989, 0fC1C00000, 0f00000000, %p223;
	fma.rn.f32 	%f990, %f988, 0f34000000, %f989;
	add.f32 	%f991, %f987, 0fBF800000;
	add.f32 	%f992, %f987, 0f3F800000;
	rcp.approx.ftz.f32 	%f993, %f992;
	add.f32 	%f994, %f991, %f991;
	mul.f32 	%f995, %f994, %f993;
	mul.f32 	%f996, %f995, %f995;
	neg.f32 	%f997, %f995;
	sub.f32 	%f998, %f991, %f995;
	add.f32 	%f999, %f998, %f998;
	fma.rn.f32 	%f1000, %f997, %f991, %f999;
	mul.rn.f32 	%f1001, %f993, %f1000;
	fma.rn.f32 	%f1002, %f996, 0f3A2C32E4, 0f3B52E7DB;
	fma.rn.f32 	%f1003, %f1002, %f996, 0f3C93BB73;
	fma.rn.f32 	%f1004, %f1003, %f996, 0f3DF6384F;
	mul.rn.f32 	%f1005, %f1004, %f996;
	fma.rn.f32 	%f1006, %f995, 0f3FB8AA3B, %f990;
	mul.f32 	%f1007, %f1005, 0f40400000;
	sub.f32 	%f1008, %f990, %f1006;
	fma.rn.f32 	%f1009, %f995, 0f3FB8AA3B, %f1008;
	fma.rn.f32 	%f1010, %f1001, 0f3FB8AA3B, %f1009;
	fma.rn.f32 	%f1011, %f995, 0f32A55E34, %f1010;
	fma.rn.f32 	%f1012, %f1007, %f1001, %f1011;
	fma.rn.f32 	%f1013, %f1005, %f995, %f1012;
	add.rn.f32 	%f1014, %f1006, %f1013;
	mov.f32 	%f1015, 0f40000000;
	mul.rn.f32 	%f1016, %f1014, %f1015;
	cvt.rni.f32.f32 	%f1017, %f1016;
	sub.f32 	%f1018, %f1016, %f1017;
	neg.f32 	%f1019, %f1016;
	fma.rn.f32 	%f1020, %f1014, 0f40000000, %f1019;
	neg.f32 	%f1021, %f1006;
	add.rn.f32 	%f1022, %f1014, %f1021;
	neg.f32 	%f1023, %f1022;
	add.rn.f32 	%f1024, %f1013, %f1023;
	fma.rn.f32 	%f1025, %f1024, 0f40000000, %f1020;
	add.f32 	%f1026, %f1018, %f1025;
	setp.gt.f32 	%p224, %f1017, 0f00000000;
	selp.b32 	%r1013, 0, -2097152000, %p224;
	setp.neu.f32 	%p225, %f153, 0f00000000;
	setp.neu.f32 	%p226, %f154, 0f7F800000;
	setp.lt.f32 	%p227, %f1016, 0f00000000;
	selp.f32 	%f1027, 0f00000000, 0f7F800000, %p227;
	abs.f32 	%f1028, %f1016;
	setp.gt.f32 	%p228, %f1028, 0f43180000;
	cvt.rzi.s32.f32 	%r1014, %f1017;
	shl.b32 	%r1015, %r1014, 23;
	sub.s32 	%r1016, %r1015, %r1013;
	mov.b32 	%f1029, %r1016;
	add.s32 	%r1017, %r1013, 2130706432;
	mov.b32 	%f1030, %r1017;
	fma.rn.f32 	%f1031, %f1026, 0f391FCB8E, 0f3AAF85ED;
	fma.rn.f32 	%f1032, %f1031, %f1026, 0f3C1D9856;
	fma.rn.f32 	%f1033, %f1032, %f1026, 0f3D6357BB;
	fma.rn.f32 	%f1034, %f1033, %f1026, 0f3E75FDEC;
	fma.rn.f32 	%f1035, %f1034, %f1026, 0f3F317218;
	fma.rn.f32 	%f1036, %f1035, %f1026, 0f3F800000;
	mul.f32 	%f1037, %f1036, %f1030;
	mul.f32 	%f1038, %f1037, %f1029;
	selp.f32 	%f1377, %f1027, %f1038, %p228;
	and.pred  	%p229, %p225, %p226;
	@%p229 bra 	$L__BB1_207;
	add.f32 	%f1039, %f153, %f153;
	mov.b32 	%r1018, %f1039;
	and.b32  	%r1019, %r1018, 2147483647;
	mov.b32 	%f1377, %r1019;
$L__BB1_207:
	sub.f32 	%f1041, %f149, %f302;
	setp.ltu.f32 	%p230, %f3, 0f47CE4780;
	add.s32 	%r1020, %r315, 3;
	mul.lo.s32 	%r1021, %r1020, %r1020;
	cvt.rn.f32.u32 	%f1042, %r1021;
	add.f32 	%f1043, %f1377, %f1042;
	sqrt.rn.f32 	%f1044, %f1043;
	mul.f32 	%f1045, %f301, %f1044;
	abs.f32 	%f1046, %f1045;
	abs.f32 	%f1047, %f1041;
	setp.gt.f32 	%p231, %f1047, %f1046;
	selp.f32 	%f1048, %f1047, %f1046, %p231;
	selp.f32 	%f1049, %f1046, %f1047, %p231;
	div.rn.f32 	%f1050, %f1049, %f1048;
	mul.f32 	%f1051, %f1050, %f1050;
	fma.rn.f32 	%f1052, %f1051, 0f3B33710B, 0fBC807748;
	fma.rn.f32 	%f1053, %f1052, %f1051, 0f3D2CDAB2;
	fma.rn.f32 	%f1054, %f1053, %f1051, 0fBD992D10;
	fma.rn.f32 	%f1055, %f1054, %f1051, 0f3DD9EA6C;
	fma.rn.f32 	%f1056, %f1055, %f1051, 0fBE117CB1;
	fma.rn.f32 	%f1057, %f1056, %f1051, 0f3E4CBCE0;
	fma.rn.f32 	%f1058, %f1057, %f1051, 0fBEAAAA7D;
	mul.f32 	%f1059, %f1051, %f1058;
	fma.rn.f32 	%f1060, %f1059, %f1050, %f1050;
	neg.f32 	%f1061, %f1060;
	fma.rn.f32 	%f1062, 0f3F6EE581, 0f3FD774EB, %f1061;
	selp.f32 	%f1063, %f1062, %f1060, %p231;
	selp.f32 	%f1064, 0f3F6EE581, 0f3FEEE581, %p231;
	selp.f32 	%f1065, %f1060, %f1061, %p231;
	mov.b32 	%r1022, %f1045;
	fma.rn.f32 	%f1066, %f1064, 0f3FD774EB, %f1065;
	setp.lt.s32 	%p232, %r1022, 0;
	selp.f32 	%f1067, %f1066, %f1063, %p232;
	add.f32 	%f1068, %f1047, %f1046;
	setp.eq.f32 	%p233, %f1048, 0f00000000;
	selp.f32 	%f1069, 0f40490FDB, 0f00000000, %p232;
	setp.eq.f32 	%p234, %f1046, %f1047;
	selp.f32 	%f1070, 0f4016CBE4, 0f3F490FDB, %p232;
	selp.f32 	%f1071, %f1070, %f1067, %p234;
	selp.f32 	%f1072, %f1069, %f1071, %p233;
	abs.f32 	%f1073, %f1068;
	setp.nan.f32 	%p235, %f1073, %f1073;
	copysign.f32 	%f1074, %f1041, %f1072;
	selp.f32 	%f1075, %f1068, %f1074, %p235;
	cvt.f64.f32 	%fd83, %f1075;
	mul.f64 	%fd84, %fd83, 0d404CA4EA4A8C154D;
	cvt.rn.f32.f64 	%f159, %fd84;
	add.s32 	%r316, %r315, 4;
	mov.u32 	%r1334, %r1362;
	mov.f32 	%f1378, %f1385;
	@%p230 bra 	$L__BB1_215;
	setp.neu.f32 	%p236, %f3, 0f7F800000;
	@%p236 bra 	$L__BB1_210;
	mov.f32 	%f1078, 0f00000000;
	mul.rn.f32 	%f1378, %f300, %f1078;
	mov.b32 	%r1334, 0;
	bra.uni 	$L__BB1_215;
$L__BB1_210:
	mov.b32 	%r317, %f300;
	mov.b64 	%rd569, 0;
	mov.b32 	%r1331, 0;
	mov.u64 	%rd567, __cudart_i2opi_f;
	shl.b32 	%r1025, %r317, 8;
	or.b32  	%r1026, %r1025, -2147483648;
	mov.u64 	%rd568, %rd1;
$L__BB1_211:
	.pragma "nounroll";
	ld.global.nc.u32 	%r1024, [%rd567];
	mad.wide.u32 	%rd423, %r1024, %r1026, %rd569;
	shr.u64 	%rd569, %rd423, 32;
	st.local.u32 	[%rd568], %rd423;
	add.s32 	%r1331, %r1331, 1;
	add.s64 	%rd568, %rd568, 4;
	add.s64 	%rd567, %rd567, 4;
	setp.ne.s32 	%p237, %r1331, 6;
	@%p237 bra 	$L__BB1_211;
	shr.u32 	%r1027, %r317, 23;
	st.local.u32 	[%rd1+24], %rd569;
	and.b32  	%r320, %r1027, 31;
	and.b32  	%r1028, %r1027, 224;
	add.s32 	%r1029, %r1028, -128;
	shr.u32 	%r1030, %r1029, 5;
	mul.wide.u32 	%rd424, %r1030, 4;
	sub.s64 	%rd176, %rd1, %rd424;
	ld.local.u32 	%r1332, [%rd176+24];
	ld.local.u32 	%r1333, [%rd176+20];
	setp.eq.s32 	%p238, %r320, 0;
	@%p238 bra 	$L__BB1_214;
	shf.l.wrap.b32 	%r1332, %r1333, %r1332, %r320;
	ld.local.u32 	%r1031, [%rd176+16];
	shf.l.wrap.b32 	%r1333, %r1031, %r1333, %r320;
$L__BB1_214:
	shr.u32 	%r1032, %r1332, 30;
	shf.l.wrap.b32 	%r1033, %r1333, %r1332, 2;
	shl.b32 	%r1034, %r1333, 2;
	shr.u32 	%r1035, %r1033, 31;
	add.s32 	%r1036, %r1035, %r1032;
	neg.s32 	%r1037, %r1036;
	setp.lt.s32 	%p239, %r317, 0;
	selp.b32 	%r1334, %r1037, %r1036, %p239;
	xor.b32  	%r1038, %r1033, %r317;
	shr.s32 	%r1039, %r1033, 31;
	xor.b32  	%r1040, %r1039, %r1033;
	xor.b32  	%r1041, %r1039, %r1034;
	cvt.u64.u32 	%rd425, %r1040;
	shl.b64 	%rd426, %rd425, 32;
	cvt.u64.u32 	%rd427, %r1041;
	or.b64  	%rd428, %rd426, %rd427;
	cvt.rn.f64.s64 	%fd85, %rd428;
	mul.f64 	%fd86, %fd85, 0d3BF921FB54442D19;
	cvt.rn.f32.f64 	%f1076, %fd86;
	neg.f32 	%f1077, %f1076;
	setp.lt.s32 	%p240, %r1038, 0;
	selp.f32 	%f1378, %f1077, %f1076, %p240;
$L__BB1_215:
	mul.f32 	%f1079, %f1378, %f1378;
	fma.rn.f32 	%f1080, %f1079, 0f3C190000, 0f3B560000;
	fma.rn.f32 	%f1081, %f1080, %f1079, 0f3CC70000;
	fma.rn.f32 	%f1082, %f1081, %f1079, 0f3D5B0000;
	fma.rn.f32 	%f1083, %f1082, %f1079, 0f3E089438;
	fma.rn.f32 	%f1084, %f1083, %f1079, 0f3EAAAA88;
	mul.rn.f32 	%f1085, %f1079, %f1378;
	fma.rn.f32 	%f1086, %f1084, %f1085, %f1378;
	abs.f32 	%f1087, %f1378;
	setp.eq.f32 	%p241, %f1087, 0f3A00B43C;
	selp.f32 	%f1088, %f1378, %f1086, %p241;
	and.b32  	%r1043, %r1334, 1;
	setp.eq.b32 	%p242, %r1043, 1;
	neg.f32 	%f1089, %f1088;
	rcp.approx.ftz.f32 	%f1090, %f1089;
	selp.f32 	%f1091, %f1090, %f1088, %p242;
	cvt.rn.f32.u32 	%f1092, %r316;
	div.rn.f32 	%f1093, %f1092, %f1091;
	mov.f32 	%f1094, 0f3F000000;
	copysign.f32 	%f1095, %f1093, %f1094;
	add.rz.f32 	%f1096, %f1093, %f1095;
	cvt.rzi.f32.f32 	%f1097, %f1096;
	cvt.rzi.s32.f32 	%r1044, %f1097;
	add.s32 	%r1045, %r1044, %r4;
	cvt.rn.f32.s32 	%f1098, %r1045;
	mul.f32 	%f163, %f301, %f1098;
	add.s32 	%r1046, %r465, 5;
	cvt.rn.f32.u32 	%f1099, %r1046;
	mul.f32 	%f164, %f301, %f1099;
	mul.f32 	%f1100, %f163, 0f3F22F983;
	cvt.rni.s32.f32 	%r1338, %f1100;
	cvt.rn.f32.s32 	%f1101, %r1338;
	fma.rn.f32 	%f1102, %f1101, 0fBFC90FDA, %f163;
	fma.rn.f32 	%f1103, %f1101, 0fB3A22168, %f1102;
	fma.rn.f32 	%f1379, %f1101, 0fA7C234C5, %f1103;
	abs.f32 	%f166, %f163;
	setp.ltu.f32 	%p243, %f166, 0f47CE4780;
	@%p243 bra 	$L__BB1_223;
	setp.neu.f32 	%p244, %f166, 0f7F800000;
	@%p244 bra 	$L__BB1_218;
	mov.f32 	%f1106, 0f00000000;
	mul.rn.f32 	%f1379, %f163, %f1106;
	mov.b32 	%r1338, 0;
	bra.uni 	$L__BB1_223;
$L__BB1_218:
	mov.b32 	%r330, %f163;
	mov.b64 	%rd572, 0;
	mov.b32 	%r1335, 0;
	mov.u64 	%rd570, __cudart_i2opi_f;
	shl.b32 	%r1049, %r330, 8;
	or.b32  	%r1050, %r1049, -2147483648;
	mov.u64 	%rd571, %rd1;
$L__BB1_219:
	.pragma "nounroll";
	ld.global.nc.u32 	%r1048, [%rd570];
	mad.wide.u32 	%rd431, %r1048, %r1050, %rd572;
	shr.u64 	%rd572, %rd431, 32;
	st.local.u32 	[%rd571], %rd431;
	add.s32 	%r1335, %r1335, 1;
	add.s64 	%rd571, %rd571, 4;
	add.s64 	%rd570, %rd570, 4;
	setp.ne.s32 	%p245, %r1335, 6;
	@%p245 bra 	$L__BB1_219;
	shr.u32 	%r1051, %r330, 23;
	st.local.u32 	[%rd1+24], %rd572;
	and.b32  	%r333, %r1051, 31;
	and.b32  	%r1052, %r1051, 224;
	add.s32 	%r1053, %r1052, -128;
	shr.u32 	%r1054, %r1053, 5;
	mul.wide.u32 	%rd432, %r1054, 4;
	sub.s64 	%rd183, %rd1, %rd432;
	ld.local.u32 	%r1336, [%rd183+24];
	ld.local.u32 	%r1337, [%rd183+20];
	setp.eq.s32 	%p246, %r333, 0;
	@%p246 bra 	$L__BB1_222;
	shf.l.wrap.b32 	%r1336, %r1337, %r1336, %r333;
	ld.local.u32 	%r1055, [%rd183+16];
	shf.l.wrap.b32 	%r1337, %r1055, %r1337, %r333;
$L__BB1_222:
	shr.u32 	%r1056, %r1336, 30;
	shf.l.wrap.b32 	%r1057, %r1337, %r1336, 2;
	shl.b32 	%r1058, %r1337, 2;
	shr.u32 	%r1059, %r1057, 31;
	add.s32 	%r1060, %r1059, %r1056;
	neg.s32 	%r1061, %r1060;
	setp.lt.s32 	%p247, %r330, 0;
	selp.b32 	%r1338, %r1061, %r1060, %p247;
	xor.b32  	%r1062, %r1057, %r330;
	shr.s32 	%r1063, %r1057, 31;
	xor.b32  	%r1064, %r1063, %r1057;
	xor.b32  	%r1065, %r1063, %r1058;
	cvt.u64.u32 	%rd433, %r1064;
	shl.b64 	%rd434, %rd433, 32;
	cvt.u64.u32 	%rd435, %r1065;
	or.b64  	%rd436, %rd434, %rd435;
	cvt.rn.f64.s64 	%fd87, %rd436;
	mul.f64 	%fd88, %fd87, 0d3BF921FB54442D19;
	cvt.rn.f32.f64 	%f1104, %fd88;
	neg.f32 	%f1105, %f1104;
	setp.lt.s32 	%p248, %r1062, 0;
	selp.f32 	%f1379, %f1105, %f1104, %p248;
$L__BB1_223:
	mul.rn.f32 	%f1107, %f1379, %f1379;
	and.b32  	%r1067, %r1338, 1;
	setp.eq.b32 	%p249, %r1067, 1;
	selp.f32 	%f1108, 0f3F800000, %f1379, %p249;
	fma.rn.f32 	%f1109, %f1107, %f1108, 0f00000000;
	fma.rn.f32 	%f1110, %f1107, 0f37CBAC00, 0fBAB607ED;
	selp.f32 	%f1111, %f1110, 0fB94D4153, %p249;
	selp.f32 	%f1112, 0f3D2AAABB, 0f3C0885E4, %p249;
	fma.rn.f32 	%f1113, %f1111, %f1107, %f1112;
	selp.f32 	%f1114, 0fBEFFFFFF, 0fBE2AAAA8, %p249;
	fma.rn.f32 	%f1115, %f1113, %f1107, %f1114;
	fma.rn.f32 	%f1116, %f1115, %f1109, %f1108;
	and.b32  	%r1068, %r1338, 2;
	setp.eq.s32 	%p250, %r1068, 0;
	mov.f32 	%f1117, 0f00000000;
	sub.f32 	%f1118, %f1117, %f1116;
	selp.f32 	%f170, %f1116, %f1118, %p250;
	mul.f32 	%f1119, %f164, 0f3F22F983;
	cvt.rni.s32.f32 	%r1342, %f1119;
	cvt.rn.f32.s32 	%f1120, %r1342;
	fma.rn.f32 	%f1121, %f1120, 0fBFC90FDA, %f164;
	fma.rn.f32 	%f1122, %f1120, 0fB3A22168, %f1121;
	fma.rn.f32 	%f1380, %f1120, 0fA7C234C5, %f1122;
	abs.f32 	%f172, %f164;
	setp.ltu.f32 	%p251, %f172, 0f47CE4780;
	@%p251 bra 	$L__BB1_231;
	setp.neu.f32 	%p252, %f172, 0f7F800000;
	@%p252 bra 	$L__BB1_226;
	mov.f32 	%f1125, 0f00000000;
	mul.rn.f32 	%f1380, %f164, %f1125;
	mov.b32 	%r1342, 0;
	bra.uni 	$L__BB1_231;
$L__BB1_226:
	mov.b32 	%r343, %f164;
	mov.b64 	%rd575, 0;
	mov.b32 	%r1339, 0;
	mov.u64 	%rd573, __cudart_i2opi_f;
	shl.b32 	%r1071, %r343, 8;
	or.b32  	%r1072, %r1071, -2147483648;
	mov.u64 	%rd574, %rd1;
$L__BB1_227:
	.pragma "nounroll";
	ld.global.nc.u32 	%r1070, [%rd573];
	mad.wide.u32 	%rd439, %r1070, %r1072, %rd575;
	shr.u64 	%rd575, %rd439, 32;
	st.local.u32 	[%rd574], %rd439;
	add.s32 	%r1339, %r1339, 1;
	add.s64 	%rd574, %rd574, 4;
	add.s64 	%rd573, %rd573, 4;
	setp.ne.s32 	%p253, %r1339, 6;
	@%p253 bra 	$L__BB1_227;
	shr.u32 	%r1073, %r343, 23;
	st.local.u32 	[%rd1+24], %rd575;
	and.b32  	%r346, %r1073, 31;
	and.b32  	%r1074, %r1073, 224;
	add.s32 	%r1075, %r1074, -128;
	shr.u32 	%r1076, %r1075, 5;
	mul.wide.u32 	%rd440, %r1076, 4;
	sub.s64 	%rd190, %rd1, %rd440;
	ld.local.u32 	%r1340, [%rd190+24];
	ld.local.u32 	%r1341, [%rd190+20];
	setp.eq.s32 	%p254, %r346, 0;
	@%p254 bra 	$L__BB1_230;
	shf.l.wrap.b32 	%r1340, %r1341, %r1340, %r346;
	ld.local.u32 	%r1077, [%rd190+16];
	shf.l.wrap.b32 	%r1341, %r1077, %r1341, %r346;
$L__BB1_230:
	shr.u32 	%r1078, %r1340, 30;
	shf.l.wrap.b32 	%r1079, %r1341, %r1340, 2;
	shl.b32 	%r1080, %r1341, 2;
	shr.u32 	%r1081, %r1079, 31;
	add.s32 	%r1082, %r1081, %r1078;
	neg.s32 	%r1083, %r1082;
	setp.lt.s32 	%p255, %r343, 0;
	selp.b32 	%r1342, %r1083, %r1082, %p255;
	xor.b32  	%r1084, %r1079, %r343;
	shr.s32 	%r1085, %r1079, 31;
	xor.b32  	%r1086, %r1085, %r1079;
	xor.b32  	%r1087, %r1085, %r1080;
	cvt.u64.u32 	%rd441, %r1086;
	shl.b64 	%rd442, %rd441, 32;
	cvt.u64.u32 	%rd443, %r1087;
	or.b64  	%rd444, %rd442, %rd443;
	cvt.rn.f64.s64 	%fd89, %rd444;
	mul.f64 	%fd90, %fd89, 0d3BF921FB54442D19;
	cvt.rn.f32.f64 	%f1123, %fd90;
	neg.f32 	%f1124, %f1123;
	setp.lt.s32 	%p256, %r1084, 0;
	selp.f32 	%f1380, %f1124, %f1123, %p256;
$L__BB1_231:
	mul.rn.f32 	%f1126, %f1380, %f1380;
	and.b32  	%r1089, %r1342, 1;
	setp.eq.b32 	%p257, %r1089, 1;
	selp.f32 	%f1127, 0f3F800000, %f1380, %p257;
	fma.rn.f32 	%f1128, %f1126, %f1127, 0f00000000;
	fma.rn.f32 	%f1129, %f1126, 0f37CBAC00, 0fBAB607ED;
	selp.f32 	%f1130, %f1129, 0fB94D4153, %p257;
	selp.f32 	%f1131, 0f3D2AAABB, 0f3C0885E4, %p257;
	fma.rn.f32 	%f1132, %f1130, %f1126, %f1131;
	selp.f32 	%f1133, 0fBEFFFFFF, 0fBE2AAAA8, %p257;
	fma.rn.f32 	%f1134, %f1132, %f1126, %f1133;
	fma.rn.f32 	%f1135, %f1134, %f1128, %f1127;
	and.b32  	%r1090, %r1342, 2;
	setp.eq.s32 	%p258, %r1090, 0;
	mov.f32 	%f1136, 0f00000000;
	sub.f32 	%f1137, %f1136, %f1135;
	selp.f32 	%f1138, %f1135, %f1137, %p258;
	fma.rn.f32 	%f176, %f170, %f1138, 0f3F800000;
	add.f32 	%f177, %f163, %f163;
	mul.f32 	%f1139, %f177, 0f3F22F983;
	cvt.rni.s32.f32 	%r1346, %f1139;
	cvt.rn.f32.s32 	%f1140, %r1346;
	fma.rn.f32 	%f1141, %f1140, 0fBFC90FDA, %f177;
	fma.rn.f32 	%f1142, %f1140, 0fB3A22168, %f1141;
	fma.rn.f32 	%f1381, %f1140, 0fA7C234C5, %f1142;
	abs.f32 	%f179, %f177;
	setp.ltu.f32 	%p259, %f179, 0f47CE4780;
	@%p259 bra 	$L__BB1_239;
	setp.neu.f32 	%p260, %f179, 0f7F800000;
	@%p260 bra 	$L__BB1_234;
	mov.f32 	%f1145, 0f00000000;
	mul.rn.f32 	%f1381, %f177, %f1145;
	mov.b32 	%r1346, 0;
	bra.uni 	$L__BB1_239;
$L__BB1_234:
	mov.b32 	%r356, %f177;
	mov.b64 	%rd578, 0;
	mov.b32 	%r1343, 0;
	mov.u64 	%rd576, __cudart_i2opi_f;
	shl.b32 	%r1093, %r356, 8;
	or.b32  	%r1094, %r1093, -2147483648;
	mov.u64 	%rd577, %rd1;
$L__BB1_235:
	.pragma "nounroll";
	ld.global.nc.u32 	%r1092, [%rd576];
	mad.wide.u32 	%rd447, %r1092, %r1094, %rd578;
	shr.u64 	%rd578, %rd447, 32;
	st.local.u32 	[%rd577], %rd447;
	add.s32 	%r1343, %r1343, 1;
	add.s64 	%rd577, %rd577, 4;
	add.s64 	%rd576, %rd576, 4;
	setp.ne.s32 	%p261, %r1343, 6;
	@%p261 bra 	$L__BB1_235;
	shr.u32 	%r1095, %r356, 23;
	st.local.u32 	[%rd1+24], %rd578;
	and.b32  	%r359, %r1095, 31;
	and.b32  	%r1096, %r1095, 224;
	add.s32 	%r1097, %r1096, -128;
	shr.u32 	%r1098, %r1097, 5;
	mul.wide.u32 	%rd448, %r1098, 4;
	sub.s64 	%rd197, %rd1, %rd448;
	ld.local.u32 	%r1344, [%rd197+24];
	ld.local.u32 	%r1345, [%rd197+20];
	setp.eq.s32 	%p262, %r359, 0;
	@%p262 bra 	$L__BB1_238;
	shf.l.wrap.b32 	%r1344, %r1345, %r1344, %r359;
	ld.local.u32 	%r1099, [%rd197+16];
	shf.l.wrap.b32 	%r1345, %r1099, %r1345, %r359;
$L__BB1_238:
	shr.u32 	%r1100, %r1344, 30;
	shf.l.wrap.b32 	%r1101, %r1345, %r1344, 2;
	shl.b32 	%r1102, %r1345, 2;
	shr.u32 	%r1103, %r1101, 31;
	add.s32 	%r1104, %r1103, %r1100;
	neg.s32 	%r1105, %r1104;
	setp.lt.s32 	%p263, %r356, 0;
	selp.b32 	%r1346, %r1105, %r1104, %p263;
	xor.b32  	%r1106, %r1101, %r356;
	shr.s32 	%r1107, %r1101, 31;
	xor.b32  	%r1108, %r1107, %r1101;
	xor.b32  	%r1109, %r1107, %r1102;
	cvt.u64.u32 	%rd449, %r1108;
	shl.b64 	%rd450, %rd449, 32;
	cvt.u64.u32 	%rd451, %r1109;
	or.b64  	%rd452, %rd450, %rd451;
	cvt.rn.f64.s64 	%fd91, %rd452;
	mul.f64 	%fd92, %fd91, 0d3BF921FB54442D19;
	cvt.rn.f32.f64 	%f1143, %fd92;
	neg.f32 	%f1144, %f1143;
	setp.lt.s32 	%p264, %r1106, 0;
	selp.f32 	%f1381, %f1144, %f1143, %p264;
$L__BB1_239:
	mul.rn.f32 	%f1146, %f1381, %f1381;
	and.b32  	%r1111, %r1346, 1;
	setp.eq.b32 	%p265, %r1111, 1;
	selp.f32 	%f1147, 0f3F800000, %f1381, %p265;
	fma.rn.f32 	%f1148, %f1146, %f1147, 0f00000000;
	fma.rn.f32 	%f1149, %f1146, 0f37CBAC00, 0fBAB607ED;
	selp.f32 	%f1150, %f1149, 0fB94D4153, %p265;
	selp.f32 	%f1151, 0f3D2AAABB, 0f3C0885E4, %p265;
	fma.rn.f32 	%f1152, %f1150, %f1146, %f1151;
	selp.f32 	%f1153, 0fBEFFFFFF, 0fBE2AAAA8, %p265;
	fma.rn.f32 	%f1154, %f1152, %f1146, %f1153;
	fma.rn.f32 	%f1155, %f1154, %f1148, %f1147;
	and.b32  	%r1112, %r1346, 2;
	setp.eq.s32 	%p266, %r1112, 0;
	mov.f32 	%f1156, 0f00000000;
	sub.f32 	%f1157, %f1156, %f1155;
	selp.f32 	%f1158, %f1155, %f1157, %p266;
	cvt.f64.f32 	%fd10, %f1158;
	add.f32 	%f183, %f164, %f164;
	mul.f32 	%f1159, %f183, 0f3F22F983;
	cvt.rni.s32.f32 	%r1350, %f1159;
	cvt.rn.f32.s32 	%f1160, %r1350;
	fma.rn.f32 	%f1161, %f1160, 0fBFC90FDA, %f183;
	fma.rn.f32 	%f1162, %f1160, 0fB3A22168, %f1161;
	fma.rn.f32 	%f1382, %f1160, 0fA7C234C5, %f1162;
	abs.f32 	%f185, %f183;
	setp.ltu.f32 	%p267, %f185, 0f47CE4780;
	@%p267 bra 	$L__BB1_247;
	setp.neu.f32 	%p268, %f185, 0f7F800000;
	@%p268 bra 	$L__BB1_242;
	mov.f32 	%f1165, 0f00000000;
	mul.rn.f32 	%f1382, %f183, %f1165;
	mov.b32 	%r1350, 0;
	bra.uni 	$L__BB1_247;
$L__BB1_242:
	mov.b32 	%r369, %f183;
	mov.b64 	%rd581, 0;
	mov.b32 	%r1347, 0;
	mov.u64 	%rd579, __cudart_i2opi_f;
	shl.b32 	%r1115, %r369, 8;
	or.b32  	%r1116, %r1115, -2147483648;
	mov.u64 	%rd580, %rd1;
$L__BB1_243:
	.pragma "nounroll";
	ld.global.nc.u32 	%r1114, [%rd579];
	mad.wide.u32 	%rd455, %r1114, %r1116, %rd581;
	shr.u64 	%rd581, %rd455, 32;
	st.local.u32 	[%rd580], %rd455;
	add.s32 	%r1347, %r1347, 1;
	add.s64 	%rd580, %rd580, 4;
	add.s64 	%rd579, %rd579, 4;
	setp.ne.s32 	%p269, %r1347, 6;
	@%p269 bra 	$L__BB1_243;
	shr.u32 	%r1117, %r369, 23;
	st.local.u32 	[%rd1+24], %rd581;
	and.b32  	%r372, %r1117, 31;
	and.b32  	%r1118, %r1117, 224;
	add.s32 	%r1119, %r1118, -128;
	shr.u32 	%r1120, %r1119, 5;
	mul.wide.u32 	%rd456, %r1120, 4;
	sub.s64 	%rd204, %rd1, %rd456;
	ld.local.u32 	%r1348, [%rd204+24];
	ld.local.u32 	%r1349, [%rd204+20];
	setp.eq.s32 	%p270, %r372, 0;
	@%p270 bra 	$L__BB1_246;
	shf.l.wrap.b32 	%r1348, %r1349, %r1348, %r372;
	ld.local.u32 	%r1121, [%rd204+16];
	shf.l.wrap.b32 	%r1349, %r1121, %r1349, %r372;
$L__BB1_246:
	shr.u32 	%r1122, %r1348, 30;
	shf.l.wrap.b32 	%r1123, %r1349, %r1348, 2;
	shl.b32 	%r1124, %r1349, 2;
	shr.u32 	%r1125, %r1123, 31;
	add.s32 	%r1126, %r1125, %r1122;
	neg.s32 	%r1127, %r1126;
	setp.lt.s32 	%p271, %r369, 0;
	selp.b32 	%r1350, %r1127, %r1126, %p271;
	xor.b32  	%r1128, %r1123, %r369;
	shr.s32 	%r1129, %r1123, 31;
	xor.b32  	%r1130, %r1129, %r1123;
	xor.b32  	%r1131, %r1129, %r1124;
	cvt.u64.u32 	%rd457, %r1130;
	shl.b64 	%rd458, %rd457, 32;
	cvt.u64.u32 	%rd459, %r1131;
	or.b64  	%rd460, %rd458, %rd459;
	cvt.rn.f64.s64 	%fd93, %rd460;
	mul.f64 	%fd94, %fd93, 0d3BF921FB54442D19;
	cvt.rn.f32.f64 	%f1163, %fd94;
	neg.f32 	%f1164, %f1163;
	setp.lt.s32 	%p272, %r1128, 0;
	selp.f32 	%f1382, %f1164, %f1163, %p272;
$L__BB1_247:
	mul.rn.f32 	%f1166, %f1382, %f1382;
	and.b32  	%r1133, %r1350, 1;
	setp.eq.b32 	%p273, %r1133, 1;
	selp.f32 	%f1167, 0f3F800000, %f1382, %p273;
	fma.rn.f32 	%f1168, %f1166, %f1167, 0f00000000;
	fma.rn.f32 	%f1169, %f1166, 0f37CBAC00, 0fBAB607ED;
	selp.f32 	%f1170, %f1169, 0fB94D4153, %p273;
	selp.f32 	%f1171, 0f3D2AAABB, 0f3C0885E4, %p273;
	fma.rn.f32 	%f1172, %f1170, %f1166, %f1171;
	selp.f32 	%f1173, 0fBEFFFFFF, 0fBE2AAAA8, %p273;
	fma.rn.f32 	%f1174, %f1172, %f1166, %f1173;
	fma.rn.f32 	%f1175, %f1174, %f1168, %f1167;
	and.b32  	%r1134, %r1350, 2;
	setp.eq.s32 	%p274, %r1134, 0;
	mov.f32 	%f1176, 0f00000000;
	sub.f32 	%f1177, %f1176, %f1175;
	selp.f32 	%f1178, %f1175, %f1177, %p274;
	cvt.f64.f32 	%fd95, %f1178;
	mul.f64 	%fd96, %fd10, 0d3FD3333333333333;
	cvt.f64.f32 	%fd97, %f176;
	fma.rn.f64 	%fd11, %fd96, %fd95, %fd97;
	mul.f32 	%f189, %f163, 0f40A00000;
	mul.f32 	%f1179, %f189, 0f3F22F983;
	cvt.rni.s32.f32 	%r1354, %f1179;
	cvt.rn.f32.s32 	%f1180, %r1354;
	fma.rn.f32 	%f1181, %f1180, 0fBFC90FDA, %f189;
	fma.rn.f32 	%f1182, %f1180, 0fB3A22168, %f1181;
	fma.rn.f32 	%f1383, %f1180, 0fA7C234C5, %f1182;
	abs.f32 	%f191, %f189;
	setp.ltu.f32 	%p275, %f191, 0f47CE4780;
	@%p275 bra 	$L__BB1_255;
	setp.neu.f32 	%p276, %f191, 0f7F800000;
	@%p276 bra 	$L__BB1_250;
	mov.f32 	%f1185, 0f00000000;
	mul.rn.f32 	%f1383, %f189, %f1185;
	mov.b32 	%r1354, 0;
	bra.uni 	$L__BB1_255;
$L__BB1_250:
	mov.b32 	%r382, %f189;
	mov.b64 	%rd584, 0;
	mov.b32 	%r1351, 0;
	mov.u64 	%rd582, __cudart_i2opi_f;
	shl.b32 	%r1137, %r382, 8;
	or.b32  	%r1138, %r1137, -2147483648;
	mov.u64 	%rd583, %rd1;
$L__BB1_251:
	.pragma "nounroll";
	ld.global.nc.u32 	%r1136, [%rd582];
	mad.wide.u32 	%rd463, %r1136, %r1138, %rd584;
	shr.u64 	%rd584, %rd463, 32;
	st.local.u32 	[%rd583], %rd463;
	add.s32 	%r1351, %r1351, 1;
	add.s64 	%rd583, %rd583, 4;
	add.s64 	%rd582, %rd582, 4;
	setp.ne.s32 	%p277, %r1351, 6;
	@%p277 bra 	$L__BB1_251;
	shr.u32 	%r1139, %r382, 23;
	st.local.u32 	[%rd1+24], %rd584;
	and.b32  	%r385, %r1139, 31;
	and.b32  	%r1140, %r1139, 224;
	add.s32 	%r1141, %r1140, -128;
	shr.u32 	%r1142, %r1141, 5;
	mul.wide.u32 	%rd464, %r1142, 4;
	sub.s64 	%rd211, %rd1, %rd464;
	ld.local.u32 	%r1352, [%rd211+24];
	ld.local.u32 	%r1353, [%rd211+20];
	setp.eq.s32 	%p278, %r385, 0;
	@%p278 bra 	$L__BB1_254;
	shf.l.wrap.b32 	%r1352, %r1353, %r1352, %r385;
	ld.local.u32 	%r1143, [%rd211+16];
	shf.l.wrap.b32 	%r1353, %r1143, %r1353, %r385;
$L__BB1_254:
	shr.u32 	%r1144, %r1352, 30;
	shf.l.wrap.b32 	%r1145, %r1353, %r1352, 2;
	shl.b32 	%r1146, %r1353, 2;
	shr.u32 	%r1147, %r1145, 31;
	add.s32 	%r1148, %r1147, %r1144;
	neg.s32 	%r1149, %r1148;
	setp.lt.s32 	%p279, %r382, 0;
	selp.b32 	%r1354, %r1149, %r1148, %p279;
	xor.b32  	%r1150, %r1145, %r382;
	shr.s32 	%r1151, %r1145, 31;
	xor.b32  	%r1152, %r1151, %r1145;
	xor.b32  	%r1153, %r1151, %r1146;
	cvt.u64.u32 	%rd465, %r1152;
	shl.b64 	%rd466, %rd465, 32;
	cvt.u64.u32 	%rd467, %r1153;
	or.b64  	%rd468, %rd466, %rd467;
	cvt.rn.f64.s64 	%fd98, %rd468;
	mul.f64 	%fd99, %fd98, 0d3BF921FB54442D19;
	cvt.rn.f32.f64 	%f1183, %fd99;
	neg.f32 	%f1184, %f1183;
	setp.lt.s32 	%p280, %r1150, 0;
	selp.f32 	%f1383, %f1184, %f1183, %p280;
$L__BB1_255:
	mul.rn.f32 	%f1186, %f1383, %f1383;
	and.b32  	%r1155, %r1354, 1;
	setp.eq.b32 	%p281, %r1155, 1;
	selp.f32 	%f1187, 0f3F800000, %f1383, %p281;
	fma.rn.f32 	%f1188, %f1186, %f1187, 0f00000000;
	fma.rn.f32 	%f1189, %f1186, 0f37CBAC00, 0fBAB607ED;
	selp.f32 	%f1190, %f1189, 0fB94D4153, %p281;
	selp.f32 	%f1191, 0f3D2AAABB, 0f3C0885E4, %p281;
	fma.rn.f32 	%f1192, %f1190, %f1186, %f1191;
	selp.f32 	%f1193, 0fBEFFFFFF, 0fBE2AAAA8, %p281;
	fma.rn.f32 	%f1194, %f1192, %f1186, %f1193;
	fma.rn.f32 	%f1195, %f1194, %f1188, %f1187;
	and.b32  	%r1156, %r1354, 2;
	setp.eq.s32 	%p282, %r1156, 0;
	mov.f32 	%f1196, 0f00000000;
	sub.f32 	%f1197, %f1196, %f1195;
	selp.f32 	%f1198, %f1195, %f1197, %p282;
	cvt.f64.f32 	%fd12, %f1198;
	mul.f32 	%f195, %f164, 0f40A00000;
	mul.f32 	%f1199, %f195, 0f3F22F983;
	cvt.rni.s32.f32 	%r1358, %f1199;
	cvt.rn.f32.s32 	%f1200, %r1358;
	fma.rn.f32 	%f1201, %f1200, 0fBFC90FDA, %f195;
	fma.rn.f32 	%f1202, %f1200, 0fB3A22168, %f1201;
	fma.rn.f32 	%f1384, %f1200, 0fA7C234C5, %f1202;
	abs.f32 	%f197, %f195;
	setp.ltu.f32 	%p283, %f197, 0f47CE4780;
	@%p283 bra 	$L__BB1_263;
	setp.neu.f32 	%p284, %f197, 0f7F800000;
	@%p284 bra 	$L__BB1_258;
	mov.f32 	%f1205, 0f00000000;
	mul.rn.f32 	%f1384, %f195, %f1205;
	mov.b32 	%r1358, 0;
	bra.uni 	$L__BB1_263;
$L__BB1_258:
	mov.b32 	%r395, %f195;
	mov.b64 	%rd587, 0;
	mov.b32 	%r1355, 0;
	mov.u64 	%rd585, __cudart_i2opi_f;
	shl.b32 	%r1159, %r395, 8;
	or.b32  	%r1160, %r1159, -2147483648;
	mov.u64 	%rd586, %rd1;
$L__BB1_259:
	.pragma "nounroll";
	ld.global.nc.u32 	%r1158, [%rd585];
	mad.wide.u32 	%rd471, %r1158, %r1160, %rd587;
	shr.u64 	%rd587, %rd471, 32;
	st.local.u32 	[%rd586], %rd471;
	add.s32 	%r1355, %r1355, 1;
	add.s64 	%rd586, %rd586, 4;
	add.s64 	%rd585, %rd585, 4;
	setp.ne.s32 	%p285, %r1355, 6;
	@%p285 bra 	$L__BB1_259;
	shr.u32 	%r1161, %r395, 23;
	st.local.u32 	[%rd1+24], %rd587;
	and.b32  	%r398, %r1161, 31;
	and.b32  	%r1162, %r1161, 224;
	add.s32 	%r1163, %r1162, -128;
	shr.u32 	%r1164, %r1163, 5;
	mul.wide.u32 	%rd472, %r1164, 4;
	sub.s64 	%rd218, %rd1, %rd472;
	ld.local.u32 	%r1356, [%rd218+24];
	ld.local.u32 	%r1357, [%rd218+20];
	setp.eq.s32 	%p286, %r398, 0;
	@%p286 bra 	$L__BB1_262;
	shf.l.wrap.b32 	%r1356, %r1357, %r1356, %r398;
	ld.local.u32 	%r1165, [%rd218+16];
	shf.l.wrap.b32 	%r1357, %r1165, %r1357, %r398;
$L__BB1_262:
	shr.u32 	%r1166, %r1356, 30;
	shf.l.wrap.b32 	%r1167, %r1357, %r1356, 2;
	shl.b32 	%r1168, %r1357, 2;
	shr.u32 	%r1169, %r1167, 31;
	add.s32 	%r1170, %r1169, %r1166;
	neg.s32 	%r1171, %r1170;
	setp.lt.s32 	%p287, %r395, 0;
	selp.b32 	%r1358, %r1171, %r1170, %p287;
	xor.b32  	%r1172, %r1167, %r395;
	shr.s32 	%r1173, %r1167, 31;
	xor.b32  	%r1174, %r1173, %r1167;
	xor.b32  	%r1175, %r1173, %r1168;
	cvt.u64.u32 	%rd473, %r1174;
	shl.b64 	%rd474, %rd473, 32;
	cvt.u64.u32 	%rd475, %r1175;
	or.b64  	%rd476, %rd474, %rd475;
	cvt.rn.f64.s64 	%fd100, %rd476;
	mul.f64 	%fd101, %fd100, 0d3BF921FB54442D19;
	cvt.rn.f32.f64 	%f1203, %fd101;
	neg.f32 	%f1204, %f1203;
	setp.lt.s32 	%p288, %r1172, 0;
	selp.f32 	%f1384, %f1204, %f1203, %p288;
$L__BB1_263:
	setp.ltu.f32 	%p289, %f3, 0f47CE4780;
	mul.rn.f32 	%f1206, %f1384, %f1384;
	and.b32  	%r1177, %r1358, 1;
	setp.eq.b32 	%p290, %r1177, 1;
	selp.f32 	%f1207, 0f3F800000, %f1384, %p290;
	fma.rn.f32 	%f1208, %f1206, %f1207, 0f00000000;
	fma.rn.f32 	%f1209, %f1206, 0f37CBAC00, 0fBAB607ED;
	selp.f32 	%f1210, %f1209, 0fB94D4153, %p290;
	selp.f32 	%f1211, 0f3D2AAABB, 0f3C0885E4, %p290;
	fma.rn.f32 	%f1212, %f1210, %f1206, %f1211;
	selp.f32 	%f1213, 0fBEFFFFFF, 0fBE2AAAA8, %p290;
	fma.rn.f32 	%f1214, %f1212, %f1206, %f1213;
	fma.rn.f32 	%f1215, %f1214, %f1208, %f1207;
	and.b32  	%r1178, %r1358, 2;
	setp.eq.s32 	%p291, %r1178, 0;
	mov.f32 	%f1216, 0f00000000;
	sub.f32 	%f1217, %f1216, %f1215;
	selp.f32 	%f1218, %f1215, %f1217, %p291;
	cvt.f64.f32 	%fd102, %f1218;
	mul.f64 	%fd103, %fd12, 0d3FC999999999999A;
	fma.rn.f64 	%fd104, %fd103, %fd102, %fd11;
	cvt.rn.f32.f64 	%f1219, %fd104;
	sub.f32 	%f201, %f1219, %f302;
	mul.lo.s32 	%r407, %r316, %r316;
	@%p289 bra 	$L__BB1_271;
	setp.neu.f32 	%p292, %f3, 0f7F800000;
	@%p292 bra 	$L__BB1_266;
	mov.f32 	%f1222, 0f00000000;
	mul.rn.f32 	%f1385, %f300, %f1222;
	mov.b32 	%r1362, 0;
	bra.uni 	$L__BB1_271;
$L__BB1_266:
	mov.b32 	%r408, %f300;
	shl.b32 	%r1180, %r408, 8;
	or.b32  	%r409, %r1180, -2147483648;
	mov.b64 	%rd590, 0;
	mov.b32 	%r1359, 0;
	mov.u64 	%rd588, __cudart_i2opi_f;
	mov.u64 	%rd589, %rd1;
$L__BB1_267:
	.pragma "nounroll";
	ld.global.nc.u32 	%r1181, [%rd588];
	mad.wide.u32 	%rd479, %r1181, %r409, %rd590;
	shr.u64 	%rd590, %rd479, 32;
	st.local.u32 	[%rd589], %rd479;
	add.s32 	%r1359, %r1359, 1;
	add.s64 	%rd589, %rd589, 4;
	add.s64 	%rd588, %rd588, 4;
	setp.ne.s32 	%p293, %r1359, 6;
	@%p293 bra 	$L__BB1_267;
	shr.u32 	%r1182, %r408, 23;
	st.local.u32 	[%rd1+24], %rd590;
	and.b32  	%r412, %r1182, 31;
	and.b32  	%r1183, %r1182, 224;
	add.s32 	%r1184, %r1183, -128;
	shr.u32 	%r1185, %r1184, 5;
	mul.wide.u32 	%rd480, %r1185, 4;
	sub.s64 	%rd225, %rd1, %rd480;
	ld.local.u32 	%r1360, [%rd225+24];
	ld.local.u32 	%r1361, [%rd225+20];
	setp.eq.s32 	%p294, %r412, 0;
	@%p294 bra 	$L__BB1_270;
	shf.l.wrap.b32 	%r1360, %r1361, %r1360, %r412;
	ld.local.u32 	%r1186, [%rd225+16];
	shf.l.wrap.b32 	%r1361, %r1186, %r1361, %r412;
$L__BB1_270:
	shr.u32 	%r1187, %r1360, 30;
	shf.l.wrap.b32 	%r1188, %r1361, %r1360, 2;
	shl.b32 	%r1189, %r1361, 2;
	shr.u32 	%r1190, %r1188, 31;
	add.s32 	%r1191, %r1190, %r1187;
	neg.s32 	%r1192, %r1191;
	setp.lt.s32 	%p295, %r408, 0;
	selp.b32 	%r1362, %r1192, %r1191, %p295;
	xor.b32  	%r1193, %r1188, %r408;
	shr.s32 	%r1194, %r1188, 31;
	xor.b32  	%r1195, %r1194, %r1188;
	xor.b32  	%r1196, %r1194, %r1189;
	cvt.u64.u32 	%rd481, %r1195;
	shl.b64 	%rd482, %rd481, 32;
	cvt.u64.u32 	%rd483, %r1196;
	or.b64  	%rd484, %rd482, %rd483;
	cvt.rn.f64.s64 	%fd105, %rd484;
	mul.f64 	%fd106, %fd105, 0d3BF921FB54442D19;
	cvt.rn.f32.f64 	%f1220, %fd106;
	neg.f32 	%f1221, %f1220;
	setp.lt.s32 	%p296, %r1193, 0;
	selp.f32 	%f1385, %f1221, %f1220, %p296;
$L__BB1_271:
	mul.f32 	%f1224, %f1385, %f1385;
	fma.rn.f32 	%f1225, %f1224, 0f3C190000, 0f3B560000;
	fma.rn.f32 	%f1226, %f1225, %f1224, 0f3CC70000;
	fma.rn.f32 	%f1227, %f1226, %f1224, 0f3D5B0000;
	fma.rn.f32 	%f1228, %f1227, %f1224, 0f3E089438;
	fma.rn.f32 	%f1229, %f1228, %f1224, 0f3EAAAA88;
	mul.rn.f32 	%f1230, %f1224, %f1385;
	fma.rn.f32 	%f1231, %f1229, %f1230, %f1385;
	abs.f32 	%f1232, %f1385;
	setp.eq.f32 	%p297, %f1232, 0f3A00B43C;
	selp.f32 	%f1233, %f1385, %f1231, %p297;
	and.b32  	%r1198, %r1362, 1;
	setp.eq.b32 	%p298, %r1198, 1;
	neg.f32 	%f1234, %f1233;
	rcp.approx.ftz.f32 	%f1235, %f1234;
	selp.f32 	%f1236, %f1235, %f1233, %p298;
	shl.b32 	%r1199, %r2, 2;
	add.s32 	%r1200, %r1199, 4;
	cvt.rn.f32.u32 	%f1237, %r1200;
	div.rn.f32 	%f1238, %f1237, %f1236;
	mov.f32 	%f1239, 0f3F000000;
	copysign.f32 	%f1240, %f1238, %f1239;
	add.rz.f32 	%f1241, %f1238, %f1240;
	cvt.rzi.f32.f32 	%f205, %f1241;
	abs.f32 	%f206, %f205;
	setp.eq.f32 	%p299, %f205, 0f3F800000;
	mov.f32 	%f1386, 0f3F800000;
	@%p299 bra 	$L__BB1_276;
	setp.num.f32 	%p300, %f206, %f206;
	@%p300 bra 	$L__BB1_274;
	mov.f32 	%f1297, 0f40000000;
	add.rn.f32 	%f1386, %f205, %f1297;
	bra.uni 	$L__BB1_276;
$L__BB1_274:
	setp.lt.f32 	%p301, %f206, 0f00800000;
	mul.f32 	%f1242, %f206, 0f4B800000;
	selp.f32 	%f1243, %f1242, %f206, %p301;
	mov.b32 	%r1201, %f1243;
	add.s32 	%r1202, %r1201, -1060439283;
	and.b32  	%r1203, %r1202, -8388608;
	sub.s32 	%r1204, %r1201, %r1203;
	mov.b32 	%f1244, %r1204;
	cvt.rn.f32.s32 	%f1245, %r1203;
	selp.f32 	%f1246, 0fC1C00000, 0f00000000, %p301;
	fma.rn.f32 	%f1247, %f1245, 0f34000000, %f1246;
	add.f32 	%f1248, %f1244, 0fBF800000;
	add.f32 	%f1249, %f1244, 0f3F800000;
	rcp.approx.ftz.f32 	%f1250, %f1249;
	add.f32 	%f1251, %f1248, %f1248;
	mul.f32 	%f1252, %f1251, %f1250;
	mul.f32 	%f1253, %f1252, %f1252;
	neg.f32 	%f1254, %f1252;
	sub.f32 	%f1255, %f1248, %f1252;
	add.f32 	%f1256, %f1255, %f1255;
	fma.rn.f32 	%f1257, %f1254, %f1248, %f1256;
	mul.rn.f32 	%f1258, %f1250, %f1257;
	fma.rn.f32 	%f1259, %f1253, 0f3A2C32E4, 0f3B52E7DB;
	fma.rn.f32 	%f1260, %f1259, %f1253, 0f3C93BB73;
	fma.rn.f32 	%f1261, %f1260, %f1253, 0f3DF6384F;
	mul.rn.f32 	%f1262, %f1261, %f1253;
	fma.rn.f32 	%f1263, %f1252, 0f3FB8AA3B, %f1247;
	mul.f32 	%f1264, %f1262, 0f40400000;
	sub.f32 	%f1265, %f1247, %f1263;
	fma.rn.f32 	%f1266, %f1252, 0f3FB8AA3B, %f1265;
	fma.rn.f32 	%f1267, %f1258, 0f3FB8AA3B, %f1266;
	fma.rn.f32 	%f1268, %f1252, 0f32A55E34, %f1267;
	fma.rn.f32 	%f1269, %f1264, %f1258, %f1268;
	fma.rn.f32 	%f1270, %f1262, %f1252, %f1269;
	add.rn.f32 	%f1271, %f1263, %f1270;
	mov.f32 	%f1272, 0f40000000;
	mul.rn.f32 	%f1273, %f1271, %f1272;
	cvt.rni.f32.f32 	%f1274, %f1273;
	sub.f32 	%f1275, %f1273, %f1274;
	neg.f32 	%f1276, %f1273;
	fma.rn.f32 	%f1277, %f1271, 0f40000000, %f1276;
	neg.f32 	%f1278, %f1263;
	add.rn.f32 	%f1279, %f1271, %f1278;
	neg.f32 	%f1280, %f1279;
	add.rn.f32 	%f1281, %f1270, %f1280;
	fma.rn.f32 	%f1282, %f1281, 0f40000000, %f1277;
	add.f32 	%f1283, %f1275, %f1282;
	setp.gt.f32 	%p302, %f1274, 0f00000000;
	selp.b32 	%r1205, 0, -2097152000, %p302;
	setp.neu.f32 	%p303, %f205, 0f00000000;
	setp.neu.f32 	%p304, %f206, 0f7F800000;
	setp.lt.f32 	%p305, %f1273, 0f00000000;
	selp.f32 	%f1284, 0f00000000, 0f7F800000, %p305;
	abs.f32 	%f1285, %f1273;
	setp.gt.f32 	%p306, %f1285, 0f43180000;
	cvt.rzi.s32.f32 	%r1206, %f1274;
	shl.b32 	%r1207, %r1206, 23;
	sub.s32 	%r1208, %r1207, %r1205;
	mov.b32 	%f1286, %r1208;
	add.s32 	%r1209, %r1205, 2130706432;
	mov.b32 	%f1287, %r1209;
	fma.rn.f32 	%f1288, %f1283, 0f391FCB8E, 0f3AAF85ED;
	fma.rn.f32 	%f1289, %f1288, %f1283, 0f3C1D9856;
	fma.rn.f32 	%f1290, %f1289, %f1283, 0f3D6357BB;
	fma.rn.f32 	%f1291, %f1290, %f1283, 0f3E75FDEC;
	fma.rn.f32 	%f1292, %f1291, %f1283, 0f3F317218;
	fma.rn.f32 	%f1293, %f1292, %f1283, 0f3F800000;
	mul.f32 	%f1294, %f1293, %f1287;
	mul.f32 	%f1295, %f1294, %f1286;
	selp.f32 	%f1386, %f1284, %f1295, %p306;
	and.pred  	%p307, %p303, %p304;
	@%p307 bra 	$L__BB1_276;
	add.f32 	%f1296, %f205, %f205;
	mov.b32 	%r1210, %f1296;
	and.b32  	%r1211, %r1210, 2147483647;
	mov.b32 	%f1386, %r1211;
$L__BB1_276:
	ld.param.u64 	%rd494, [_Z20scanExclusiveSharedwP6float4S0_jjfffiiifiif_param_1];
	cvt.rn.f32.u32 	%f1299, %r407;
	add.f32 	%f1300, %f1386, %f1299;
	sqrt.rn.f32 	%f1301, %f1300;
	mul.f32 	%f1302, %f301, %f1301;
	abs.f32 	%f1303, %f1302;
	abs.f32 	%f1304, %f201;
	setp.gt.f32 	%p308, %f1304, %f1303;
	selp.f32 	%f1305, %f1304, %f1303, %p308;
	selp.f32 	%f1306, %f1303, %f1304, %p308;
	div.rn.f32 	%f1307, %f1306, %f1305;
	mul.f32 	%f1308, %f1307, %f1307;
	fma.rn.f32 	%f1309, %f1308, 0f3B33710B, 0fBC807748;
	fma.rn.f32 	%f1310, %f1309, %f1308, 0f3D2CDAB2;
	fma.rn.f32 	%f1311, %f1310, %f1308, 0fBD992D10;
	fma.rn.f32 	%f1312, %f1311, %f1308, 0f3DD9EA6C;
	fma.rn.f32 	%f1313, %f1312, %f1308, 0fBE117CB1;
	fma.rn.f32 	%f1314, %f1313, %f1308, 0f3E4CBCE0;
	fma.rn.f32 	%f1315, %f1314, %f1308, 0fBEAAAA7D;
	mul.f32 	%f1316, %f1308, %f1315;
	fma.rn.f32 	%f1317, %f1316, %f1307, %f1307;
	neg.f32 	%f1318, %f1317;
	fma.rn.f32 	%f1319, 0f3F6EE581, 0f3FD774EB, %f1318;
	selp.f32 	%f1320, %f1319, %f1317, %p308;
	selp.f32 	%f1321, 0f3F6EE581, 0f3FEEE581, %p308;
	selp.f32 	%f1322, %f1317, %f1318, %p308;
	mov.b32 	%r1212, %f1302;
	fma.rn.f32 	%f1323, %f1321, 0f3FD774EB, %f1322;
	setp.lt.s32 	%p309, %r1212, 0;
	selp.f32 	%f1324, %f1323, %f1320, %p309;
	add.f32 	%f1325, %f1304, %f1303;
	setp.eq.f32 	%p310, %f1305, 0f00000000;
	selp.f32 	%f1326, 0f40490FDB, 0f00000000, %p309;
	setp.eq.f32 	%p311, %f1303, %f1304;
	selp.f32 	%f1327, 0f4016CBE4, 0f3F490FDB, %p309;
	selp.f32 	%f1328, %f1327, %f1324, %p311;
	selp.f32 	%f1329, %f1326, %f1328, %p310;
	abs.f32 	%f1330, %f1325;
	setp.nan.f32 	%p312, %f1330, %f1330;
	copysign.f32 	%f1331, %f201, %f1329;
	selp.f32 	%f1332, %f1325, %f1331, %p312;
	cvt.f64.f32 	%fd107, %f1332;
	mul.f64 	%fd108, %fd107, 0d404CA4EA4A8C154D;
	cvt.rn.f32.f64 	%f211, %fd108;
	and.b32  	%r421, %r2, 1073741823;
	cvta.to.global.u64 	%rd485, %rd494;
	cvt.u64.u32 	%rd486, %r2;
	shl.b64 	%rd487, %rd486, 4;
	and.b64  	%rd488, %rd487, 17179869168;
	add.s64 	%rd489, %rd485, %rd488;
	st.global.v4.f32 	[%rd489], {%f55, %f107, %f159, %f211};
	setp.gt.s32 	%p313, %r436, 2;
	@%p313 bra 	$L__BB1_280;
	setp.eq.s32 	%p316, %r436, 1;
	@%p316 bra 	$L__BB1_283;
	setp.eq.s32 	%p317, %r436, 2;
	@%p317 bra 	$L__BB1_279;
	bra.uni 	$L__BB1_285;
$L__BB1_279:
	mul.f32 	%f1387, %f55, %f107;
	bra.uni 	$L__BB1_285;
$L__BB1_280:
	setp.eq.s32 	%p314, %r436, 3;
	@%p314 bra 	$L__BB1_284;
	setp.eq.s32 	%p315, %r436, 4;
	@%p315 bra 	$L__BB1_282;
	bra.uni 	$L__BB1_285;
$L__BB1_282:
	min.f32 	%f1387, %f107, %f55;
	bra.uni 	$L__BB1_285;
$L__BB1_283:
	add.f32 	%f1387, %f55, %f107;
	bra.uni 	$L__BB1_285;
$L__BB1_284:
	max.f32 	%f1387, %f107, %f55;
$L__BB1_285:
	setp.gt.s32 	%p318, %r436, 2;
	@%p318 bra 	$L__BB1_289;
	setp.eq.s32 	%p321, %r436, 1;
	@%p321 bra 	$L__BB1_292;
	setp.eq.s32 	%p322, %r436, 2;
	@%p322 bra 	$L__BB1_288;
	bra.uni 	$L__BB1_294;
$L__BB1_288:
	mul.f32 	%f1388, %f1387, %f159;
	bra.uni 	$L__BB1_294;
$L__BB1_289:
	setp.eq.s32 	%p319, %r436, 3;
	@%p319 bra 	$L__BB1_293;
	setp.eq.s32 	%p320, %r436, 4;
	@%p320 bra 	$L__BB1_291;
	bra.uni 	$L__BB1_294;
$L__BB1_291:
	min.f32 	%f1388, %f159, %f1387;
	bra.uni 	$L__BB1_294;
$L__BB1_292:
	add.f32 	%f1388, %f1387, %f159;
	bra.uni 	$L__BB1_294;
$L__BB1_293:
	max.f32 	%f1388, %f159, %f1387;
$L__BB1_294:
	setp.gt.s32 	%p323, %r436, 2;
	@%p323 bra 	$L__BB1_298;
	setp.eq.s32 	%p326, %r436, 1;
	@%p326 bra 	$L__BB1_301;
	setp.eq.s32 	%p327, %r436, 2;
	@%p327 bra 	$L__BB1_297;
	bra.uni 	$L__BB1_303;
$L__BB1_297:
	mul.f32 	%f1389, %f1388, %f211;
	bra.uni 	$L__BB1_303;
$L__BB1_298:
	setp.eq.s32 	%p324, %r436, 3;
	@%p324 bra 	$L__BB1_302;
	setp.eq.s32 	%p325, %r436, 4;
	@%p325 bra 	$L__BB1_300;
	bra.uni 	$L__BB1_303;
$L__BB1_300:
	min.f32 	%f1389, %f211, %f1388;
	bra.uni 	$L__BB1_303;
$L__BB1_301:
	add.f32 	%f1389, %f1388, %f211;
	bra.uni 	$L__BB1_303;
$L__BB1_302:
	max.f32 	%f1389, %f211, %f1388;
$L__BB1_303:
	setp.lt.u32 	%p328, %r435, 132;
	@%p328 bra 	$L__BB1_374;
	ld.param.f32 	%f1349, [_Z20scanExclusiveSharedwP6float4S0_jjfffiiifiif_param_4];
	shl.b32 	%r1222, %r1, 1;
	and.b32  	%r422, %r1, 31;
	sub.s32 	%r423, %r1222, %r422;
	shl.b32 	%r1223, %r423, 2;
	mov.u32 	%r1224, _ZZ20scanExclusiveSharedwP6float4S0_jjfffiiifiifE6s_Data;
	add.s32 	%r424, %r1224, %r1223;
	st.shared.f32 	[%r424], %f1349;
	ld.shared.f32 	%f227, [%r424+124];
	setp.gt.s32 	%p336, %r436, 2;
	@%p336 bra 	$L__BB1_308;
	setp.eq.s32 	%p339, %r436, 1;
	@%p339 bra 	$L__BB1_311;
	setp.eq.s32 	%p340, %r436, 2;
	@%p340 bra 	$L__BB1_307;
	bra.uni 	$L__BB1_313;
$L__BB1_307:
	mul.f32 	%f1390, %f1389, %f227;
	bra.uni 	$L__BB1_313;
$L__BB1_308:
	setp.eq.s32 	%p337, %r436, 3;
	@%p337 bra 	$L__BB1_312;
	setp.eq.s32 	%p338, %r436, 4;
	@%p338 bra 	$L__BB1_310;
	bra.uni 	$L__BB1_313;
$L__BB1_310:
	min.f32 	%f1390, %f1389, %f227;
	bra.uni 	$L__BB1_313;
$L__BB1_311:
	add.f32 	%f1390, %f1389, %f227;
	bra.uni 	$L__BB1_313;
$L__BB1_312:
	max.f32 	%f1390, %f1389, %f227;
$L__BB1_313:
	ld.shared.f32 	%f233, [%r424+120];
	setp.gt.s32 	%p341, %r436, 2;
	@%p341 bra 	$L__BB1_317;
	setp.eq.s32 	%p344, %r436, 1;
	@%p344 bra 	$L__BB1_321;
	setp.eq.s32 	%p345, %r436, 2;
	@%p345 bra 	$L__BB1_316;
	bra.uni 	$L__BB1_322;
$L__BB1_316:
	mul.f32 	%f1391, %f1390, %f233;
	bra.uni 	$L__BB1_322;
$L__BB1_317:
	setp.eq.s32 	%p342, %r436, 3;
	@%p342 bra 	$L__BB1_320;
	setp.ne.s32 	%p343, %r436, 4;
	@%p343 bra 	$L__BB1_322;
	min.f32 	%f1391, %f1390, %f233;
	bra.uni 	$L__BB1_322;
$L__BB1_320:
	max.f32 	%f1391, %f1390, %f233;
	bra.uni 	$L__BB1_322;
$L__BB1_321:
	add.f32 	%f1391, %f1390, %f233;
$L__BB1_322:
	ld.shared.f32 	%f239, [%r424+112];
	setp.gt.s32 	%p346, %r436, 2;
	@%p346 bra 	$L__BB1_326;
	setp.eq.s32 	%p349, %r436, 1;
	@%p349 bra 	$L__BB1_330;
	setp.eq.s32 	%p350, %r436, 2;
	@%p350 bra 	$L__BB1_325;
	bra.uni 	$L__BB1_331;
$L__BB1_325:
	mul.f32 	%f1392, %f1391, %f239;
	bra.uni 	$L__BB1_331;
$L__BB1_326:
	setp.eq.s32 	%p347, %r436, 3;
	@%p347 bra 	$L__BB1_329;
	setp.ne.s32 	%p348, %r436, 4;
	@%p348 bra 	$L__BB1_331;
	min.f32 	%f1392, %f1391, %f239;
	bra.uni 	$L__BB1_331;
$L__BB1_329:
	max.f32 	%f1392, %f1391, %f239;
	bra.uni 	$L__BB1_331;
$L__BB1_330:
	add.f32 	%f1392, %f1391, %f239;
$L__BB1_331:
	ld.shared.f32 	%f245, [%r424+96];
	setp.gt.s32 	%p351, %r436, 2;
	@%p351 bra 	$L__BB1_335;
	setp.eq.s32 	%p354, %r436, 1;
	@%p354 bra 	$L__BB1_339;
	setp.eq.s32 	%p355, %r436, 2;
	@%p355 bra 	$L__BB1_334;
	bra.uni 	$L__BB1_340;
$L__BB1_334:
	mul.f32 	%f1393, %f1392, %f245;
	bra.uni 	$L__BB1_340;
$L__BB1_335:
	setp.eq.s32 	%p352, %r436, 3;
	@%p352 bra 	$L__BB1_338;
	setp.ne.s32 	%p353, %r436, 4;
	@%p353 bra 	$L__BB1_340;
	min.f32 	%f1393, %f1392, %f245;
	bra.uni 	$L__BB1_340;
$L__BB1_338:
	max.f32 	%f1393, %f1392, %f245;
	bra.uni 	$L__BB1_340;
$L__BB1_339:
	add.f32 	%f1393, %f1392, %f245;
$L__BB1_340:
	ld.shared.f32 	%f251, [%r424+64];
	setp.gt.s32 	%p356, %r436, 2;
	@%p356 bra 	$L__BB1_344;
	setp.eq.s32 	%p359, %r436, 1;
	@%p359 bra 	$L__BB1_348;
	setp.eq.s32 	%p360, %r436, 2;
	@%p360 bra 	$L__BB1_343;
	bra.uni 	$L__BB1_349;
$L__BB1_343:
	mul.f32 	%f1394, %f1393, %f251;
	bra.uni 	$L__BB1_349;
$L__BB1_344:
	setp.eq.s32 	%p357, %r436, 3;
	@%p357 bra 	$L__BB1_347;
	setp.ne.s32 	%p358, %r436, 4;
	@%p358 bra 	$L__BB1_349;
	min.f32 	%f1394, %f1393, %f251;
	bra.uni 	$L__BB1_349;
$L__BB1_347:
	max.f32 	%f1394, %f1393, %f251;
	bra.uni 	$L__BB1_349;
$L__BB1_348:
	add.f32 	%f1394, %f1393, %f251;
$L__BB1_349:
	st.shared.f32 	[%r424+128], %f1394;
	bar.sync 	0;
	setp.ne.s32 	%p361, %r422, 31;
	shr.u32 	%r1225, %r1, 3;
	and.b32  	%r1226, %r1225, 124;
	add.s32 	%r425, %r1224, %r1226;
	@%p361 bra 	$L__BB1_351;
	st.shared.f32 	[%r425], %f1394;
$L__BB1_351:
	bar.sync 	0;
	setp.gt.u32 	%p362, %r1, 7;
	@%p362 bra 	$L__BB1_365;
	ld.param.f32 	%f1350, [_Z20scanExclusiveSharedwP6float4S0_jjfffiiifiif_param_4];
	shl.b32 	%r1228, %r1, 2;
	add.s32 	%r426, %r1224, %r1228;
	ld.shared.f32 	%f1396, [%r426];
	st.shared.f32 	[%r424], %f1350;
	st.shared.f32 	[%r424+128], %f1396;
	setp.lt.u32 	%p363, %r435, 256;
	@%p363 bra 	$L__BB1_364;
	shr.u32 	%r427, %r435, 7;
	mov.b32 	%r1363, 1;
$L__BB1_354:
	sub.s32 	%r1231, %r423, %r1363;
	shl.b32 	%r1232, %r1231, 2;
	add.s32 	%r1234, %r1224, %r1232;
	ld.shared.f32 	%f259, [%r1234+128];
	setp.gt.s32 	%p364, %r436, 2;
	@%p364 bra 	$L__BB1_358;
	setp.eq.s32 	%p367, %r436, 1;
	@%p367 bra 	$L__BB1_361;
	setp.eq.s32 	%p368, %r436, 2;
	@%p368 bra 	$L__BB1_357;
	bra.uni 	$L__BB1_363;
$L__BB1_357:
	mul.f32 	%f1396, %f1396, %f259;
	bra.uni 	$L__BB1_363;
$L__BB1_358:
	setp.eq.s32 	%p365, %r436, 3;
	@%p365 bra 	$L__BB1_362;
	setp.eq.s32 	%p366, %r436, 4;
	@%p366 bra 	$L__BB1_360;
	bra.uni 	$L__BB1_363;
$L__BB1_360:
	min.f32 	%f1396, %f1396, %f259;
	bra.uni 	$L__BB1_363;
$L__BB1_361:
	add.f32 	%f1396, %f1396, %f259;
	bra.uni 	$L__BB1_363;
$L__BB1_362:
	max.f32 	%f1396, %f1396, %f259;
$L__BB1_363:
	st.shared.f32 	[%r424+128], %f1396;
	shl.b32 	%r1363, %r1363, 1;
	setp.lt.u32 	%p369, %r1363, %r427;
	@%p369 bra 	$L__BB1_354;
$L__BB1_364:
	ld.shared.f32 	%f1342, [%r424+124];
	st.shared.f32 	[%r426], %f1342;
$L__BB1_365:
	bar.sync 	0;
	ld.shared.f32 	%f265, [%r425];
	setp.gt.s32 	%p370, %r436, 2;
	@%p370 bra 	$L__BB1_369;
	setp.eq.s32 	%p373, %r436, 1;
	@%p373 bra 	$L__BB1_372;
	setp.eq.s32 	%p374, %r436, 2;
	@%p374 bra 	$L__BB1_368;
	bra.uni 	$L__BB1_387;
$L__BB1_368:
	mul.f32 	%f1399, %f227, %f265;
	bra.uni 	$L__BB1_387;
$L__BB1_369:
	setp.eq.s32 	%p371, %r436, 3;
	@%p371 bra 	$L__BB1_373;
	setp.eq.s32 	%p372, %r436, 4;
	@%p372 bra 	$L__BB1_371;
	bra.uni 	$L__BB1_387;
$L__BB1_371:
	min.f32 	%f1399, %f227, %f265;
	bra.uni 	$L__BB1_387;
$L__BB1_372:
	add.f32 	%f1399, %f227, %f265;
	bra.uni 	$L__BB1_387;
$L__BB1_373:
	max.f32 	%f1399, %f227, %f265;
	bra.uni 	$L__BB1_387;
$L__BB1_374:
	ld.param.f32 	%f1348, [_Z20scanExclusiveSharedwP6float4S0_jjfffiiifiif_param_4];
	shl.b32 	%r1213, %r1, 1;
	and.b32  	%r1214, %r1, 31;
	sub.s32 	%r430, %r1213, %r1214;
	shl.b32 	%r1215, %r430, 2;
	mov.u32 	%r1216, _ZZ20scanExclusiveSharedwP6float4S0_jjfffiiifiifE6s_Data;
	add.s32 	%r431, %r1216, %r1215;
	st.shared.f32 	[%r431], %f1348;
	st.shared.f32 	[%r431+128], %f1389;
	setp.lt.u32 	%p329, %r435, 8;
	@%p329 bra 	$L__BB1_386;
	shr.u32 	%r432, %r435, 2;
	mov.b32 	%r1364, 1;
	mov.f32 	%f1398, %f1389;
$L__BB1_376:
	sub.s32 	%r1218, %r430, %r1364;
	shl.b32 	%r1219, %r1218, 2;
	add.s32 	%r1221, %r1216, %r1219;
	ld.shared.f32 	%f271, [%r1221+128];
	setp.gt.s32 	%p330, %r436, 2;
	@%p330 bra 	$L__BB1_380;
	setp.eq.s32 	%p333, %r436, 1;
	@%p333 bra 	$L__BB1_383;
	setp.eq.s32 	%p334, %r436, 2;
	@%p334 bra 	$L__BB1_379;
	bra.uni 	$L__BB1_385;
$L__BB1_379:
	mul.f32 	%f1398, %f1398, %f271;
	bra.uni 	$L__BB1_385;
$L__BB1_380:
	setp.eq.s32 	%p331, %r436, 3;
	@%p331 bra 	$L__BB1_384;
	setp.eq.s32 	%p332, %r436, 4;
	@%p332 bra 	$L__BB1_382;
	bra.uni 	$L__BB1_385;
$L__BB1_382:
	min.f32 	%f1398, %f1398, %f271;
	bra.uni 	$L__BB1_385;
$L__BB1_383:
	add.f32 	%f1398, %f1398, %f271;
	bra.uni 	$L__BB1_385;
$L__BB1_384:
	max.f32 	%f1398, %f1398, %f271;
$L__BB1_385:
	st.shared.f32 	[%r431+128], %f1398;
	shl.b32 	%r1364, %r1364, 1;
	setp.lt.u32 	%p335, %r1364, %r432;
	@%p335 bra 	$L__BB1_376;
$L__BB1_386:
	ld.shared.f32 	%f1399, [%r431+124];
$L__BB1_387:
	setp.gt.s32 	%p375, %r436, 2;
	@%p375 bra 	$L__BB1_391;
	setp.eq.s32 	%p378, %r436, 1;
	@%p378 bra 	$L__BB1_394;
	setp.eq.s32 	%p379, %r436, 2;
	@%p379 bra 	$L__BB1_390;
	bra.uni 	$L__BB1_396;
$L__BB1_390:
	mul.f32 	%f1400, %f1399, %f55;
	bra.uni 	$L__BB1_396;
$L__BB1_391:
	setp.eq.s32 	%p376, %r436, 3;
	@%p376 bra 	$L__BB1_395;
	setp.eq.s32 	%p377, %r436, 4;
	@%p377 bra 	$L__BB1_393;
	bra.uni 	$L__BB1_396;
$L__BB1_393:
	min.f32 	%f1400, %f55, %f1399;
	bra.uni 	$L__BB1_396;
$L__BB1_394:
	add.f32 	%f1400, %f1399, %f55;
	bra.uni 	$L__BB1_396;
$L__BB1_395:
	max.f32 	%f1400, %f55, %f1399;
$L__BB1_396:
	setp.gt.s32 	%p380, %r436, 2;
	@%p380 bra 	$L__BB1_400;
	setp.eq.s32 	%p383, %r436, 1;
	@%p383 bra 	$L__BB1_403;
	setp.eq.s32 	%p384, %r436, 2;
	@%p384 bra 	$L__BB1_399;
	bra.uni 	$L__BB1_405;
$L__BB1_399:
	mul.f32 	%f1401, %f1387, %f1399;
	bra.uni 	$L__BB1_405;
$L__BB1_400:
	setp.eq.s32 	%p381, %r436, 3;
	@%p381 bra 	$L__BB1_404;
	setp.eq.s32 	%p382, %r436, 4;
	@%p382 bra 	$L__BB1_402;
	bra.uni 	$L__BB1_405;
$L__BB1_402:
	min.f32 	%f1401, %f1387, %f1399;
	bra.uni 	$L__BB1_405;
$L__BB1_403:
	add.f32 	%f1401, %f1387, %f1399;
	bra.uni 	$L__BB1_405;
$L__BB1_404:
	max.f32 	%f1401, %f1387, %f1399;
$L__BB1_405:
	setp.gt.s32 	%p385, %r436, 2;
	@%p385 bra 	$L__BB1_409;
	setp.eq.s32 	%p388, %r436, 1;
	@%p388 bra 	$L__BB1_412;
	setp.eq.s32 	%p389, %r436, 2;
	@%p389 bra 	$L__BB1_408;
	bra.uni 	$L__BB1_414;
$L__BB1_408:
	mul.f32 	%f1402, %f1388, %f1399;
	bra.uni 	$L__BB1_414;
$L__BB1_409:
	setp.eq.s32 	%p386, %r436, 3;
	@%p386 bra 	$L__BB1_413;
	setp.eq.s32 	%p387, %r436, 4;
	@%p387 bra 	$L__BB1_411;
	bra.uni 	$L__BB1_414;
$L__BB1_411:
	min.f32 	%f1402, %f1388, %f1399;
	bra.uni 	$L__BB1_414;
$L__BB1_412:
	add.f32 	%f1402, %f1388, %f1399;
	bra.uni 	$L__BB1_414;
$L__BB1_413:
	max.f32 	%f1402, %f1388, %f1399;
$L__BB1_414:
	setp.gt.s32 	%p390, %r436, 2;
	@%p390 bra 	$L__BB1_418;
	setp.eq.s32 	%p393, %r436, 1;
	@%p393 bra 	$L__BB1_421;
	setp.eq.s32 	%p394, %r436, 2;
	@%p394 bra 	$L__BB1_417;
	bra.uni 	$L__BB1_423;
$L__BB1_417:
	mul.f32 	%f1403, %f1389, %f1399;
	bra.uni 	$L__BB1_423;
$L__BB1_418:
	setp.eq.s32 	%p391, %r436, 3;
	@%p391 bra 	$L__BB1_422;
	setp.eq.s32 	%p392, %r436, 4;
	@%p392 bra 	$L__BB1_420;
	bra.uni 	$L__BB1_423;
$L__BB1_420:
	min.f32 	%f1403, %f1389, %f1399;
	bra.uni 	$L__BB1_423;
$L__BB1_421:
	add.f32 	%f1403, %f1389, %f1399;
	bra.uni 	$L__BB1_423;
$L__BB1_422:
	max.f32 	%f1403, %f1389, %f1399;
$L__BB1_423:
	ld.param.u64 	%rd493, [_Z20scanExclusiveSharedwP6float4S0_jjfffiiifiif_param_0];
	cvta.to.global.u64 	%rd490, %rd493;
	mul.wide.u32 	%rd491, %r421, 16;
	add.s64 	%rd492, %rd490, %rd491;
	st.global.v4.f32 	[%rd492], {%f1400, %f1401, %f1402, %f1403};
	ret;

}
	// .globl	_Z20scanExclusiveShared4P6float4S0_jjfffiiiifiif
.visible .entry _Z20scanExclusiveShared4P6float4S0_jjfffiiiifiif(
	.param .u64 .ptr .align 1 _Z20scanExclusiveShared4P6float4S0_jjfffiiiifiif_param_0,
	.param .u64 .ptr .align 1 _Z20scanExclusiveShared4P6float4S0_jjfffiiiifiif_param_1,
	.param .u32 _Z20scanExclusiveShared4P6float4S0_jjfffiiiifiif_param_2,
	.param .u32 _Z20scanExclusiveShared4P6float4S0_jjfffiiiifiif_param_3,
	.param .f32 _Z20scanExclusiveShared4P6float4S0_jjfffiiiifiif_param_4,
	.param .f32 _Z20scanExclusiveShared4P6float4S0_jjfffiiiifiif_param_5,
	.param .f32 _Z20scanExclusiveShared4P6float4S0_jjfffiiiifiif_param_6,
	.param .u32 _Z20scanExclusiveShared4P6float4S0_jjfffiiiifiif_param_7,
	.param .u32 _Z20scanExclusiveShared4P6float4S0_jjfffiiiifiif_param_8,
	.param .u32 _Z20scanExclusiveShared4P6float4S0_jjfffiiiifiif_param_9,
	.param .u32 _Z20scanExclusiveShared4P6float4S0_jjfffiiiifiif_param_10,
	.param .f32 _Z20scanExclusiveShared4P6float4S0_jjfffiiiifiif_param_11,
	.param .u32 _Z20scanExclusiveShared4P6float4S0_jjfffiiiifiif_param_12,
	.param .u32 _Z20scanExclusiveShared4P6float4S0_jjfffiiiifiif_param_13,
	.param .f32 _Z20scanExclusiveShared4P6float4S0_jjfffiiiifiif_param_14
)
{
	.local .align 4 .b8 	__local_depot2[28];
	.reg .b64 	%SP;
	.reg .b64 	%SPL;
	.reg .pred 	%p<1448>;
	.reg .b32 	%r<5456>;
	.reg .b32 	%f<4230>;
	.reg .b64 	%rd<2589>;
	.reg .b64 	%fd<902>;
	// demoted variable
	.shared .align 4 .b8 _ZZ20scanExclusiveShared4P6float4S0_jjfffiiiifiifE6s_Data[2048];
	mov.u64 	%SPL, __local_depot2;
	ld.param.u32 	%r1835, [_Z20scanExclusiveShared4P6float4S0_jjfffiiiifiif_param_10];
	add.u64 	%rd1, %SPL, 0;
	add.u64 	%rd2, %SPL, 0;
	add.u64 	%rd3, %SPL, 0;
	add.u64 	%rd4, %SPL, 0;
	add.u64 	%rd5, %SPL, 0;
	add.u64 	%rd6, %SPL, 0;
	add.u64 	%rd7, %SPL, 0;
	add.u64 	%rd8, %SPL, 0;
	add.u64 	%rd9, %SPL, 0;
	add.u64 	%rd10, %SPL, 0;
	add.u64 	%rd11, %SPL, 0;
	add.u64 	%rd12, %SPL, 0;
	add.u64 	%rd13, %SPL, 0;
	add.u64 	%rd14, %SPL, 0;
	add.u64 	%rd15, %SPL, 0;
	add.u64 	%rd16, %SPL, 0;
	add.u64 	%rd17, %SPL, 0;
	add.u64 	%rd18, %SPL, 0;
	add.u64 	%rd19, %SPL, 0;
	add.u64 	%rd20, %SPL, 0;
	add.u64 	%rd21, %SPL, 0;
	add.u64 	%rd22, %SPL, 0;
	add.u64 	%rd23, %SPL, 0;
	add.u64 	%rd24, %SPL, 0;
	add.u64 	%rd25, %SPL, 0;
	add.u64 	%rd26, %SPL, 0;
	add.u64 	%rd27, %SPL, 0;
	add.u64 	%rd28, %SPL, 0;
	add.u64 	%rd29, %SPL, 0;
	add.u64 	%rd30, %SPL, 0;
	add.u64 	%rd31, %SPL, 0;
	add.u64 	%rd32, %SPL, 0;
	add.u64 	%rd33, %SPL, 0;
	add.u64 	%rd34, %SPL, 0;
	add.u64 	%rd35, %SPL, 0;
	add.u64 	%rd36, %SPL, 0;
	add.u64 	%rd37, %SPL, 0;
	add.u64 	%rd38, %SPL, 0;
	add.u64 	%rd39, %SPL, 0;
	add.u64 	%rd40, %SPL, 0;
	add.u64 	%rd41, %SPL, 0;
	add.u64 	%rd42, %SPL, 0;
	add.u64 	%rd43, %SPL, 0;
	add.u64 	%rd44, %SPL, 0;
	add.u64 	%rd45, %SPL, 0;
	add.u64 	%rd46, %SPL, 0;
	add.u64 	%rd47, %SPL, 0;
	add.u64 	%rd48, %SPL, 0;
	add.u64 	%rd49, %SPL, 0;
	add.u64 	%rd50, %SPL, 0;
	add.u64 	%rd51, %SPL, 0;
	add.u64 	%rd52, %SPL, 0;
	add.u64 	%rd53, %SPL, 0;
	add.u64 	%rd54, %SPL, 0;
	add.u64 	%rd55, %SPL, 0;
	add.u64 	%rd56, %SPL, 0;
	add.u64 	%rd57, %SPL, 0;
	add.u64 	%rd58, %SPL, 0;
	add.u64 	%rd59, %SPL, 0;
	add.u64 	%rd60, %SPL, 0;
	add.u64 	%rd61, %SPL, 0;
	add.u64 	%rd62, %SPL, 0;
	add.u64 	%rd63, %SPL, 0;
	add.u64 	%rd64, %SPL, 0;
	add.u64 	%rd65, %SPL, 0;
	add.u64 	%rd66, %SPL, 0;
	add.u64 	%rd67, %SPL, 0;
	add.u64 	%rd68, %SPL, 0;
	add.u64 	%rd69, %SPL, 0;
	add.u64 	%rd70, %SPL, 0;
	add.u64 	%rd71, %SPL, 0;
	add.u64 	%rd72, %SPL, 0;
	add.u64 	%rd73, %SPL, 0;
	add.u64 	%rd74, %SPL, 0;
	add.u64 	%rd75, %SPL, 0;
	add.u64 	%rd76, %SPL, 0;
	add.u64 	%rd77, %SPL, 0;
	add.u64 	%rd78, %SPL, 0;
	add.u64 	%rd79, %SPL, 0;
	add.u64 	%rd80, %SPL, 0;
	add.u64 	%rd81, %SPL, 0;
	add.u64 	%rd82, %SPL, 0;
	add.u64 	%rd83, %SPL, 0;
	add.u64 	%rd84, %SPL, 0;
	add.u64 	%rd85, %SPL, 0;
	add.u64 	%rd86, %SPL, 0;
	add.u64 	%rd87, %SPL, 0;
	add.u64 	%rd88, %SPL, 0;
	add.u64 	%rd89, %SPL, 0;
	add.u64 	%rd90, %SPL, 0;
	add.u64 	%rd91, %SPL, 0;
	add.u64 	%rd92, %SPL, 0;
	add.u64 	%rd93, %SPL, 0;
	add.u64 	%rd94, %SPL, 0;
	add.u64 	%rd95, %SPL, 0;
	add.u64 	%rd96, %SPL, 0;
	add.u64 	%rd97, %SPL, 0;
	add.u64 	%rd98, %SPL, 0;
	add.u64 	%rd99, %SPL, 0;
	add.u64 	%rd100, %SPL, 0;
	add.u64 	%rd101, %SPL, 0;
	add.u64 	%rd102, %SPL, 0;
	add.u64 	%rd103, %SPL, 0;
	add.u64 	%rd104, %SPL, 0;
	add.u64 	%rd105, %SPL, 0;
	add.u64 	%rd106, %SPL, 0;
	add.u64 	%rd107, %SPL, 0;
	add.u64 	%rd108, %SPL, 0;
	add.u64 	%rd109, %SPL, 0;
	add.u64 	%rd110, %SPL, 0;
	add.u64 	%rd111, %SPL, 0;
	add.u64 	%rd112, %SPL, 0;
	add.u64 	%rd113, %SPL, 0;
	add.u64 	%rd114, %SPL, 0;
	add.u64 	%rd115, %SPL, 0;
	add.u64 	%rd116, %SPL, 0;
	add.u64 	%rd117, %SPL, 0;
	add.u64 	%rd118, %SPL, 0;
	add.u64 	%rd119, %SPL, 0;
	add.u64 	%rd120, %SPL, 0;
	add.u64 	%rd121, %SPL, 0;
	add.u64 	%rd122, %SPL, 0;
	add.u64 	%rd123, %SPL, 0;
	add.u64 	%rd124, %SPL, 0;
	add.u64 	%rd125, %SPL, 0;
	add.u64 	%rd126, %SPL, 0;
	add.u64 	%rd127, %SPL, 0;
	add.u64 	%rd128, %SPL, 0;
	mov.u32 	%r1836, %ctaid.x;
	mov.u32 	%r1837, %ntid.x;
	mov.u32 	%r1, %tid.x;
	mad.lo.s32 	%r2, %r1836, %r1837, %r1;
	shl.b32 	%r3, %r2, 2;
	or.b32  	%r4, %r3, 1;
	cvt.rn.f64.u32 	%fd1, %r4;
	add.f64 	%fd901, %fd1, 0dC07F400000000000;
	add.f64 	%fd900, %fd901, 0d3FF0000000000000;
	add.f64 	%fd899, %fd901, 0d4000000000000000;
	add.f64 	%fd898, %fd901, 0d4008000000000000;
	setp.gt.s32 	%p1, %r1835, 2;
	@%p1 bra 	$L__BB2_6;
	ld.param.u32 	%r4940, [_Z20scanExclusiveShared4P6float4S0_jjfffiiiifiif_param_10];
	setp.eq.s32 	%p4, %r4940, 1;
	@%p4 bra 	$L__BB2_11;
	ld.param.u32 	%r4941, [_Z20scanExclusiveShared4P6float4S0_jjfffiiiifiif_param_10];
	setp.eq.s32 	%p5, %r4941, 2;
	@%p5 bra 	$L__BB2_3;
	bra.uni 	$L__BB2_1153;
$L__BB2_3:
	ld.param.u32 	%r4930, [_Z20scanExclusiveShared4P6float4S0_jjfffiiiifiif_param_7];
	ld.param.f32 	%f4009, [_Z20scanExclusiveShared4P6float4S0_jjfffiiiifiif_param_5];
	add.s32 	%r458, %r4930, 1;
	cvt.rn.f32.u32 	%f189, %r4;
	mul.f32 	%f2392, %f4009, 0f3F22F983;
	cvt.rni.s32.f32 	%r5197, %f2392;
	cvt.rn.f32.s32 	%f2393, %r5197;
	fma.rn.f32 	%f2394, %f2393, 0fBFC90FDA, %f4009;
	fma.rn.f32 	%f2395, %f2393, 0fB3A22168, %f2394;
	fma.rn.f32 	%f4148, %f2393, 0fA7C234C5, %f2395;
	abs.f32 	%f191, %f4009;
	setp.ltu.f32 	%p686, %f191, 0f47CE4780;
	mov.u32 	%r5073, %r5197;
	mov.f32 	%f4117, %f4148;
	@%p686 bra 	$L__BB2_303;
	setp.neu.f32 	%p687, %f191, 0f7F800000;
	@%p687 bra 	$L__BB2_298;
	ld.param.f32 	%f4011, [_Z20scanExclusiveShared4P6float4S0_jjfffiiiifiif_param_5];
	mov.f32 	%f2398, 0f00000000;
	mul.rn.f32 	%f4117, %f4011, %f2398;
	mov.b32 	%r5073, 0;
	bra.uni 	$L__BB2_303;
$L__BB2_6:
	ld.param.u32 	%r4938, [_Z20scanExclusiveShared4P6float4S0_jjfffiiiifiif_param_10];
	setp.eq.s32 	%p2, %r4938, 3;
	@%p2 bra 	$L__BB2_582;
	ld.param.u32 	%r4939, [_Z20scanExclusiveShared4P6float4S0_jjfffiiiifiif_param_10];
	setp.eq.s32 	%p3, %r4939, 4;
	@%p3 bra 	$L__BB2_8;
	bra.uni 	$L__BB2_1153;
$L__BB2_8:
	ld.param.u32 	%r4927, [_Z20scanExclusiveShared4P6float4S0_jjfffiiiifiif_param_7];
	ld.param.f32 	%f3975, [_Z20scanExclusiveShared4P6float4S0_jjfffiiiifiif_param_5];
	add.s32 	%r1364, %r4927, 1;
	mul.f32 	%f840, %f3975, 0f3F22F983;
	cvt.rni.s32.f32 	%r5453, %f840;
	cvt.rn.f32.s32 	%f841, %r5453;
	fma.rn.f32 	%f842, %f841, 0fBFC90FDA, %f3975;
	fma.rn.f32 	%f843, %f841, 0fB3A22168, %f842;
	fma.rn.f32 	%f4212, %f841, 0fA7C234C5, %f843;
	abs.f32 	%f566, %f3975;
	setp.ltu.f32 	%p6, %f566, 0f47CE4780;
	mov.u32 	%r5329, %r5453;
	mov.f32 	%f4181, %f4212;
	@%p6 bra 	$L__BB2_874;
	setp.neu.f32 	%p7, %f566, 0f7F800000;
	@%p7 bra 	$L__BB2_869;
	ld.param.f32 	%f3977, [_Z20scanExclusiveShared4P6float4S0_jjfffiiiifiif_param_5];
	mov.f32 	%f846, 0f00000000;
	mul.rn.f32 	%f4181, %f3977, %f846;
	mov.b32 	%r5329, 0;
	bra.uni 	$L__BB2_874;
$L__BB2_11:
	ld.param.f32 	%f4061, [_Z20scanExclusiveShared4P6float4S0_jjfffiiiifiif_param_11];
	ld.param.u32 	%r4937, [_Z20scanExclusiveShared4P6float4S0_jjfffiiiifiif_param_8];
	ld.param.u32 	%r4931, [_Z20scanExclusiveShared4P6float4S0_jjfffiiiifiif_param_7];
	ld.param.f32 	%f4026, [_Z20scanExclusiveShared4P6float4S0_jjfffiiiifiif_param_5];
	add.s32 	%r5, %r3, 2;
	add.s32 	%r6, %r5, %r4931;
	cvt.rn.f32.u32 	%f3174, %r6;
	mul.f32 	%f1, %f4061, %f3174;
	add.s32 	%r7, %r4937, 1;
	cvt.rn.f32.u32 	%f2, %r4;
	mul.f32 	%f3175, %f4026, 0f3F22F983;
	cvt.rni.s32.f32 	%r5069, %f3175;
	cvt.rn.f32.s32 	%f3176, %r5069;
	fma.rn.f32 	%f3177, %f3176, 0fBFC90FDA, %f4026;
	fma.rn.f32 	%f3178, %f3176, 0fB3A22168, %f3177;
	fma.rn.f32 	%f4116, %f3176, 0fA7C234C5, %f3178;
	abs.f32 	%f4, %f4026;
	setp.ltu.f32 	%p1026, %f4, 0f47CE4780;
	mov.u32 	%r4945, %r5069;
	mov.f32 	%f4085, %f4116;
	@%p1026 bra 	$L__BB2_19;
	setp.neu.f32 	%p1027, %f4, 0f7F800000;
	@%p1027 bra 	$L__BB2_14;
	ld.param.f32 	%f4028, [_Z20scanExclusiveShared4P6float4S0_jjfffiiiifiif_param_5];
	mov.f32 	%f3181, 0f00000000;
	mul.rn.f32 	%f4085, %f4028, %f3181;
	mov.b32 	%r4945, 0;
	bra.uni 	$L__BB2_19;
$L__BB2_14:
	ld.param.f32 	%f4027, [_Z20scanExclusiveShared4P6float4S0_jjfffiiiifiif_param_5];
	mov.b32 	%r9, %f4027;
	shl.b32 	%r4080, %r9, 8;
	or.b32  	%r10, %r4080, -2147483648;
	mov.b64 	%rd2207, 0;
	mov.b32 	%r4942, 0;
	mov.u64 	%rd2205, __cudart_i2opi_f;
	mov.u64 	%rd2206, %rd128;
$L__BB2_15:
	.pragma "nounroll";
	ld.global.nc.u32 	%r4081, [%rd2205];
	mad.wide.u32 	%rd1937, %r4081, %r10, %rd2207;
	shr.u64 	%rd2207, %rd1937, 32;
	st.local.u32 	[%rd2206], %rd1937;
	add.s32 	%r4942, %r4942, 1;
	add.s64 	%rd2206, %rd2206, 4;
	add.s64 	%rd2205, %rd2205, 4;
	setp.ne.s32 	%p1028, %r4942, 6;
	@%p1028 bra 	$L__BB2_15;
	shr.u32 	%r4082, %r9, 23;
	st.local.u32 	[%rd128+24], %rd2207;
	and.b32  	%r13, %r4082, 31;
	and.b32  	%r4083, %r4082, 224;
	add.s32 	%r4084, %r4083, -128;
	shr.u32 	%r4085, %r4084, 5;
	mul.wide.u32 	%rd1938, %r4085, 4;
	sub.s64 	%rd135, %rd128, %rd1938;
	ld.local.u32 	%r4943, [%rd135+24];
	ld.local.u32 	%r4944, [%rd135+20];
	setp.eq.s32 	%p1029, %r13, 0;
	@%p1029 bra 	$L__BB2_18;
	shf.l.wrap.b32 	%r4943, %r4944, %r4943, %r13;
	ld.local.u32 	%r4086, [%rd135+16];
	shf.l.wrap.b32 	%r4944, %r4086, %r4944, %r13;
$L__BB2_18:
	shr.u32 	%r4087, %r4943, 30;
	shf.l.wrap.b32 	%r4088, %r4944, %r4943, 2;
	shl.b32 	%r4089, %r4944, 2;
	shr.u32 	%r4090, %r4088, 31;
	add.s32 	%r4091, %r4090, %r4087;
	neg.s32 	%r4092, %r4091;
	setp.lt.s32 	%p1030, %r9, 0;
	selp.b32 	%r4945, %r4092, %r4091, %p1030;
	xor.b32  	%r4093, %r4088, %r9;
	shr.s32 	%r4094, %r4088, 31;
	xor.b32  	%r4095, %r4094, %r4088;
	xor.b32  	%r4096, %r4094, %r4089;
	cvt.u64.u32 	%rd1939, %r4095;
	shl.b64 	%rd1940, %rd1939, 32;
	cvt.u64.u32 	%rd1941, %r4096;
	or.b64  	%rd1942, %rd1940, %rd1941;
	cvt.rn.f64.s64 	%fd712, %rd1942;
	mul.f64 	%fd713, %fd712, 0d3BF921FB54442D19;
	cvt.rn.f32.f64 	%f3179, %fd713;
	neg.f32 	%f3180, %f3179;
	setp.lt.s32 	%p1031, %r4093, 0;
	selp.f32 	%f4085, %f3180, %f3179, %p1031;
$L__BB2_19:
	ld.param.f32 	%f4062, [_Z20scanExclusiveShared4P6float4S0_jjfffiiiifiif_param_11];
	mul.f32 	%f3182, %f4085, %f4085;
	fma.rn.f32 	%f3183, %f3182, 0f3C190000, 0f3B560000;
	fma.rn.f32 	%f3184, %f3183, %f3182, 0f3CC70000;
	fma.rn.f32 	%f3185, %f3184, %f3182, 0f3D5B0000;
	fma.rn.f32 	%f3186, %f3185, %f3182, 0f3E089438;
	fma.rn.f32 	%f3187, %f3186, %f3182, 0f3EAAAA88;
	mul.rn.f32 	%f3188, %f3182, %f4085;
	fma.rn.f32 	%f3189, %f3187, %f3188, %f4085;
	abs.f32 	%f3190, %f4085;
	setp.eq.f32 	%p1032, %f3190, 0f3A00B43C;
	selp.f32 	%f3191, %f4085, %f3189, %p1032;
	and.b32  	%r4098, %r4945, 1;
	setp.eq.b32 	%p1033, %r4098, 1;
	neg.f32 	%f3192, %f3191;
	rcp.approx.ftz.f32 	%f3193, %f3192;
	selp.f32 	%f3194, %f3193, %f3191, %p1033;
	mul.f32 	%f3195, %f3194, %f2;
	mov.f32 	%f3196, 0f3F000000;
	copysign.f32 	%f3197, %f3195, %f3196;
	add.rz.f32 	%f3198, %f3195, %f3197;
	cvt.rzi.f32.f32 	%f3199, %f3198;
	cvt.rzi.s32.f32 	%r4099, %f3199;
	add.s32 	%r4100, %r4099, %r7;
	cvt.rn.f32.s32 	%f3200, %r4100;
	mul.f32 	%f8, %f4062, %f3200;
	mul.f32 	%f3201, %f1, 0f3F22F983;
	cvt.rni.s32.f32 	%r4949, %f3201;
	cvt.rn.f32.s32 	%f3202, %r4949;
	fma.rn.f32 	%f3203, %f3202, 0fBFC90FDA, %f1;
	fma.rn.f32 	%f3204, %f3202, 0fB3A22168, %f3203;
	fma.rn.f32 	%f4086, %f3202, 0fA7C234C5, %f3204;
	abs.f32 	%f10, %f1;
	setp.ltu.f32 	%p1034, %f10, 0f47CE4780;
	@%p1034 bra 	$L__BB2_27;
	setp.neu.f32 	%p1035, %f10, 0f7F800000;
	@%p1035 bra 	$L__BB2_22;
	mov.f32 	%f3207, 0f00000000;
	mul.rn.f32 	%f4086, %f1, %f3207;
	mov.b32 	%r4949, 0;
	bra.uni 	$L__BB2_27;
$L__BB2_22:
	mov.b32 	%r23, %f1;
	shl.b32 	%r4102, %r23, 8;
	or.b32  	%r24, %r4102, -2147483648;
	mov.b64 	%rd2210, 0;
	mov.b32 	%r4946, 0;
	mov.u64 	%rd2208, __cudart_i2opi_f;
	mov.u64 	%rd2209, %rd127;
$L__BB2_23:
	.pragma "nounroll";
	ld.global.nc.u32 	%r4103, [%rd2208];
	mad.wide.u32 	%rd1945, %r4103, %r24, %rd2210;
	shr.u64 	%rd2210, %rd1945, 32;
	st.local.u32 	[%rd2209], %rd1945;
	add.s32 	%r4946, %r4946, 1;
	add.s64 	%rd2209, %rd2209, 4;
	add.s64 	%rd2208, %rd2208, 4;
	setp.ne.s32 	%p1036, %r4946, 6;
	@%p1036 bra 	$L__BB2_23;
	shr.u32 	%r4104, %r23, 23;
	st.local.u32 	[%rd127+24], %rd2210;
	and.b32  	%r27, %r4104, 31;
	and.b32  	%r4105, %r4104, 224;
	add.s32 	%r4106, %r4105, -128;
	shr.u32 	%r4107, %r4106, 5;
	mul.wide.u32 	%rd1946, %r4107, 4;
	sub.s64 	%rd142, %rd127, %rd1946;
	ld.local.u32 	%r4947, [%rd142+24];
	ld.local.u32 	%r4948, [%rd142+20];
	setp.eq.s32 	%p1037, %r27, 0;
	@%p1037 bra 	$L__BB2_26;
	shf.l.wrap.b32 	%r4947, %r4948, %r4947, %r27;
	ld.local.u32 	%r4108, [%rd142+16];
	shf.l.wrap.b32 	%r4948, %r4108, %r4948, %r27;
$L__BB2_26:
	shr.u32 	%r4109, %r4947, 30;
	shf.l.wrap.b32 	%r4110, %r4948, %r4947, 2;
	shl.b32 	%r4111, %r4948, 2;
	shr.u32 	%r4112, %r4110, 31;
	add.s32 	%r4113, %r4112, %r4109;
	neg.s32 	%r4114, %r4113;
	setp.lt.s32 	%p1038, %r23, 0;
	selp.b32 	%r4949, %r4114, %r4113, %p1038;
	xor.b32  	%r4115, %r4110, %r23;
	shr.s32 	%r4116, %r4110, 31;
	xor.b32  	%r4117, %r4116, %r4110;
	xor.b32  	%r4118, %r4116, %r4111;
	cvt.u64.u32 	%rd1947, %r4117;
	shl.b64 	%rd1948, %rd1947, 32;
	cvt.u64.u32 	%rd1949, %r4118;
	or.b64  	%rd1950, %rd1948, %rd1949;
	cvt.rn.f64.s64 	%fd714, %rd1950;
	mul.f64 	%fd715, %fd714, 0d3BF921FB54442D19;
	cvt.rn.f32.f64 	%f3205, %fd715;
	neg.f32 	%f3206, %f3205;
	setp.lt.s32 	%p1039, %r4115, 0;
	selp.f32 	%f4086, %f3206, %f3205, %p1039;
$L__BB2_27:
	mul.rn.f32 	%f3208, %f4086, %f4086;
	and.b32  	%r4120, %r4949, 1;
	setp.eq.b32 	%p1040, %r4120, 1;
	selp.f32 	%f3209, 0f3F800000, %f4086, %p1040;
	fma.rn.f32 	%f3210, %f3208, %f3209, 0f00000000;
	fma.rn.f32 	%f3211, %f3208, 0f37CBAC00, 0fBAB607ED;
	selp.f32 	%f3212, %f3211, 0fB94D4153, %p1040;
	selp.f32 	%f3213, 0f3D2AAABB, 0f3C0885E4, %p1040;
	fma.rn.f32 	%f3214, %f3212, %f3208, %f3213;
	selp.f32 	%f3215, 0fBEFFFFFF, 0fBE2AAAA8, %p1040;
	fma.rn.f32 	%f3216, %f3214, %f3208, %f3215;
	fma.rn.f32 	%f3217, %f3216, %f3210, %f3209;
	and.b32  	%r4121, %r4949, 2;
	setp.eq.s32 	%p1041, %r4121, 0;
	mov.f32 	%f3218, 0f00000000;
	sub.f32 	%f3219, %f3218, %f3217;
	selp.f32 	%f14, %f3217, %f3219, %p1041;
	mul.f32 	%f3220, %f8, 0f3F22F983;
	cvt.rni.s32.f32 	%r4953, %f3220;
	cvt.rn.f32.s32 	%f3221, %r4953;
	fma.rn.f32 	%f3222, %f3221, 0fBFC90FDA, %f8;
	fma.rn.f32 	%f3223, %f3221, 0fB3A22168, %f3222;
	fma.rn.f32 	%f4087, %f3221, 0fA7C234C5, %f3223;
	abs.f32 	%f16, %f8;
	setp.ltu.f32 	%p1042, %f16, 0f47CE4780;
	@%p1042 bra 	$L__BB2_35;
	setp.neu.f32 	%p1043, %f16, 0f7F800000;
	@%p1043 bra 	$L__BB2_30;
	mov.f32 	%f3226, 0f00000000;
	mul.rn.f32 	%f4087, %f8, %f3226;
	mov.b32 	%r4953, 0;
	bra.uni 	$L__BB2_35;
$L__BB2_30:
	mov.b32 	%r37, %f8;
	shl.b32 	%r4123, %r37, 8;
	or.b32  	%r38, %r4123, -2147483648;
	mov.b64 	%rd2213, 0;
	mov.b32 	%r4950, 0;
	mov.u64 	%rd2211, __cudart_i2opi_f;
	mov.u64 	%rd2212, %rd126;
$L__BB2_31:
	.pragma "nounroll";
	ld.global.nc.u32 	%r4124, [%rd2211];
	mad.wide.u32 	%rd1953, %r4124, %r38, %rd2213;
	shr.u64 	%rd2213, %rd1953, 32;
	st.local.u32 	[%rd2212], %rd1953;
	add.s32 	%r4950, %r4950, 1;
	add.s64 	%rd2212, %rd2212, 4;
	add.s64 	%rd2211, %rd2211, 4;
	setp.ne.s32 	%p1044, %r4950, 6;
	@%p1044 bra 	$L__BB2_31;
	shr.u32 	%r4125, %r37, 23;
	st.local.u32 	[%rd126+24], %rd2213;
	and.b32  	%r41, %r4125, 31;
	and.b32  	%r4126, %r4125, 224;
	add.s32 	%r4127, %r4126, -128;
	shr.u32 	%r4128, %r4127, 5;
	mul.wide.u32 	%rd1954, %r4128, 4;
	sub.s64 	%rd149, %rd126, %rd1954;
	ld.local.u32 	%r4951, [%rd149+24];
	ld.local.u32 	%r4952, [%rd149+20];
	setp.eq.s32 	%p1045, %r41, 0;
	@%p1045 bra 	$L__BB2_34;
	shf.l.wrap.b32 	%r4951, %r4952, %r4951, %r41;
	ld.local.u32 	%r4129, [%rd149+16];
	shf.l.wrap.b32 	%r4952, %r4129, %r4952, %r41;
$L__BB2_34:
	shr.u32 	%r4130, %r4951, 30;
	shf.l.wrap.b32 	%r4131, %r4952, %r4951, 2;
	shl.b32 	%r4132, %r4952, 2;
	shr.u32 	%r4133, %r4131, 31;
	add.s32 	%r4134, %r4133, %r4130;
	neg.s32 	%r4135, %r4134;
	setp.lt.s32 	%p1046, %r37, 0;
	selp.b32 	%r4953, %r4135, %r4134, %p1046;
	xor.b32  	%r4136, %r4131, %r37;
	shr.s32 	%r4137, %r4131, 31;
	xor.b32  	%r4138, %r4137, %r4131;
	xor.b32  	%r4139, %r4137, %r4132;
	cvt.u64.u32 	%rd1955, %r4138;
	shl.b64 	%rd1956, %rd1955, 32;
	cvt.u64.u32 	%rd1957, %r4139;
	or.b64  	%rd1958, %rd1956, %rd1957;
	cvt.rn.f64.s64 	%fd716, %rd1958;
	mul.f64 	%fd717, %fd716, 0d3BF921FB54442D19;
	cvt.rn.f32.f64 	%f3224, %fd717;
	neg.f32 	%f3225, %f3224;
	setp.lt.s32 	%p1047, %r4136, 0;
	selp.f32 	%f4087, %f3225, %f3224, %p1047;
$L__BB2_35:
	mul.rn.f32 	%f3227, %f4087, %f4087;
	and.b32  	%r4141, %r4953, 1;
	setp.eq.b32 	%p1048, %r4141, 1;
	selp.f32 	%f3228, 0f3F800000, %f4087, %p1048;
	fma.rn.f32 	%f3229, %f3227, %f3228, 0f00000000;
	fma.rn.f32 	%f3230, %f3227, 0f37CBAC00, 0fBAB607ED;
	selp.f32 	%f3231, %f3230, 0fB94D4153, %p1048;
	selp.f32 	%f3232, 0f3D2AAABB, 0f3C0885E4, %p1048;
	fma.rn.f32 	%f3233, %f3231, %f3227, %f3232;
	selp.f32 	%f3234, 0fBEFFFFFF, 0fBE2AAAA8, %p1048;
	fma.rn.f32 	%f3235, %f3233, %f3227, %f3234;
	fma.rn.f32 	%f3236, %f3235, %f3229, %f3228;
	and.b32  	%r4142, %r4953, 2;
	setp.eq.s32 	%p1049, %r4142, 0;
	mov.f32 	%f3237, 0f00000000;
	sub.f32 	%f3238, %f3237, %f3236;
	selp.f32 	%f3239, %f3236, %f3238, %p1049;
	fma.rn.f32 	%f20, %f14, %f3239, 0f3F800000;
	add.f32 	%f21, %f1, %f1;
	mul.f32 	%f3240, %f21, 0f3F22F983;
	cvt.rni.s32.f32 	%r4957, %f3240;
	cvt.rn.f32.s32 	%f3241, %r4957;
	fma.rn.f32 	%f3242, %f3241, 0fBFC90FDA, %f21;
	fma.rn.f32 	%f3243, %f3241, 0fB3A22168, %f3242;
	fma.rn.f32 	%f4088, %f3241, 0fA7C234C5, %f3243;
	abs.f32 	%f23, %f21;
	setp.ltu.f32 	%p1050, %f23, 0f47CE4780;
	@%p1050 bra 	$L__BB2_43;
	setp.neu.f32 	%p1051, %f23, 0f7F800000;
	@%p1051 bra 	$L__BB2_38;
	mov.f32 	%f3246, 0f00000000;
	mul.rn.f32 	%f4088, %f21, %f3246;
	mov.b32 	%r4957, 0;
	bra.uni 	$L__BB2_43;
$L__BB2_38:
	mov.b32 	%r51, %f21;
	shl.b32 	%r4144, %r51, 8;
	or.b32  	%r52, %r4144, -2147483648;
	mov.b64 	%rd2216, 0;
	mov.b32 	%r4954, 0;
	mov.u64 	%rd2214, __cudart_i2opi_f;
	mov.u64 	%rd2215, %rd125;
$L__BB2_39:
	.pragma "nounroll";
	ld.global.nc.u32 	%r4145, [%rd2214];
	mad.wide.u32 	%rd1961, %r4145, %r52, %rd2216;
	shr.u64 	%rd2216, %rd1961, 32;
	st.local.u32 	[%rd2215], %rd1961;
	add.s32 	%r4954, %r4954, 1;
	add.s64 	%rd2215, %rd2215, 4;
	add.s64 	%rd2214, %rd2214, 4;
	setp.ne.s32 	%p1052, %r4954, 6;
	@%p1052 bra 	$L__BB2_39;
	shr.u32 	%r4146, %r51, 23;
	st.local.u32 	[%rd125+24], %rd2216;
	and.b32  	%r55, %r4146, 31;
	and.b32  	%r4147, %r4146, 224;
	add.s32 	%r4148, %r4147, -128;
	shr.u32 	%r4149, %r4148, 5;
	mul.wide.u32 	%rd1962, %r4149, 4;
	sub.s64 	%rd156, %rd125, %rd1962;
	ld.local.u32 	%r4955, [%rd156+24];
	ld.local.u32 	%r4956, [%rd156+20];
	setp.eq.s32 	%p1053, %r55, 0;
	@%p1053 bra 	$L__BB2_42;
	shf.l.wrap.b32 	%r4955, %r4956, %r4955, %r55;
	ld.local.u32 	%r4150, [%rd156+16];
	shf.l.wrap.b32 	%r4956, %r4150, %r4956, %r55;
$L__BB2_42:
	shr.u32 	%r4151, %r4955, 30;
	shf.l.wrap.b32 	%r4152, %r4956, %r4955, 2;
	shl.b32 	%r4153, %r4956, 2;
	shr.u32 	%r4154, %r4152, 31;
	add.s32 	%r4155, %r4154, %r4151;
	neg.s32 	%r4156, %r4155;
	setp.lt.s32 	%p1054, %r51, 0;
	selp.b32 	%r4957, %r4156, %r4155, %p1054;
	xor.b32  	%r4157, %r4152, %r51;
	shr.s32 	%r4158, %r4152, 31;
	xor.b32  	%r4159, %r4158, %r4152;
	xor.b32  	%r4160, %r4158, %r4153;
	cvt.u64.u32 	%rd1963, %r4159;
	shl.b64 	%rd1964, %rd1963, 32;
	cvt.u64.u32 	%rd1965, %r4160;
	or.b64  	%rd1966, %rd1964, %rd1965;
	cvt.rn.f64.s64 	%fd718, %rd1966;
	mul.f64 	%fd719, %fd718, 0d3BF921FB54442D19;
	cvt.rn.f32.f64 	%f3244, %fd719;
	neg.f32 	%f3245, %f3244;
	setp.lt.s32 	%p1055, %r4157, 0;
	selp.f32 	%f4088, %f3245, %f3244, %p1055;
$L__BB2_43:
	mul.rn.f32 	%f3247, %f4088, %f4088;
	and.b32  	%r4162, %r4957, 1;
	setp.eq.b32 	%p1056, %r4162, 1;
	selp.f32 	%f3248, 0f3F800000, %f4088, %p1056;
	fma.rn.f32 	%f3249, %f3247, %f3248, 0f00000000;
	fma.rn.f32 	%f3250, %f3247, 0f37CBAC00, 0fBAB607ED;
	selp.f32 	%f3251, %f3250, 0fB94D4153, %p1056;
	selp.f32 	%f3252, 0f3D2AAABB, 0f3C0885E4, %p1056;
	fma.rn.f32 	%f3253, %f3251, %f3247, %f3252;
	selp.f32 	%f3254, 0fBEFFFFFF, 0fBE2AAAA8, %p1056;
	fma.rn.f32 	%f3255, %f3253, %f3247, %f3254;
	fma.rn.f32 	%f3256, %f3255, %f3249, %f3248;
	and.b32  	%r4163, %r4957, 2;
	setp.eq.s32 	%p1057, %r4163, 0;
	mov.f32 	%f3257, 0f00000000;
	sub.f32 	%f3258, %f3257, %f3256;
	selp.f32 	%f3259, %f3256, %f3258, %p1057;
	cvt.f64.f32 	%fd6, %f3259;
	add.f32 	%f27, %f8, %f8;
	mul.f32 	%f3260, %f27, 0f3F22F983;
	cvt.rni.s32.f32 	%r4961, %f3260;
	cvt.rn.f32.s32 	%f3261, %r4961;
	fma.rn.f32 	%f3262, %f3261, 0fBFC90FDA, %f27;
	fma.rn.f32 	%f3263, %f3261, 0fB3A22168, %f3262;
	fma.rn.f32 	%f4089, %f3261, 0fA7C234C5, %f3263;
	abs.f32 	%f29, %f27;
	setp.ltu.f32 	%p1058, %f29, 0f47CE4780;
	@%p1058 bra 	$L__BB2_51;
	setp.neu.f32 	%p1059, %f29, 0f7F800000;
	@%p1059 bra 	$L__BB2_46;
	mov.f32 	%f3266, 0f00000000;
	mul.rn.f32 	%f4089, %f27, %f3266;
	mov.b32 	%r4961, 0;
	bra.uni 	$L__BB2_51;
$L__BB2_46:
	mov.b32 	%r65, %f27;
	shl.b32 	%r4165, %r65, 8;
	or.b32  	%r66, %r4165, -2147483648;
	mov.b64 	%rd2219, 0;
	mov.b32 	%r4958, 0;
	mov.u64 	%rd2217, __cudart_i2opi_f;
	mov.u64 	%rd2218, %rd124;
$L__BB2_47:
	.pragma "nounroll";
	ld.global.nc.u32 	%r4166, [%rd2217];
	mad.wide.u32 	%rd1969, %r4166, %r66, %rd2219;
	shr.u64 	%rd2219, %rd1969, 32;
	st.local.u32 	[%rd2218], %rd1969;
	add.s32 	%r4958, %r4958, 1;
	add.s64 	%rd2218, %rd2218, 4;
	add.s64 	%rd2217, %rd2217, 4;
	setp.ne.s32 	%p1060, %r4958, 6;
	@%p1060 bra 	$L__BB2_47;
	shr.u32 	%r4167, %r65, 23;
	st.local.u32 	[%rd124+24], %rd2219;
	and.b32  	%r69, %r4167, 31;
	and.b32  	%r4168, %r4167, 224;
	add.s32 	%r4169, %r4168, -128;
	shr.u32 	%r4170, %r4169, 5;
	mul.wide.u32 	%rd1970, %r4170, 4;
	sub.s64 	%rd163, %rd124, %rd1970;
	ld.local.u32 	%r4959, [%rd163+24];
	ld.local.u32 	%r4960, [%rd163+20];
	setp.eq.s32 	%p1061, %r69, 0;
	@%p1061 bra 	$L__BB2_50;
	shf.l.wrap.b32 	%r4959, %r4960, %r4959, %r69;
	ld.local.u32 	%r4171, [%rd163+16];
	shf.l.wrap.b32 	%r4960, %r4171, %r4960, %r69;
$L__BB2_50:
	shr.u32 	%r4172, %r4959, 30;
	shf.l.wrap.b32 	%r4173, %r4960, %r4959, 2;
	shl.b32 	%r4174, %r4960, 2;
	shr.u32 	%r4175, %r4173, 31;
	add.s32 	%r4176, %r4175, %r4172;
	neg.s32 	%r4177, %r4176;
	setp.lt.s32 	%p1062, %r65, 0;
	selp.b32 	%r4961, %r4177, %r4176, %p1062;
	xor.b32  	%r4178, %r4173, %r65;
	shr.s32 	%r4179, %r4173, 31;
	xor.b32  	%r4180, %r4179, %r4173;
	xor.b32  	%r4181, %r4179, %r4174;
	cvt.u64.u32 	%rd1971, %r4180;
	shl.b64 	%rd1972, %rd1971, 32;
	cvt.u64.u32 	%rd1973, %r4181;
	or.b64  	%rd1974, %rd1972, %rd1973;
	cvt.rn.f64.s64 	%fd720, %rd1974;
	mul.f64 	%fd721, %fd720, 0d3BF921FB54442D19;
	cvt.rn.f32.f64 	%f3264, %fd721;
	neg.f32 	%f3265, %f3264;
	setp.lt.s32 	%p1063, %r4178, 0;
	selp.f32 	%f4089, %f3265, %f3264, %p1063;
$L__BB2_51:
	mul.rn.f32 	%f3267, %f4089, %f4089;
	and.b32  	%r4183, %r4961, 1;
	setp.eq.b32 	%p1064, %r4183, 1;
	selp.f32 	%f3268, 0f3F800000, %f4089, %p1064;
	fma.rn.f32 	%f3269, %f3267, %f3268, 0f00000000;
	fma.rn.f32 	%f3270, %f3267, 0f37CBAC00, 0fBAB607ED;
	selp.f32 	%f3271, %f3270, 0fB94D4153, %p1064;
	selp.f32 	%f3272, 0f3D2AAABB, 0f3C0885E4, %p1064;
	fma.rn.f32 	%f3273, %f3271, %f3267, %f3272;
	selp.f32 	%f3274, 0fBEFFFFFF, 0fBE2AAAA8, %p1064;
	fma.rn.f32 	%f3275, %f3273, %f3267, %f3274;
	fma.rn.f32 	%f3276, %f3275, %f3269, %f3268;
	and.b32  	%r4184, %r4961, 2;
	setp.eq.s32 	%p1065, %r4184, 0;
	mov.f32 	%f3277, 0f00000000;
	sub.f32 	%f3278, %f3277, %f3276;
	selp.f32 	%f3279, %f3276, %f3278, %p1065;
	cvt.f64.f32 	%fd722, %f3279;
	mul.f64 	%fd723, %fd6, 0d3FD3333333333333;
	cvt.f64.f32 	%fd724, %f20;
	fma.rn.f64 	%fd7, %fd723, %fd722, %fd724;
	mul.f32 	%f33, %f1, 0f40A00000;
	mul.f32 	%f3280, %f33, 0f3F22F983;
	cvt.rni.s32.f32 	%r4965, %f3280;
	cvt.rn.f32.s32 	%f3281, %r4965;
	fma.rn.f32 	%f3282, %f3281, 0fBFC90FDA, %f33;
	fma.rn.f32 	%f3283, %f3281, 0fB3A22168, %f3282;
	fma.rn.f32 	%f4090, %f3281, 0fA7C234C5, %f3283;
	abs.f32 	%f35, %f33;
	setp.ltu.f32 	%p1066, %f35, 0f47CE4780;
	@%p1066 bra 	$L__BB2_59;
	setp.neu.f32 	%p1067, %f35, 0f7F800000;
	@%p1067 bra 	$L__BB2_54;
	mov.f32 	%f3286, 0f00000000;
	mul.rn.f32 	%f4090, %f33, %f3286;
	mov.b32 	%r4965, 0;
	bra.uni 	$L__BB2_59;
$L__BB2_54:
	mov.b32 	%r79, %f33;
	shl.b32 	%r4186, %r79, 8;
	or.b32  	%r80, %r4186, -2147483648;
	mov.b64 	%rd2222, 0;
	mov.b32 	%r4962, 0;
	mov.u64 	%rd2220, __cudart_i2opi_f;
	mov.u64 	%rd2221, %rd123;
$L__BB2_55:
	.pragma "nounroll";
	ld.global.nc.u32 	%r4187, [%rd2220];
	mad.wide.u32 	%rd1977, %r4187, %r80, %rd2222;
	shr.u64 	%rd2222, %rd1977, 32;
	st.local.u32 	[%rd2221], %rd1977;
	add.s32 	%r4962, %r4962, 1;
	add.s64 	%rd2221, %rd2221, 4;
	add.s64 	%rd2220, %rd2220, 4;
	setp.ne.s32 	%p1068, %r4962, 6;
	@%p1068 bra 	$L__BB2_55;
	shr.u32 	%r4188, %r79, 23;
	st.local.u32 	[%rd123+24], %rd2222;
	and.b32  	%r83, %r4188, 31;
	and.b32  	%r4189, %r4188, 224;
	add.s32 	%r4190, %r4189, -128;
	shr.u32 	%r4191, %r4190, 5;
	mul.wide.u32 	%rd1978, %r4191, 4;
	sub.s64 	%rd170, %rd123, %rd1978;
	ld.local.u32 	%r4963, [%rd170+24];
	ld.local.u32 	%r4964, [%rd170+20];
	setp.eq.s32 	%p1069, %r83, 0;
	@%p1069 bra 	$L__BB2_58;
	shf.l.wrap.b32 	%r4963, %r4964, %r4963, %r83;
	ld.local.u32 	%r4192, [%rd170+16];
	shf.l.wrap.b32 	%r4964, %r4192, %r4964, %r83;
$L__BB2_58:
	shr.u32 	%r4193, %r4963, 30;
	shf.l.wrap.b32 	%r4194, %r4964, %r4963, 2;
	shl.b32 	%r4195, %r4964, 2;
	shr.u32 	%r4196, %r4194, 31;
	add.s32 	%r4197, %r4196, %r4193;
	neg.s32 	%r4198, %r4197;
	setp.lt.s32 	%p1070, %r79, 0;
	selp.b32 	%r4965, %r4198, %r4197, %p1070;
	xor.b32  	%r4199, %r4194, %r79;
	shr.s32 	%r4200, %r4194, 31;
	xor.b32  	%r4201, %r4200, %r4194;
	xor.b32  	%r4202, %r4200, %r4195;
	cvt.u64.u32 	%rd1979, %r4201;
	shl.b64 	%rd1980, %rd1979, 32;
	cvt.u64.u32 	%rd1981, %r4202;
	or.b64  	%rd1982, %rd1980, %rd1981;
	cvt.rn.f64.s64 	%fd725, %rd1982;
	mul.f64 	%fd726, %fd725, 0d3BF921FB54442D19;
	cvt.rn.f32.f64 	%f3284, %fd726;
	neg.f32 	%f3285, %f3284;
	setp.lt.s32 	%p1071, %r4199, 0;
	selp.f32 	%f4090, %f3285, %f3284, %p1071;
$L__BB2_59:
	mul.rn.f32 	%f3287, %f4090, %f4090;
	and.b32  	%r4204, %r4965, 1;
	setp.eq.b32 	%p1072, %r4204, 1;
	selp.f32 	%f3288, 0f3F800000, %f4090, %p1072;
	fma.rn.f32 	%f3289, %f3287, %f3288, 0f00000000;
	fma.rn.f32 	%f3290, %f3287, 0f37CBAC00, 0fBAB607ED;
	selp.f32 	%f3291, %f3290, 0fB94D4153, %p1072;
	selp.f32 	%f3292, 0f3D2AAABB, 0f3C0885E4, %p1072;
	fma.rn.f32 	%f3293, %f3291, %f3287, %f3292;
	selp.f32 	%f3294, 0fBEFFFFFF, 0fBE2AAAA8, %p1072;
	fma.rn.f32 	%f3295, %f3293, %f3287, %f3294;
	fma.rn.f32 	%f3296, %f3295, %f3289, %f3288;
	and.b32  	%r4205, %r4965, 2;
	setp.eq.s32 	%p1073, %r4205, 0;
	mov.f32 	%f3297, 0f00000000;
	sub.f32 	%f3298, %f3297, %f3296;
	selp.f32 	%f3299, %f3296, %f3298, %p1073;
	cvt.f64.f32 	%fd8, %f3299;
	mul.f32 	%f39, %f8, 0f40A00000;
	mul.f32 	%f3300, %f39, 0f3F22F983;
	cvt.rni.s32.f32 	%r4969, %f3300;
	cvt.rn.f32.s32 	%f3301, %r4969;
	fma.rn.f32 	%f3302, %f3301, 0fBFC90FDA, %f39;
	fma.rn.f32 	%f3303, %f3301, 0fB3A22168, %f3302;
	fma.rn.f32 	%f4091, %f3301, 0fA7C234C5, %f3303;
	abs.f32 	%f41, %f39;
	setp.ltu.f32 	%p1074, %f41, 0f47CE4780;
	@%p1074 bra 	$L__BB2_67;
	setp.neu.f32 	%p1075, %f41, 0f7F800000;
	@%p1075 bra 	$L__BB2_62;
	mov.f32 	%f3306, 0f00000000;
	mul.rn.f32 	%f4091, %f39, %f3306;
	mov.b32 	%r4969, 0;
	bra.uni 	$L__BB2_67;
$L__BB2_62:
	mov.b32 	%r93, %f39;
	shl.b32 	%r4207, %r93, 8;
	or.b32  	%r94, %r4207, -2147483648;
	mov.b64 	%rd2225, 0;
	mov.b32 	%r4966, 0;
	mov.u64 	%rd2223, __cudart_i2opi_f;
	mov.u64 	%rd2224, %rd122;
$L__BB2_63:
	.pragma "nounroll";
	ld.global.nc.u32 	%r4208, [%rd2223];
	mad.wide.u32 	%rd1985, %r4208, %r94, %rd2225;
	shr.u64 	%rd2225, %rd1985, 32;
	st.local.u32 	[%rd2224], %rd1985;
	add.s32 	%r4966, %r4966, 1;
	add.s64 	%rd2224, %rd2224, 4;
	add.s64 	%rd2223, %rd2223, 4;
	setp.ne.s32 	%p1076, %r4966, 6;
	@%p1076 bra 	$L__BB2_63;
	shr.u32 	%r4209, %r93, 23;
	st.local.u32 	[%rd122+24], %rd2225;
	and.b32  	%r97, %r4209, 31;
	and.b32  	%r4210, %r4209, 224;
	add.s32 	%r4211, %r4210, -128;
	shr.u32 	%r4212, %r4211, 5;
	mul.wide.u32 	%rd1986, %r4212, 4;
	sub.s64 	%rd177, %rd122, %rd1986;
	ld.local.u32 	%r4967, [%rd177+24];
	ld.local.u32 	%r4968, [%rd177+20];
	setp.eq.s32 	%p1077, %r97, 0;
	@%p1077 bra 	$L__BB2_66;
	shf.l.wrap.b32 	%r4967, %r4968, %r4967, %r97;
	ld.local.u32 	%r4213, [%rd177+16];
	shf.l.wrap.b32 	%r4968, %r4213, %r4968, %r97;
$L__BB2_66:
	shr.u32 	%r4214, %r4967, 30;
	shf.l.wrap.b32 	%r4215, %r4968, %r4967, 2;
	shl.b32 	%r4216, %r4968, 2;
	shr.u32 	%r4217, %r4215, 31;
	add.s32 	%r4218, %r4217, %r4214;
	neg.s32 	%r4219, %r4218;
	setp.lt.s32 	%p1078, %r93, 0;
	selp.b32 	%r4969, %r4219, %r4218, %p1078;
	xor.b32  	%r4220, %r4215, %r93;
	shr.s32 	%r4221, %r4215, 31;
	xor.b32  	%r4222, %r4221, %r4215;
	xor.b32  	%r4223, %r4221, %r4216;
	cvt.u64.u32 	%rd1987, %r4222;
	shl.b64 	%rd1988, %rd1987, 32;
	cvt.u64.u32 	%rd1989, %r4223;
	or.b64  	%rd1990, %rd1988, %rd1989;
	cvt.rn.f64.s64 	%fd727, %rd1990;
	mul.f64 	%fd728, %fd727, 0d3BF921FB54442D19;
	cvt.rn.f32.f64 	%f3304, %fd728;
	neg.f32 	%f3305, %f3304;
	setp.lt.s32 	%p1079, %r4220, 0;
	selp.f32 	%f4091, %f3305, %f3304, %p1079;
$L__BB2_67:
	setp.ltu.f32 	%p1080, %f4, 0f47CE4780;
	mul.rn.f32 	%f3307, %f4091, %f4091;
	and.b32  	%r4225, %r4969, 1;
	setp.eq.b32 	%p1081, %r4225, 1;
	selp.f32 	%f3308, 0f3F800000, %f4091, %p1081;
	fma.rn.f32 	%f3309, %f3307, %f3308, 0f00000000;
	fma.rn.f32 	%f3310, %f3307, 0f37CBAC00, 0fBAB607ED;
	selp.f32 	%f3311, %f3310, 0fB94D4153, %p1081;
	selp.f32 	%f3312, 0f3D2AAABB, 0f3C0885E4, %p1081;
	fma.rn.f32 	%f3313, %f3311, %f3307, %f3312;
	selp.f32 	%f3314, 0fBEFFFFFF, 0fBE2AAAA8, %p1081;
	fma.rn.f32 	%f3315, %f3313, %f3307, %f3314;
	fma.rn.f32 	%f3316, %f3315, %f3309, %f3308;
	and.b32  	%r4226, %r4969, 2;
	setp.eq.s32 	%p1082, %r4226, 0;
	mov.f32 	%f3317, 0f00000000;
	sub.f32 	%f3318, %f3317, %f3316;
	selp.f32 	%f3319, %f3316, %f3318, %p1082;
	cvt.f64.f32 	%fd729, %f3319;
	mul.f64 	%fd730, %fd8, 0d3FC999999999999A;
	fma.rn.f64 	%fd731, %fd730, %fd729, %fd7;
	cvt.rn.f32.f64 	%f45, %fd731;
	{
	.reg .b32 %temp; 
	mov.b64 	{%temp, %r4227}, %fd1;
	}
	mov.f64 	%fd732, 0d4000000000000000;
	{
	.reg .b32 %temp; 
	mov.b64 	{%temp, %r4228}, %fd732;
	}
	and.b32  	%r107, %r4228, 2146435072;
	setp.eq.s32 	%p1083, %r107, 1062207488;
	{ // callseq 24, 0
	.param .b64 param0;
	st.param.f64 	[param0], %fd1;
	.param .b64 retval0;
	call.uni (retval0), 
	__internal_accurate_pow, 
	(
	param0
	);
	ld.param.f64 	%fd733, [retval0];
	} // callseq 24
	setp.lt.s32 	%p1084, %r4227, 0;
	neg.f64 	%fd735, %fd733;
	selp.f64 	%fd736, %fd735, %fd733, %p1083;
	selp.f64 	%fd9, %fd736, %fd733, %p1084;
	mov.u32 	%r4973, %r5069;
	mov.f32 	%f4092, %f4116;
	@%p1080 bra 	$L__BB2_75;
	setp.neu.f32 	%p1085, %f4, 0f7F800000;
	@%p1085 bra 	$L__BB2_70;
	ld.param.f32 	%f4030, [_Z20scanExclusiveShared4P6float4S0_jjfffiiiifiif_param_5];
	mov.f32 	%f3322, 0f00000000;
	mul.rn.f32 	%f4092, %f4030, %f3322;
	mov.b32 	%r4973, 0;
	bra.uni 	$L__BB2_75;
$L__BB2_70:
	ld.param.f32 	%f4029, [_Z20scanExclusiveShared4P6float4S0_jjfffiiiifiif_param_5];
	mov.b32 	%r108, %f4029;
	shl.b32 	%r4230, %r108, 8;
	or.b32  	%r109, %r4230, -2147483648;
	mov.b64 	%rd2228, 0;
	mov.b32 	%r4970, 0;
	mov.u64 	%rd2226, __cudart_i2opi_f;
	mov.u64 	%rd2227, %rd121;
$L__BB2_71:
	.pragma "nounroll";
	ld.global.nc.u32 	%r4231, [%rd2226];
	mad.wide.u32 	%rd1993, %r4231, %r109, %rd2228;
	shr.u64 	%rd2228, %rd1993, 32;
	st.local.u32 	[%rd2227], %rd1993;
	add.s32 	%r4970, %r4970, 1;
	add.s64 	%rd2227, %rd2227, 4;
	add.s64 	%rd2226, %rd2226, 4;
	setp.ne.s32 	%p1086, %r4970, 6;
	@%p1086 bra 	$L__BB2_71;
	shr.u32 	%r4232, %r108, 23;
	st.local.u32 	[%rd121+24], %rd2228;
	and.b32  	%r112, %r4232, 31;
	and.b32  	%r4233, %r4232, 224;
	add.s32 	%r4234, %r4233, -128;
	shr.u32 	%r4235, %r4234, 5;
	mul.wide.u32 	%rd1994, %r4235, 4;
	sub.s64 	%rd184, %rd121, %rd1994;
	ld.local.u32 	%r4971, [%rd184+24];
	ld.local.u32 	%r4972, [%rd184+20];
	setp.eq.s32 	%p1087, %r112, 0;
	@%p1087 bra 	$L__BB2_74;
	shf.l.wrap.b32 	%r4971, %r4972, %r4971, %r112;
	ld.local.u32 	%r4236, [%rd184+16];
	shf.l.wrap.b32 	%r4972, %r4236, %r4972, %r112;
$L__BB2_74:
	shr.u32 	%r4237, %r4971, 30;
	shf.l.wrap.b32 	%r4238, %r4972, %r4971, 2;
	shl.b32 	%r4239, %r4972, 2;
	shr.u32 	%r4240, %r4238, 31;
	add.s32 	%r4241, %r4240, %r4237;
	neg.s32 	%r4242, %r4241;
	setp.lt.s32 	%p1088, %r108, 0;
	selp.b32 	%r4973, %r4242, %r4241, %p1088;
	xor.b32  	%r4243, %r4238, %r108;
	shr.s32 	%r4244, %r4238, 31;
	xor.b32  	%r4245, %r4244, %r4238;
	xor.b32  	%r4246, %r4244, %r4239;
	cvt.u64.u32 	%rd1995, %r4245;
	shl.b64 	%rd1996, %rd1995, 32;
	cvt.u64.u32 	%rd1997, %r4246;
	or.b64  	%rd1998, %rd1996, %rd1997;
	cvt.rn.f64.s64 	%fd737, %rd1998;
	mul.f64 	%fd738, %fd737, 0d3BF921FB54442D19;
	cvt.rn.f32.f64 	%f3320, %fd738;
	neg.f32 	%f3321, %f3320;
	setp.lt.s32 	%p1089, %r4243, 0;
	selp.f32 	%f4092, %f3321, %f3320, %p1089;
$L__BB2_75:
	setp.eq.s32 	%p1090, %r107, 1062207488;
	mul.f32 	%f3323, %f4092, %f4092;
	fma.rn.f32 	%f3324, %f3323, 0f3C190000, 0f3B560000;
	fma.rn.f32 	%f3325, %f3324, %f3323, 0f3CC70000;
	fma.rn.f32 	%f3326, %f3325, %f3323, 0f3D5B0000;
	fma.rn.f32 	%f3327, %f3326, %f3323, 0f3E089438;
	fma.rn.f32 	%f3328, %f3327, %f3323, 0f3EAAAA88;
	mul.rn.f32 	%f3329, %f3323, %f4092;
	fma.rn.f32 	%f3330, %f3328, %f3329, %f4092;
	abs.f32 	%f3331, %f4092;
	setp.eq.f32 	%p1091, %f3331, 0f3A00B43C;
	selp.f32 	%f3332, %f4092, %f3330, %p1091;
	and.b32  	%r4249, %r4973, 1;
	setp.eq.b32 	%p1092, %r4249, 1;
	neg.f32 	%f3333, %f3332;
	rcp.approx.ftz.f32 	%f3334, %f3333;
	selp.f32 	%f3335, %f3334, %f3332, %p1092;
	mul.f32 	%f3336, %f3335, %f2;
	mov.f32 	%f3337, 0f3F000000;
	copysign.f32 	%f3338, %f3336, %f3337;
	add.rz.f32 	%f3339, %f3336, %f3338;
	cvt.rzi.f32.f32 	%f49, %f3339;
	cvt.f64.f32 	%fd10, %f49;
	{
	.reg .b32 %temp; 
	mov.b64 	{%temp, %r121}, %fd10;
	}
	abs.f64 	%fd11, %fd10;
	{ // callseq 25, 0
	.param .b64 param0;
	st.param.f64 	[param0], %fd11;
	.param .b64 retval0;
	call.uni (retval0), 
	__internal_accurate_pow, 
	(
	param0
	);
	ld.param.f64 	%fd739, [retval0];
	} // callseq 25
	setp.lt.s32 	%p1093, %r121, 0;
	neg.f64 	%fd741, %fd739;
	selp.f64 	%fd742, %fd741, %fd739, %p1090;
	selp.f64 	%fd863, %fd742, %fd739, %p1093;
	setp.neu.f32 	%p1094, %f49, 0f00000000;
	@%p1094 bra 	$L__BB2_77;
	setp.eq.s32 	%p1095, %r107, 1062207488;
	selp.b32 	%r4250, %r121, 0, %p1095;
	setp.lt.s32 	%p1096, %r4228, 0;
	or.b32  	%r4251, %r4250, 2146435072;
	selp.b32 	%r4252, %r4251, %r4250, %p1096;
	mov.b32 	%r4253, 0;
	mov.b64 	%fd863, {%r4253, %r4252};
$L__BB2_77:
	add.f64 	%fd743, %fd10, 0d4000000000000000;
	{
	.reg .b32 %temp; 
	mov.b64 	{%temp, %r4254}, %fd743;
	}
	and.b32  	%r4255, %r4254, 2146435072;
	setp.ne.s32 	%p1097, %r4255, 2146435072;
	@%p1097 bra 	$L__BB2_82;
	setp.num.f32 	%p1098, %f49, %f49;
	@%p1098 bra 	$L__BB2_80;
	mov.f64 	%fd744, 0d4000000000000000;
	add.rn.f64 	%fd863, %fd10, %fd744;
	bra.uni 	$L__BB2_82;
$L__BB2_80:
	setp.neu.f64 	%p1099, %fd11, 0d7FF0000000000000;
	@%p1099 bra 	$L__BB2_82;
	setp.lt.s32 	%p1100, %r121, 0;
	setp.eq.s32 	%p1101, %r107, 1062207488;
	setp.lt.s32 	%p1102, %r4228, 0;
	selp.b32 	%r4257, 0, 2146435072, %p1102;
	and.b32  	%r4258, %r4228, 2147483647;
	setp.ne.s32 	%p1103, %r4258, 1071644672;
	or.b32  	%r4259, %r4257, -2147483648;
	selp.b32 	%r4260, %r4259, %r4257, %p1103;
	selp.b32 	%r4261, %r4260, %r4257, %p1101;
	selp.b32 	%r4262, %r4261, %r4257, %p1100;
	mov.b32 	%r4263, 0;
	mov.b64 	%fd863, {%r4263, %r4262};
$L__BB2_82:
	ld.param.f32 	%f4081, [_Z20scanExclusiveShared4P6float4S0_jjfffiiiifiif_param_14];
	ld.param.f32 	%f4063, [_Z20scanExclusiveShared4P6float4S0_jjfffiiiifiif_param_11];
	sub.f32 	%f3340, %f45, %f4081;
	setp.ltu.f32 	%p1104, %f4, 0f47CE4780;
	setp.eq.f32 	%p1105, %f49, 0f3F800000;
	selp.f64 	%fd745, 0d3FF0000000000000, %fd863, %p1105;
	setp.eq.s32 	%p1106, %r3, 0;
	selp.f64 	%fd746, 0d3FF0000000000000, %fd9, %p1106;
	add.f64 	%fd747, %fd746, %fd745;
	sqrt.rn.f64 	%fd748, %fd747;
	cvt.f64.f32 	%fd18, %f4063;
	mul.f64 	%fd749, %fd748, %fd18;
	cvt.rn.f32.f64 	%f3341, %fd749;
	abs.f32 	%f3342, %f3341;
	abs.f32 	%f3343, %f3340;
	setp.gt.f32 	%p1107, %f3343, %f3342;
	selp.f32 	%f3344, %f3343, %f3342, %p1107;
	selp.f32 	%f3345, %f3342, %f3343, %p1107;
	div.rn.f32 	%f3346, %f3345, %f3344;
	mul.f32 	%f3347, %f3346, %f3346;
	fma.rn.f32 	%f3348, %f3347, 0f3B33710B, 0fBC807748;
	fma.rn.f32 	%f3349, %f3348, %f3347, 0f3D2CDAB2;
	fma.rn.f32 	%f3350, %f3349, %f3347, 0fBD992D10;
	fma.rn.f32 	%f3351, %f3350, %f3347, 0f3DD9EA6C;
	fma.rn.f32 	%f3352, %f3351, %f3347, 0fBE117CB1;
	fma.rn.f32 	%f3353, %f3352, %f3347, 0f3E4CBCE0;
	fma.rn.f32 	%f3354, %f3353, %f3347, 0fBEAAAA7D;
	mul.f32 	%f3355, %f3347, %f3354;
	fma.rn.f32 	%f3356, %f3355, %f3346, %f3346;
	neg.f32 	%f3357, %f3356;
	fma.rn.f32 	%f3358, 0f3F6EE581, 0f3FD774EB, %f3357;
	selp.f32 	%f3359, %f3358, %f3356, %p1107;
	selp.f32 	%f3360, 0f3F6EE581, 0f3FEEE581, %p1107;
	selp.f32 	%f3361, %f3356, %f3357, %p1107;
	fma.rn.f32 	%f3362, %f3360, 0f3FD774EB, %f3361;
	mov.b64 	%rd1999, %fd749;
	setp.lt.s64 	%p1108, %rd1999, 0;
	selp.f32 	%f3363, %f3362, %f3359, %p1108;
	add.f32 	%f3364, %f3343, %f3342;
	setp.eq.f32 	%p1109, %f3344, 0f00000000;
	selp.f32 	%f3365, 0f40490FDB, 0f00000000, %p1108;
	setp.eq.f32 	%p1110, %f3342, %f3343;
	selp.f32 	%f3366, 0f4016CBE4, 0f3F490FDB, %p1108;
	selp.f32 	%f3367, %f3366, %f3363, %p1110;
	selp.f32 	%f3368, %f3365, %f3367, %p1109;
	abs.f32 	%f3369, %f3364;
	setp.nan.f32 	%p1111, %f3369, %f3369;
	copysign.f32 	%f3370, %f3340, %f3368;
	selp.f32 	%f3371, %f3364, %f3370, %p1111;
	cvt.f64.f32 	%fd19, %f3371;
	add.s32 	%r4264, %r6, 1;
	cvt.rn.f32.u32 	%f3372, %r4264;
	mul.f32 	%f50, %f4063, %f3372;
	cvt.rn.f32.u32 	%f51, %r5;
	mov.u32 	%r4977, %r5069;
	mov.f32 	%f4093, %f4116;
	@%p1104 bra 	$L__BB2_90;
	setp.neu.f32 	%p1112, %f4, 0f7F800000;
	@%p1112 bra 	$L__BB2_85;
	ld.param.f32 	%f4032, [_Z20scanExclusiveShared4P6float4S0_jjfffiiiifiif_param_5];
	mov.f32 	%f3375, 0f00000000;
	mul.rn.f32 	%f4093, %f4032, %f3375;
	mov.b32 	%r4977, 0;
	bra.uni 	$L__BB2_90;
$L__BB2_85:
	ld.param.f32 	%f4031, [_Z20scanExclusiveShared4P6float4S0_jjfffiiiifiif_param_5];
	mov.b32 	%r122, %f4031;
	shl.b32 	%r4266, %r122, 8;
	or.b32  	%r123, %r4266, -2147483648;
	mov.b64 	%rd2231, 0;
	mov.b32 	%r4974, 0;
	mov.u64 	%rd2229, __cudart_i2opi_f;
	mov.u64 	%rd2230, %rd120;
$L__BB2_86:
	.pragma "nounroll";
	ld.global.nc.u32 	%r4267, [%rd2229];
	mad.wide.u32 	%rd2002, %r4267, %r123, %rd2231;
	shr.u64 	%rd2231, %rd2002, 32;
	st.local.u32 	[%rd2230], %rd2002;
	add.s32 	%r4974, %r4974, 1;
	add.s64 	%rd2230, %rd2230, 4;
	add.s64 	%rd2229, %rd2229, 4;
	setp.ne.s32 	%p1113, %r4974, 6;
	@%p1113 bra 	$L__BB2_86;
	shr.u32 	%r4268, %r122, 23;
	st.local.u32 	[%rd120+24], %rd2231;
	and.b32  	%r126, %r4268, 31;
	and.b32  	%r4269, %r4268, 224;
	add.s32 	%r4270, %r4269, -128;
	shr.u32 	%r4271, %r4270, 5;
	mul.wide.u32 	%rd2003, %r4271, 4;
	sub.s64 	%rd191, %rd120, %rd2003;
	ld.local.u32 	%r4975, [%rd191+24];
	ld.local.u32 	%r4976, [%rd191+20];
	setp.eq.s32 	%p1114, %r126, 0;
	@%p1114 bra 	$L__BB2_89;
	shf.l.wrap.b32 	%r4975, %r4976, %r4975, %r126;
	ld.local.u32 	%r4272, [%rd191+16];
	shf.l.wrap.b32 	%r4976, %r4272, %r4976, %r126;
$L__BB2_89:
	shr.u32 	%r4273, %r4975, 30;
	shf.l.wrap.b32 	%r4274, %r4976, %r4975, 2;
	shl.b32 	%r4275, %r4976, 2;
	shr.u32 	%r4276, %r4274, 31;
	add.s32 	%r4277, %r4276, %r4273;
	neg.s32 	%r4278, %r4277;
	setp.lt.s32 	%p1115, %r122, 0;
	selp.b32 	%r4977, %r4278, %r4277, %p1115;
	xor.b32  	%r4279, %r4274, %r122;
	shr.s32 	%r4280, %r4274, 31;
	xor.b32  	%r4281, %r4280, %r4274;
	xor.b32  	%r4282, %r4280, %r4275;
	cvt.u64.u32 	%rd2004, %r4281;
	shl.b64 	%rd2005, %rd2004, 32;
	cvt.u64.u32 	%rd2006, %r4282;
	or.b64  	%rd2007, %rd2005, %rd2006;
	cvt.rn.f64.s64 	%fd750, %rd2007;
	mul.f64 	%fd751, %fd750, 0d3BF921FB54442D19;
	cvt.rn.f32.f64 	%f3373, %fd751;
	neg.f32 	%f3374, %f3373;
	setp.lt.s32 	%p1116, %r4279, 0;
	selp.f32 	%f4093, %f3374, %f3373, %p1116;
$L__BB2_90:
	ld.param.f32 	%f4064, [_Z20scanExclusiveShared4P6float4S0_jjfffiiiifiif_param_11];
	mul.f32 	%f3376, %f4093, %f4093;
	fma.rn.f32 	%f3377, %f3376, 0f3C190000, 0f3B560000;
	fma.rn.f32 	%f3378, %f3377, %f3376, 0f3CC70000;
	fma.rn.f32 	%f3379, %f3378, %f3376, 0f3D5B0000;
	fma.rn.f32 	%f3380, %f3379, %f3376, 0f3E089438;
	fma.rn.f32 	%f3381, %f3380, %f3376, 0f3EAAAA88;
	mul.rn.f32 	%f3382, %f3376, %f4093;
	fma.rn.f32 	%f3383, %f3381, %f3382, %f4093;
	abs.f32 	%f3384, %f4093;
	setp.eq.f32 	%p1117, %f3384, 0f3A00B43C;
	selp.f32 	%f3385, %f4093, %f3383, %p1117;
	and.b32  	%r4284, %r4977, 1;
	setp.eq.b32 	%p1118, %r4284, 1;
	neg.f32 	%f3386, %f3385;
	rcp.approx.ftz.f32 	%f3387, %f3386;
	selp.f32 	%f3388, %f3387, %f3385, %p1118;
	mul.f32 	%f3389, %f3388, %f51;
	mov.f32 	%f3390, 0f3F000000;
	copysign.f32 	%f3391, %f3389, %f3390;
	add.rz.f32 	%f3392, %f3389, %f3391;
	cvt.rzi.f32.f32 	%f3393, %f3392;
	cvt.rzi.s32.f32 	%r4285, %f3393;
	add.s32 	%r4286, %r4285, %r7;
	cvt.rn.f32.s32 	%f3394, %r4286;
	mul.f32 	%f55, %f4064, %f3394;
	mul.f32 	%f3395, %f50, 0f3F22F983;
	cvt.rni.s32.f32 	%r4981, %f3395;
	cvt.rn.f32.s32 	%f3396, %r4981;
	fma.rn.f32 	%f3397, %f3396, 0fBFC90FDA, %f50;
	fma.rn.f32 	%f3398, %f3396, 0fB3A22168, %f3397;
	fma.rn.f32 	%f4094, %f3396, 0fA7C234C5, %f3398;
	abs.f32 	%f57, %f50;
	setp.ltu.f32 	%p1119, %f57, 0f47CE4780;
	@%p1119 bra 	$L__BB2_98;
	setp.neu.f32 	%p1120, %f57, 0f7F800000;
	@%p1120 bra 	$L__BB2_93;
	mov.f32 	%f3401, 0f00000000;
	mul.rn.f32 	%f4094, %f50, %f3401;
	mov.b32 	%r4981, 0;
	bra.uni 	$L__BB2_98;
$L__BB2_93:
	mov.b32 	%r136, %f50;
	shl.b32 	%r4288, %r136, 8;
	or.b32  	%r137, %r4288, -2147483648;
	mov.b64 	%rd2234, 0;
	mov.b32 	%r4978, 0;
	mov.u64 	%rd2232, __cudart_i2opi_f;
	mov.u64 	%rd2233, %rd119;
$L__BB2_94:
	.pragma "nounroll";
	ld.global.nc.u32 	%r4289, [%rd2232];
	mad.wide.u32 	%rd2010, %r4289, %r137, %rd2234;
	shr.u64 	%rd2234, %rd2010, 32;
	st.local.u32 	[%rd2233], %rd2010;
	add.s32 	%r4978, %r4978, 1;
	add.s64 	%rd2233, %rd2233, 4;
	add.s64 	%rd2232, %rd2232, 4;
	setp.ne.s32 	%p1121, %r4978, 6;
	@%p1121 bra 	$L__BB2_94;
	shr.u32 	%r4290, %r136, 23;
	st.local.u32 	[%rd119+24], %rd2234;
	and.b32  	%r140, %r4290, 31;
	and.b32  	%r4291, %r4290, 224;
	add.s32 	%r4292, %r4291, -128;
	shr.u32 	%r4293, %r4292, 5;
	mul.wide.u32 	%rd2011, %r4293, 4;
	sub.s64 	%rd198, %rd119, %rd2011;
	ld.local.u32 	%r4979, [%rd198+24];
	ld.local.u32 	%r4980, [%rd198+20];
	setp.eq.s32 	%p1122, %r140, 0;
	@%p1122 bra 	$L__BB2_97;
	shf.l.wrap.b32 	%r4979, %r4980, %r4979, %r140;
	ld.local.u32 	%r4294, [%rd198+16];
	shf.l.wrap.b32 	%r4980, %r4294, %r4980, %r140;
$L__BB2_97:
	shr.u32 	%r4295, %r4979, 30;
	shf.l.wrap.b32 	%r4296, %r4980, %r4979, 2;
	shl.b32 	%r4297, %r4980, 2;
	shr.u32 	%r4298, %r4296, 31;
	add.s32 	%r4299, %r4298, %r4295;
	neg.s32 	%r4300, %r4299;
	setp.lt.s32 	%p1123, %r136, 0;
	selp.b32 	%r4981, %r4300, %r4299, %p1123;
	xor.b32  	%r4301, %r4296, %r136;
	shr.s32 	%r4302, %r4296, 31;
	xor.b32  	%r4303, %r4302, %r4296;
	xor.b32  	%r4304, %r4302, %r4297;
	cvt.u64.u32 	%rd2012, %r4303;
	shl.b64 	%rd2013, %rd2012, 32;
	cvt.u64.u32 	%rd2014, %r4304;
	or.b64  	%rd2015, %rd2013, %rd2014;
	cvt.rn.f64.s64 	%fd752, %rd2015;
	mul.f64 	%fd753, %fd752, 0d3BF921FB54442D19;
	cvt.rn.f32.f64 	%f3399, %fd753;
	neg.f32 	%f3400, %f3399;
	setp.lt.s32 	%p1124, %r4301, 0;
	selp.f32 	%f4094, %f3400, %f3399, %p1124;
$L__BB2_98:
	mul.rn.f32 	%f3402, %f4094, %f4094;
	and.b32  	%r4306, %r4981, 1;
	setp.eq.b32 	%p1125, %r4306, 1;
	selp.f32 	%f3403, 0f3F800000, %f4094, %p1125;
	fma.rn.f32 	%f3404, %f3402, %f3403, 0f00000000;
	fma.rn.f32 	%f3405, %f3402, 0f37CBAC00, 0fBAB607ED;
	selp.f32 	%f3406, %f3405, 0fB94D4153, %p1125;
	selp.f32 	%f3407, 0f3D2AAABB, 0f3C0885E4, %p1125;
	fma.rn.f32 	%f3408, %f3406, %f3402, %f3407;
	selp.f32 	%f3409, 0fBEFFFFFF, 0fBE2AAAA8, %p1125;
	fma.rn.f32 	%f3410, %f3408, %f3402, %f3409;
	fma.rn.f32 	%f3411, %f3410, %f3404, %f3403;
	and.b32  	%r4307, %r4981, 2;
	setp.eq.s32 	%p1126, %r4307, 0;
	mov.f32 	%f3412, 0f00000000;
	sub.f32 	%f3413, %f3412, %f3411;
	selp.f32 	%f61, %f3411, %f3413, %p1126;
	mul.f32 	%f3414, %f55, 0f3F22F983;
	cvt.rni.s32.f32 	%r4985, %f3414;
	cvt.rn.f32.s32 	%f3415, %r4985;
	fma.rn.f32 	%f3416, %f3415, 0fBFC90FDA, %f55;
	fma.rn.f32 	%f3417, %f3415, 0fB3A22168, %f3416;
	fma.rn.f32 	%f4095, %f3415, 0fA7C234C5, %f3417;
	abs.f32 	%f63, %f55;
	setp.ltu.f32 	%p1127, %f63, 0f47CE4780;
	@%p1127 bra 	$L__BB2_106;
	setp.neu.f32 	%p1128, %f63, 0f7F800000;
	@%p1128 bra 	$L__BB2_101;
	mov.f32 	%f3420, 0f00000000;
	mul.rn.f32 	%f4095, %f55, %f3420;
	mov.b32 	%r4985, 0;
	bra.uni 	$L__BB2_106;
$L__BB2_101:
	mov.b32 	%r150, %f55;
	shl.b32 	%r4309, %r150, 8;
	or.b32  	%r151, %r4309, -2147483648;
	mov.b64 	%rd2237, 0;
	mov.b32 	%r4982, 0;
	mov.u64 	%rd2235, __cudart_i2opi_f;
	mov.u64 	%rd2236, %rd118;
$L__BB2_102:
	.pragma "nounroll";
	ld.global.nc.u32 	%r4310, [%rd2235];
	mad.wide.u32 	%rd2018, %r4310, %r151, %rd2237;
	shr.u64 	%rd2237, %rd2018, 32;
	st.local.u32 	[%rd2236], %rd2018;
	add.s32 	%r4982, %r4982, 1;
	add.s64 	%rd2236, %rd2236, 4;
	add.s64 	%rd2235, %rd2235, 4;
	setp.ne.s32 	%p1129, %r4982, 6;
	@%p1129 bra 	$L__BB2_102;
	shr.u32 	%r4311, %r150, 23;
	st.local.u32 	[%rd118+24], %rd2237;
	and.b32  	%r154, %r4311, 31;
	and.b32  	%r4312, %r4311, 224;
	add.s32 	%r4313, %r4312, -128;
	shr.u32 	%r4314, %r4313, 5;
	mul.wide.u32 	%rd2019, %r4314, 4;
	sub.s64 	%rd205, %rd118, %rd2019;
	ld.local.u32 	%r4983, [%rd205+24];
	ld.local.u32 	%r4984, [%rd205+20];
	setp.eq.s32 	%p1130, %r154, 0;
	@%p1130 bra 	$L__BB2_105;
	shf.l.wrap.b32 	%r4983, %r4984, %r4983, %r154;
	ld.local.u32 	%r4315, [%rd205+16];
	shf.l.wrap.b32 	%r4984, %r4315, %r4984, %r154;
$L__BB2_105:
	shr.u32 	%r4316, %r4983, 30;
	shf.l.wrap.b32 	%r4317, %r4984, %r4983, 2;
	shl.b32 	%r4318, %r4984, 2;
	shr.u32 	%r4319, %r4317, 31;
	add.s32 	%r4320, %r4319, %r4316;
	neg.s32 	%r4321, %r4320;
	setp.lt.s32 	%p1131, %r150, 0;
	selp.b32 	%r4985, %r4321, %r4320, %p1131;
	xor.b32  	%r4322, %r4317, %r150;
	shr.s32 	%r4323, %r4317, 31;
	xor.b32  	%r4324, %r4323, %r4317;
	xor.b32  	%r4325, %r4323, %r4318;
	cvt.u64.u32 	%rd2020, %r4324;
	shl.b64 	%rd2021, %rd2020, 32;
	cvt.u64.u32 	%rd2022, %r4325;
	or.b64  	%rd2023, %rd2021, %rd2022;
	cvt.rn.f64.s64 	%fd754, %rd2023;
	mul.f64 	%fd755, %fd754, 0d3BF921FB54442D19;
	cvt.rn.f32.f64 	%f3418, %fd755;
	neg.f32 	%f3419, %f3418;
	setp.lt.s32 	%p1132, %r4322, 0;
	selp.f32 	%f4095, %f3419, %f3418, %p1132;
$L__BB2_106:
	mul.rn.f32 	%f3421, %f4095, %f4095;
	and.b32  	%r4327, %r4985, 1;
	setp.eq.b32 	%p1133, %r4327, 1;
	selp.f32 	%f3422, 0f3F800000, %f4095, %p1133;
	fma.rn.f32 	%f3423, %f3421, %f3422, 0f00000000;
	fma.rn.f32 	%f3424, %f3421, 0f37CBAC00, 0fBAB607ED;
	selp.f32 	%f3425, %f3424, 0fB94D4153, %p1133;
	selp.f32 	%f3426, 0f3D2AAABB, 0f3C0885E4, %p1133;
	fma.rn.f32 	%f3427, %f3425, %f3421, %f3426;
	selp.f32 	%f3428, 0fBEFFFFFF, 0fBE2AAAA8, %p1133;
	fma.rn.f32 	%f3429, %f3427, %f3421, %f3428;
	fma.rn.f32 	%f3430, %f3429, %f3423, %f3422;
	and.b32  	%r4328, %r4985, 2;
	setp.eq.s32 	%p1134, %r4328, 0;
	mov.f32 	%f3431, 0f00000000;
	sub.f32 	%f3432, %f3431, %f3430;
	selp.f32 	%f3433, %f3430, %f3432, %p1134;
	fma.rn.f32 	%f67, %f61, %f3433, 0f3F800000;
	add.f32 	%f68, %f50, %f50;
	mul.f32 	%f3434, %f68, 0f3F22F983;
	cvt.rni.s32.f32 	%r4989, %f3434;
	cvt.rn.f32.s32 	%f3435, %r4989;
	fma.rn.f32 	%f3436, %f3435, 0fBFC90FDA, %f68;
	fma.rn.f32 	%f3437, %f3435, 0fB3A22168, %f3436;
	fma.rn.f32 	%f4096, %f3435, 0fA7C234C5, %f3437;
	abs.f32 	%f70, %f68;
	setp.ltu.f32 	%p1135, %f70, 0f47CE4780;
	@%p1135 bra 	$L__BB2_114;
	setp.neu.f32 	%p1136, %f70, 0f7F800000;
	@%p1136 bra 	$L__BB2_109;
	mov.f32 	%f3440, 0f00000000;
	mul.rn.f32 	%f4096, %f68, %f3440;
	mov.b32 	%r4989, 0;
	bra.uni 	$L__BB2_114;
$L__BB2_109:
	mov.b32 	%r164, %f68;
	shl.b32 	%r4330, %r164, 8;
	or.b32  	%r165, %r4330, -2147483648;
	mov.b64 	%rd2240, 0;
	mov.b32 	%r4986, 0;
	mov.u64 	%rd2238, __cudart_i2opi_f;
	mov.u64 	%rd2239, %rd117;
$L__BB2_110:
	.pragma "nounroll";
	ld.global.nc.u32 	%r4331, [%rd2238];
	mad.wide.u32 	%rd2026, %r4331, %r165, %rd2240;
	shr.u64 	%rd2240, %rd2026, 32;
	st.local.u32 	[%rd2239], %rd2026;
	add.s32 	%r4986, %r4986, 1;
	add.s64 	%rd2239, %rd2239, 4;
	add.s64 	%rd2238, %rd2238, 4;
	setp.ne.s32 	%p1137, %r4986, 6;
	@%p1137 bra 	$L__BB2_110;
	shr.u32 	%r4332, %r164, 23;
	st.local.u32 	[%rd117+24], %rd2240;
	and.b32  	%r168, %r4332, 31;
	and.b32  	%r4333, %r4332, 224;
	add.s32 	%r4334, %r4333, -128;
	shr.u32 	%r4335, %r4334, 5;
	mul.wide.u32 	%rd2027, %r4335, 4;
	sub.s64 	%rd212, %rd117, %rd2027;
	ld.local.u32 	%r4987, [%rd212+24];
	ld.local.u32 	%r4988, [%rd212+20];
	setp.eq.s32 	%p1138, %r168, 0;
	@%p1138 bra 	$L__BB2_113;
	shf.l.wrap.b32 	%r4987, %r4988, %r4987, %r168;
	ld.local.u32 	%r4336, [%rd212+16];
	shf.l.wrap.b32 	%r4988, %r4336, %r4988, %r168;
$L__BB2_113:
	shr.u32 	%r4337, %r4987, 30;
	shf.l.wrap.b32 	%r4338, %r4988, %r4987, 2;
	shl.b32 	%r4339, %r4988, 2;
	shr.u32 	%r4340, %r4338, 31;
	add.s32 	%r4341, %r4340, %r4337;
	neg.s32 	%r4342, %r4341;
	setp.lt.s32 	%p1139, %r164, 0;
	selp.b32 	%r4989, %r4342, %r4341, %p1139;
	xor.b32  	%r4343, %r4338, %r164;
	shr.s32 	%r4344, %r4338, 31;
	xor.b32  	%r4345, %r4344, %r4338;
	xor.b32  	%r4346, %r4344, %r4339;
	cvt.u64.u32 	%rd2028, %r4345;
	shl.b64 	%rd2029, %rd2028, 32;
	cvt.u64.u32 	%rd2030, %r4346;
	or.b64  	%rd2031, %rd2029, %rd2030;
	cvt.rn.f64.s64 	%fd756, %rd2031;
	mul.f64 	%fd757, %fd756, 0d3BF921FB54442D19;
	cvt.rn.f32.f64 	%f3438, %fd757;
	neg.f32 	%f3439, %f3438;
	setp.lt.s32 	%p1140, %r4343, 0;
	selp.f32 	%f4096, %f3439, %f3438, %p1140;
$L__BB2_114:
	mul.rn.f32 	%f3441, %f4096, %f4096;
	and.b32  	%r4348, %r4989, 1;
	setp.eq.b32 	%p1141, %r4348, 1;
	selp.f32 	%f3442, 0f3F800000, %f4096, %p1141;
	fma.rn.f32 	%f3443, %f3441, %f3442, 0f00000000;
	fma.rn.f32 	%f3444, %f3441, 0f37CBAC00, 0fBAB607ED;
	selp.f32 	%f3445, %f3444, 0fB94D4153, %p1141;
	selp.f32 	%f3446, 0f3D2AAABB, 0f3C0885E4, %p1141;
	fma.rn.f32 	%f3447, %f3445, %f3441, %f3446;
	selp.f32 	%f3448, 0fBEFFFFFF, 0fBE2AAAA8, %p1141;
	fma.rn.f32 	%f3449, %f3447, %f3441, %f3448;
	fma.rn.f32 	%f3450, %f3449, %f3443, %f3442;
	and.b32  	%r4349, %r4989, 2;
	setp.eq.s32 	%p1142, %r4349, 0;
	mov.f32 	%f3451, 0f00000000;
	sub.f32 	%f3452, %f3451, %f3450;
	selp.f32 	%f3453, %f3450, %f3452, %p1142;
	cvt.f64.f32 	%fd20, %f3453;
	add.f32 	%f74, %f55, %f55;
	mul.f32 	%f3454, %f74, 0f3F22F983;
	cvt.rni.s32.f32 	%r4993, %f3454;
	cvt.rn.f32.s32 	%f3455, %r4993;
	fma.rn.f32 	%f3456, %f3455, 0fBFC90FDA, %f74;
	fma.rn.f32 	%f3457, %f3455, 0fB3A22168, %f3456;
	fma.rn.f32 	%f4097, %f3455, 0fA7C234C5, %f3457;
	abs.f32 	%f76, %f74;
	setp.ltu.f32 	%p1143, %f76, 0f47CE4780;
	@%p1143 bra 	$L__BB2_122;
	setp.neu.f32 	%p1144, %f76, 0f7F800000;
	@%p1144 bra 	$L__BB2_117;
	mov.f32 	%f3460, 0f00000000;
	mul.rn.f32 	%f4097, %f74, %f3460;
	mov.b32 	%r4993, 0;
	bra.uni 	$L__BB2_122;
$L__BB2_117:
	mov.b32 	%r178, %f74;
	shl.b32 	%r4351, %r178, 8;
	or.b32  	%r179, %r4351, -2147483648;
	mov.b64 	%rd2243, 0;
	mov.b32 	%r4990, 0;
	mov.u64 	%rd2241, __cudart_i2opi_f;
	mov.u64 	%rd2242, %rd116;
$L__BB2_118:
	.pragma "nounroll";
	ld.global.nc.u32 	%r4352, [%rd2241];
	mad.wide.u32 	%rd2034, %r4352, %r179, %rd2243;
	shr.u64 	%rd2243, %rd2034, 32;
	st.local.u32 	[%rd2242], %rd2034;
	add.s32 	%r4990, %r4990, 1;
	add.s64 	%rd2242, %rd2242, 4;
	add.s64 	%rd2241, %rd2241, 4;
	setp.ne.s32 	%p1145, %r4990, 6;
	@%p1145 bra 	$L__BB2_118;
	shr.u32 	%r4353, %r178, 23;
	st.local.u32 	[%rd116+24], %rd2243;
	and.b32  	%r182, %r4353, 31;
	and.b32  	%r4354, %r4353, 224;
	add.s32 	%r4355, %r4354, -128;
	shr.u32 	%r4356, %r4355, 5;
	mul.wide.u32 	%rd2035, %r4356, 4;
	sub.s64 	%rd219, %rd116, %rd2035;
	ld.local.u32 	%r4991, [%rd219+24];
	ld.local.u32 	%r4992, [%rd219+20];
	setp.eq.s32 	%p1146, %r182, 0;
	@%p1146 bra 	$L__BB2_121;
	shf.l.wrap.b32 	%r4991, %r4992, %r4991, %r182;
	ld.local.u32 	%r4357, [%rd219+16];
	shf.l.wrap.b32 	%r4992, %r4357, %r4992, %r182;
$L__BB2_121:
	shr.u32 	%r4358, %r4991, 30;
	shf.l.wrap.b32 	%r4359, %r4992, %r4991, 2;
	shl.b32 	%r4360, %r4992, 2;
	shr.u32 	%r4361, %r4359, 31;
	add.s32 	%r4362, %r4361, %r4358;
	neg.s32 	%r4363, %r4362;
	setp.lt.s32 	%p1147, %r178, 0;
	selp.b32 	%r4993, %r4363, %r4362, %p1147;
	xor.b32  	%r4364, %r4359, %r178;
	shr.s32 	%r4365, %r4359, 31;
	xor.b32  	%r4366, %r4365, %r4359;
	xor.b32  	%r4367, %r4365, %r4360;
	cvt.u64.u32 	%rd2036, %r4366;
	shl.b64 	%rd2037, %rd2036, 32;
	cvt.u64.u32 	%rd2038, %r4367;
	or.b64  	%rd2039, %rd2037, %rd2038;
	cvt.rn.f64.s64 	%fd758, %rd2039;
	mul.f64 	%fd759, %fd758, 0d3BF921FB54442D19;
	cvt.rn.f32.f64 	%f3458, %fd759;
	neg.f32 	%f3459, %f3458;
	setp.lt.s32 	%p1148, %r4364, 0;
	selp.f32 	%f4097, %f3459, %f3458, %p1148;
$L__BB2_122:
	mul.rn.f32 	%f3461, %f4097, %f4097;
	and.b32  	%r4369, %r4993, 1;
	setp.eq.b32 	%p1149, %r4369, 1;
	selp.f32 	%f3462, 0f3F800000, %f4097, %p1149;
	fma.rn.f32 	%f3463, %f3461, %f3462, 0f00000000;
	fma.rn.f32 	%f3464, %f3461, 0f37CBAC00, 0fBAB607ED;
	selp.f32 	%f3465, %f3464, 0fB94D4153, %p1149;
	selp.f32 	%f3466, 0f3D2AAABB, 0f3C0885E4, %p1149;
	fma.rn.f32 	%f3467, %f3465, %f3461, %f3466;
	selp.f32 	%f3468, 0fBEFFFFFF, 0fBE2AAAA8, %p1149;
	fma.rn.f32 	%f3469, %f3467, %f3461, %f3468;
	fma.rn.f32 	%f3470, %f3469, %f3463, %f3462;
	and.b32  	%r4370, %r4993, 2;
	setp.eq.s32 	%p1150, %r4370, 0;
	mov.f32 	%f3471, 0f00000000;
	sub.f32 	%f3472, %f3471, %f3470;
	selp.f32 	%f3473, %f3470, %f3472, %p1150;
	cvt.f64.f32 	%fd760, %f3473;
	mul.f64 	%fd761, %fd20, 0d3FD3333333333333;
	cvt.f64.f32 	%fd762, %f67;
	fma.rn.f64 	%fd21, %fd761, %fd760, %fd762;
	mul.f32 	%f80, %f50, 0f40A00000;
	mul.f32 	%f3474, %f80, 0f3F22F983;
	cvt.rni.s32.f32 	%r4997, %f3474;
	cvt.rn.f32.s32 	%f3475, %r4997;
	fma.rn.f32 	%f3476, %f3475, 0fBFC90FDA, %f80;
	fma.rn.f32 	%f3477, %f3475, 0fB3A22168, %f3476;
	fma.rn.f32 	%f4098, %f3475, 0fA7C234C5, %f3477;
	abs.f32 	%f82, %f80;
	setp.ltu.f32 	%p1151, %f82, 0f47CE4780;
	@%p1151 bra 	$L__BB2_130;
	setp.neu.f32 	%p1152, %f82, 0f7F800000;
	@%p1152 bra 	$L__BB2_125;
	mov.f32 	%f3480, 0f00000000;
	mul.rn.f32 	%f4098, %f80, %f3480;
	mov.b32 	%r4997, 0;
	bra.uni 	$L__BB2_130;
$L__BB2_125:
	mov.b32 	%r192, %f80;
	shl.b32 	%r4372, %r192, 8;
	or.b32  	%r193, %r4372, -2147483648;
	mov.b64 	%rd2246, 0;
	mov.b32 	%r4994, 0;
	mov.u64 	%rd2244, __cudart_i2opi_f;
	mov.u64 	%rd2245, %rd115;
$L__BB2_126:
	.pragma "nounroll";
	ld.global.nc.u32 	%r4373, [%rd2244];
	mad.wide.u32 	%rd2042, %r4373, %r193, %rd2246;
	shr.u64 	%rd2246, %rd2042, 32;
	st.local.u32 	[%rd2245], %rd2042;
	add.s32 	%r4994, %r4994, 1;
	add.s64 	%rd2245, %rd2245, 4;
	add.s64 	%rd2244, %rd2244, 4;
	setp.ne.s32 	%p1153, %r4994, 6;
	@%p1153 bra 	$L__BB2_126;
	shr.u32 	%r4374, %r192, 23;
	st.local.u32 	[%rd115+24], %rd2246;
	and.b32  	%r196, %r4374, 31;
	and.b32  	%r4375, %r4374, 224;
	add.s32 	%r4376, %r4375, -128;
	shr.u32 	%r4377, %r4376, 5;
	mul.wide.u32 	%rd2043, %r4377, 4;
	sub.s64 	%rd226, %rd115, %rd2043;
	ld.local.u32 	%r4995, [%rd226+24];
	ld.local.u32 	%r4996, [%rd226+20];
	setp.eq.s32 	%p1154, %r196, 0;
	@%p1154 bra 	$L__BB2_129;
	shf.l.wrap.b32 	%r4995, %r4996, %r4995, %r196;
	ld.local.u32 	%r4378, [%rd226+16];
	shf.l.wrap.b32 	%r4996, %r4378, %r4996, %r196;
$L__BB2_129:
	shr.u32 	%r4379, %r4995, 30;
	shf.l.wrap.b32 	%r4380, %r4996, %r4995, 2;
	shl.b32 	%r4381, %r4996, 2;
	shr.u32 	%r4382, %r4380, 31;
	add.s32 	%r4383, %r4382, %r4379;
	neg.s32 	%r4384, %r4383;
	setp.lt.s32 	%p1155, %r192, 0;
	selp.b32 	%r4997, %r4384, %r4383, %p1155;
	xor.b32  	%r4385, %r4380, %r192;
	shr.s32 	%r4386, %r4380, 31;
	xor.b32  	%r4387, %r4386, %r4380;
	xor.b32  	%r4388, %r4386, %r4381;
	cvt.u64.u32 	%rd2044, %r4387;
	shl.b64 	%rd2045, %rd2044, 32;
	cvt.u64.u32 	%rd2046, %r4388;
	or.b64  	%rd2047, %rd2045, %rd2046;
	cvt.rn.f64.s64 	%fd763, %rd2047;
	mul.f64 	%fd764, %fd763, 0d3BF921FB54442D19;
	cvt.rn.f32.f64 	%f3478, %fd764;
	neg.f32 	%f3479, %f3478;
	setp.lt.s32 	%p1156, %r4385, 0;
	selp.f32 	%f4098, %f3479, %f3478, %p1156;
$L__BB2_130:
	mul.rn.f32 	%f3481, %f4098, %f4098;
	and.b32  	%r4390, %r4997, 1;
	setp.eq.b32 	%p1157, %r4390, 1;
	selp.f32 	%f3482, 0f3F800000, %f4098, %p1157;
	fma.rn.f32 	%f3483, %f3481, %f3482, 0f00000000;
	fma.rn.f32 	%f3484, %f3481, 0f37CBAC00, 0fBAB607ED;
	selp.f32 	%f3485, %f3484, 0fB94D4153, %p1157;
	selp.f32 	%f3486, 0f3D2AAABB, 0f3C0885E4, %p1157;
	fma.rn.f32 	%f3487, %f3485, %f3481, %f3486;
	selp.f32 	%f3488, 0fBEFFFFFF, 0fBE2AAAA8, %p1157;
	fma.rn.f32 	%f3489, %f3487, %f3481, %f3488;
	fma.rn.f32 	%f3490, %f3489, %f3483, %f3482;
	and.b32  	%r4391, %r4997, 2;
	setp.eq.s32 	%p1158, %r4391, 0;
	mov.f32 	%f3491, 0f00000000;
	sub.f32 	%f3492, %f3491, %f3490;
	selp.f32 	%f3493, %f3490, %f3492, %p1158;
	cvt.f64.f32 	%fd22, %f3493;
	mul.f32 	%f86, %f55, 0f40A00000;
	mul.f32 	%f3494, %f86, 0f3F22F983;
	cvt.rni.s32.f32 	%r5001, %f3494;
	cvt.rn.f32.s32 	%f3495, %r5001;
	fma.rn.f32 	%f3496, %f3495, 0fBFC90FDA, %f86;
	fma.rn.f32 	%f3497, %f3495, 0fB3A22168, %f3496;
	fma.rn.f32 	%f4099, %f3495, 0fA7C234C5, %f3497;
	abs.f32 	%f88, %f86;
	setp.ltu.f32 	%p1159, %f88, 0f47CE4780;
	@%p1159 bra 	$L__BB2_138;
	setp.neu.f32 	%p1160, %f88, 0f7F800000;
	@%p1160 bra 	$L__BB2_133;
	mov.f32 	%f3500, 0f00000000;
	mul.rn.f32 	%f4099, %f86, %f3500;
	mov.b32 	%r5001, 0;
	bra.uni 	$L__BB2_138;
$L__BB2_133:
	mov.b32 	%r206, %f86;
	shl.b32 	%r4393, %r206, 8;
	or.b32  	%r207, %r4393, -2147483648;
	mov.b64 	%rd2249, 0;
	mov.b32 	%r4998, 0;
	mov.u64 	%rd2247, __cudart_i2opi_f;
	mov.u64 	%rd2248, %rd114;
$L__BB2_134:
	.pragma "nounroll";
	ld.global.nc.u32 	%r4394, [%rd2247];
	mad.wide.u32 	%rd2050, %r4394, %r207, %rd2249;
	shr.u64 	%rd2249, %rd2050, 32;
	st.local.u32 	[%rd2248], %rd2050;
	add.s32 	%r4998, %r4998, 1;
	add.s64 	%rd2248, %rd2248, 4;
	add.s64 	%rd2247, %rd2247, 4;
	setp.ne.s32 	%p1161, %r4998, 6;
	@%p1161 bra 	$L__BB2_134;
	shr.u32 	%r4395, %r206, 23;
	st.local.u32 	[%rd114+24], %rd2249;
	and.b32  	%r210, %r4395, 31;
	and.b32  	%r4396, %r4395, 224;
	add.s32 	%r4397, %r4396, -128;
	shr.u32 	%r4398, %r4397, 5;
	mul.wide.u32 	%rd2051, %r4398, 4;
	sub.s64 	%rd233, %rd114, %rd2051;
	ld.local.u32 	%r4999, [%rd233+24];
	ld.local.u32 	%r5000, [%rd233+20];
	setp.eq.s32 	%p1162, %r210, 0;
	@%p1162 bra 	$L__BB2_137;
	shf.l.wrap.b32 	%r4999, %r5000, %r4999, %r210;
	ld.local.u32 	%r4399, [%rd233+16];
	shf.l.wrap.b32 	%r5000, %r4399, %r5000, %r210;
$L__BB2_137:
	shr.u32 	%r4400, %r4999, 30;
	shf.l.wrap.b32 	%r4401, %r5000, %r4999, 2;
	shl.b32 	%r4402, %r5000, 2;
	shr.u32 	%r4403, %r4401, 31;
	add.s32 	%r4404, %r4403, %r4400;
	neg.s32 	%r4405, %r4404;
	setp.lt.s32 	%p1163, %r206, 0;
	selp.b32 	%r5001, %r4405, %r4404, %p1163;
	xor.b32  	%r4406, %r4401, %r206;
	shr.s32 	%r4407, %r4401, 31;
	xor.b32  	%r4408, %r4407, %r4401;
	xor.b32  	%r4409, %r4407, %r4402;
	cvt.u64.u32 	%rd2052, %r4408;
	shl.b64 	%rd2053, %rd2052, 32;
	cvt.u64.u32 	%rd2054, %r4409;
	or.b64  	%rd2055, %rd2053, %rd2054;
	cvt.rn.f64.s64 	%fd765, %rd2055;
	mul.f64 	%fd766, %fd765, 0d3BF921FB54442D19;
	cvt.rn.f32.f64 	%f3498, %fd766;
	neg.f32 	%f3499, %f3498;
	setp.lt.s32 	%p1164, %r4406, 0;
	selp.f32 	%f4099, %f3499, %f3498, %p1164;
$L__BB2_138:
	setp.ltu.f32 	%p1165, %f4, 0f47CE4780;
	mul.rn.f32 	%f3501, %f4099, %f4099;
	and.b32  	%r4411, %r5001, 1;
	setp.eq.b32 	%p1166, %r4411, 1;
	selp.f32 	%f3502, 0f3F800000, %f4099, %p1166;
	fma.rn.f32 	%f3503, %f3501, %f3502, 0f00000000;
	fma.rn.f32 	%f3504, %f3501, 0f37CBAC00, 0fBAB607ED;
	selp.f32 	%f3505, %f3504, 0fB94D4153, %p1166;
	selp.f32 	%f3506, 0f3D2AAABB, 0f3C0885E4, %p1166;
	fma.rn.f32 	%f3507, %f3505, %f3501, %f3506;
	selp.f32 	%f3508, 0fBEFFFFFF, 0fBE2AAAA8, %p1166;
	fma.rn.f32 	%f3509, %f3507, %f3501, %f3508;
	fma.rn.f32 	%f3510, %f3509, %f3503, %f3502;
	and.b32  	%r4412, %r5001, 2;
	setp.eq.s32 	%p1167, %r4412, 0;
	mov.f32 	%f3511, 0f00000000;
	sub.f32 	%f3512, %f3511, %f3510;
	selp.f32 	%f3513, %f3510, %f3512, %p1167;
	cvt.f64.f32 	%fd767, %f3513;
	mul.f64 	%fd768, %fd22, 0d3FC999999999999A;
	fma.rn.f64 	%fd23, %fd768, %fd767, %fd21;
	mov.u32 	%r5005, %r5069;
	mov.f32 	%f4100, %f4116;
	@%p1165 bra 	$L__BB2_146;
	setp.neu.f32 	%p1168, %f4, 0f7F800000;
	@%p1168 bra 	$L__BB2_141;
	ld.param.f32 	%f4034, [_Z20scanExclusiveShared4P6float4S0_jjfffiiiifiif_param_5];
	mov.f32 	%f3516, 0f00000000;
	mul.rn.f32 	%f4100, %f4034, %f3516;
	mov.b32 	%r5005, 0;
	bra.uni 	$L__BB2_146;
$L__BB2_141:
	ld.param.f32 	%f4033, [_Z20scanExclusiveShared4P6float4S0_jjfffiiiifiif_param_5];
	mov.b32 	%r219, %f4033;
	shl.b32 	%r4414, %r219, 8;
	or.b32  	%r220, %r4414, -2147483648;
	mov.b64 	%rd2252, 0;
	mov.b32 	%r5002, 0;
	mov.u64 	%rd2250, __cudart_i2opi_f;
	mov.u64 	%rd2251, %rd113;
$L__BB2_142:
	.pragma "nounroll";
	ld.global.nc.u32 	%r4415, [%rd2250];
	mad.wide.u32 	%rd2058, %r4415, %r220, %rd2252;
	shr.u64 	%rd2252, %rd2058, 32;
	st.local.u32 	[%rd2251], %rd2058;
	add.s32 	%r5002, %r5002, 1;
	add.s64 	%rd2251, %rd2251, 4;
	add.s64 	%rd2250, %rd2250, 4;
	setp.ne.s32 	%p1169, %r5002, 6;
	@%p1169 bra 	$L__BB2_142;
	shr.u32 	%r4416, %r219, 23;
	st.local.u32 	[%rd113+24], %rd2252;
	and.b32  	%r223, %r4416, 31;
	and.b32  	%r4417, %r4416, 224;
	add.s32 	%r4418, %r4417, -128;
	shr.u32 	%r4419, %r4418, 5;
	mul.wide.u32 	%rd2059, %r4419, 4;
	sub.s64 	%rd240, %rd113, %rd2059;
	ld.local.u32 	%r5003, [%rd240+24];
	ld.local.u32 	%r5004, [%rd240+20];
	setp.eq.s32 	%p1170, %r223, 0;
	@%p1170 bra 	$L__BB2_145;
	shf.l.wrap.b32 	%r5003, %r5004, %r5003, %r223;
	ld.local.u32 	%r4420, [%rd240+16];
	shf.l.wrap.b32 	%r5004, %r4420, %r5004, %r223;
$L__BB2_145:
	shr.u32 	%r4421, %r5003, 30;
	shf.l.wrap.b32 	%r4422, %r5004, %r5003, 2;
	shl.b32 	%r4423, %r5004, 2;
	shr.u32 	%r4424, %r4422, 31;
	add.s32 	%r4425, %r4424, %r4421;
	neg.s32 	%r4426, %r4425;
	setp.lt.s32 	%p1171, %r219, 0;
	selp.b32 	%r5005, %r4426, %r4425, %p1171;
	xor.b32  	%r4427, %r4422, %r219;
	shr.s32 	%r4428, %r4422, 31;
	xor.b32  	%r4429, %r4428, %r4422;
	xor.b32  	%r4430, %r4428, %r4423;
	cvt.u64.u32 	%rd2060, %r4429;
	shl.b64 	%rd2061, %rd2060, 32;
	cvt.u64.u32 	%rd2062, %r4430;
	or.b64  	%rd2063, %rd2061, %rd2062;
	cvt.rn.f64.s64 	%fd769, %rd2063;
	mul.f64 	%fd770, %fd769, 0d3BF921FB54442D19;
	cvt.rn.f32.f64 	%f3514, %fd770;
	neg.f32 	%f3515, %f3514;
	setp.lt.s32 	%p1172, %r4427, 0;
	selp.f32 	%f4100, %f3515, %f3514, %p1172;
$L__BB2_146:
	setp.eq.s32 	%p1173, %r107, 1062207488;
	mul.f32 	%f3517, %f4100, %f4100;
	fma.rn.f32 	%f3518, %f3517, 0f3C190000, 0f3B560000;
	fma.rn.f32 	%f3519, %f3518, %f3517, 0f3CC70000;
	fma.rn.f32 	%f3520, %f3519, %f3517, 0f3D5B0000;
	fma.rn.f32 	%f3521, %f3520, %f3517, 0f3E089438;
	fma.rn.f32 	%f3522, %f3521, %f3517, 0f3EAAAA88;
	mul.rn.f32 	%f3523, %f3517, %f4100;
	fma.rn.f32 	%f3524, %f3522, %f3523, %f4100;
	abs.f32 	%f3525, %f4100;
	setp.eq.f32 	%p1174, %f3525, 0f3A00B43C;
	selp.f32 	%f3526, %f4100, %f3524, %p1174;
	and.b32  	%r4433, %r5005, 1;
	setp.eq.b32 	%p1175, %r4433, 1;
	neg.f32 	%f3527, %f3526;
	rcp.approx.ftz.f32 	%f3528, %f3527;
	selp.f32 	%f3529, %f3528, %f3526, %p1175;
	mul.f32 	%f3530, %f3529, %f51;
	mov.f32 	%f3531, 0f3F000000;
	copysign.f32 	%f3532, %f3530, %f3531;
	add.rz.f32 	%f3533, %f3530, %f3532;
	cvt.rzi.f32.f32 	%f95, %f3533;
	cvt.f64.f32 	%fd24, %f95;
	{
	.reg .b32 %temp; 
	mov.b64 	{%temp, %r232}, %fd24;
	}
	abs.f64 	%fd25, %fd24;
	{ // callseq 26, 0
	.param .b64 param0;
	st.param.f64 	[param0], %fd25;
	.param .b64 retval0;
	call.uni (retval0), 
	__internal_accurate_pow, 
	(
	param0
	);
	ld.param.f64 	%fd771, [retval0];
	} // callseq 26
	setp.lt.s32 	%p1176, %r232, 0;
	neg.f64 	%fd773, %fd771;
	selp.f64 	%fd774, %fd773, %fd771, %p1173;
	selp.f64 	%fd865, %fd774, %fd771, %p1176;
	setp.neu.f32 	%p1177, %f95, 0f00000000;
	@%p1177 bra 	$L__BB2_148;
	setp.eq.s32 	%p1178, %r107, 1062207488;
	selp.b32 	%r4434, %r232, 0, %p1178;
	setp.lt.s32 	%p1179, %r4228, 0;
	or.b32  	%r4435, %r4434, 2146435072;
	selp.b32 	%r4436, %r4435, %r4434, %p1179;
	mov.b32 	%r4437, 0;
	mov.b64 	%fd865, {%r4437, %r4436};
$L__BB2_148:
	add.f64 	%fd775, %fd24, 0d4000000000000000;
	{
	.reg .b32 %temp; 
	mov.b64 	{%temp, %r4438}, %fd775;
	}
	and.b32  	%r4439, %r4438, 2146435072;
	setp.ne.s32 	%p1180, %r4439, 2146435072;
	@%p1180 bra 	$L__BB2_153;
	setp.num.f32 	%p1181, %f95, %f95;
	@%p1181 bra 	$L__BB2_151;
	mov.f64 	%fd776, 0d4000000000000000;
	add.rn.f64 	%fd865, %fd24, %fd776;
	bra.uni 	$L__BB2_153;
$L__BB2_151:
	setp.neu.f64 	%p1182, %fd25, 0d7FF0000000000000;
	@%p1182 bra 	$L__BB2_153;
	setp.lt.s32 	%p1183, %r232, 0;
	setp.eq.s32 	%p1184, %r107, 1062207488;
	setp.lt.s32 	%p1185, %r4228, 0;
	selp.b32 	%r4441, 0, 2146435072, %p1185;
	and.b32  	%r4442, %r4228, 2147483647;
	setp.ne.s32 	%p1186, %r4442, 1071644672;
	or.b32  	%r4443, %r4441, -2147483648;
	selp.b32 	%r4444, %r4443, %r4441, %p1186;
	selp.b32 	%r4445, %r4444, %r4441, %p1184;
	selp.b32 	%r4446, %r4445, %r4441, %p1183;
	mov.b32 	%r4447, 0;
	mov.b64 	%fd865, {%r4447, %r4446};
$L__BB2_153:
	ld.param.f32 	%f4082, [_Z20scanExclusiveShared4P6float4S0_jjfffiiiifiif_param_14];
	ld.param.f32 	%f4065, [_Z20scanExclusiveShared4P6float4S0_jjfffiiiifiif_param_11];
	cvt.rn.f32.f64 	%f3534, %fd23;
	sub.f32 	%f3535, %f3534, %f4082;
	cvt.rn.f64.u32 	%fd777, %r5;
	{ // callseq 27, 0
	.param .b64 param0;
	st.param.f64 	[param0], %fd777;
	.param .b64 retval0;
	call.uni (retval0), 
	__internal_accurate_pow, 
	(
	param0
	);
	ld.param.f64 	%fd778, [retval0];
	} // callseq 27
	setp.ltu.f32 	%p1187, %f4, 0f47CE4780;
	setp.eq.f32 	%p1188, %f95, 0f3F800000;
	selp.f64 	%fd780, 0d3FF0000000000000, %fd865, %p1188;
	neg.f64 	%fd781, %fd778;
	{
	.reg .b32 %temp; 
	mov.b64 	{%temp, %r4448}, %fd777;
	}
	setp.lt.s32 	%p1189, %r4448, 0;
	setp.eq.s32 	%p1190, %r107, 1062207488;
	selp.f64 	%fd782, %fd781, %fd778, %p1190;
	selp.f64 	%fd783, %fd782, %fd778, %p1189;
	add.f64 	%fd784, %fd783, %fd780;
	sqrt.rn.f64 	%fd785, %fd784;
	mul.f64 	%fd786, %fd785, %fd18;
	cvt.rn.f32.f64 	%f3536, %fd786;
	abs.f32 	%f3537, %f3536;
	abs.f32 	%f3538, %f3535;
	setp.gt.f32 	%p1191, %f3538, %f3537;
	selp.f32 	%f3539, %f3538, %f3537, %p1191;
	selp.f32 	%f3540, %f3537, %f3538, %p1191;
	div.rn.f32 	%f3541, %f3540, %f3539;
	mul.f32 	%f3542, %f3541, %f3541;
	fma.rn.f32 	%f3543, %f3542, 0f3B33710B, 0fBC807748;
	fma.rn.f32 	%f3544, %f3543, %f3542, 0f3D2CDAB2;
	fma.rn.f32 	%f3545, %f3544, %f3542, 0fBD992D10;
	fma.rn.f32 	%f3546, %f3545, %f3542, 0f3DD9EA6C;
	fma.rn.f32 	%f3547, %f3546, %f3542, 0fBE117CB1;
	fma.rn.f32 	%f3548, %f3547, %f3542, 0f3E4CBCE0;
	fma.rn.f32 	%f3549, %f3548, %f3542, 0fBEAAAA7D;
	mul.f32 	%f3550, %f3542, %f3549;
	fma.rn.f32 	%f3551, %f3550, %f3541, %f3541;
	neg.f32 	%f3552, %f3551;
	fma.rn.f32 	%f3553, 0f3F6EE581, 0f3FD774EB, %f3552;
	selp.f32 	%f3554, %f3553, %f3551, %p1191;
	selp.f32 	%f3555, 0f3F6EE581, 0f3FEEE581, %p1191;
	selp.f32 	%f3556, %f3551, %f3552, %p1191;
	fma.rn.f32 	%f3557, %f3555, 0f3FD774EB, %f3556;
	mov.b64 	%rd2064, %fd786;
	setp.lt.s64 	%p1192, %rd2064, 0;
	selp.f32 	%f3558, %f3557, %f3554, %p1192;
	add.f32 	%f3559, %f3538, %f3537;
	setp.eq.f32 	%p1193, %f3539, 0f00000000;
	selp.f32 	%f3560, 0f40490FDB, 0f00000000, %p1192;
	setp.eq.f32 	%p1194, %f3537, %f3538;
	selp.f32 	%f3561, 0f4016CBE4, 0f3F490FDB, %p1192;
	selp.f32 	%f3562, %f3561, %f3558, %p1194;
	selp.f32 	%f3563, %f3560, %f3562, %p1193;
	abs.f32 	%f3564, %f3559;
	setp.nan.f32 	%p1195, %f3564, %f3564;
	copysign.f32 	%f3565, %f3535, %f3563;
	selp.f32 	%f3566, %f3559, %f3565, %p1195;
	cvt.f64.f32 	%fd32, %f3566;
	add.s32 	%r4450, %r6, 2;
	cvt.rn.f32.u32 	%f3567, %r4450;
	mul.f32 	%f96, %f4065, %f3567;
	add.s32 	%r233, %r3, 3;
	cvt.rn.f32.u32 	%f97, %r233;
	mov.u32 	%r5009, %r5069;
	mov.f32 	%f4101, %f4116;
	@%p1187 bra 	$L__BB2_161;
	setp.neu.f32 	%p1196, %f4, 0f7F800000;
	@%p1196 bra 	$L__BB2_156;
	ld.param.f32 	%f4036, [_Z20scanExclusiveShared4P6float4S0_jjfffiiiifiif_param_5];
	mov.f32 	%f3570, 0f00000000;
	mul.rn.f32 	%f4101, %f4036, %f3570;
	mov.b32 	%r5009, 0;
	bra.uni 	$L__BB2_161;
$L__BB2_156:
	ld.param.f32 	%f4035, [_Z20scanExclusiveShared4P6float4S0_jjfffiiiifiif_param_5];
	mov.b32 	%r234, %f4035;
	shl.b32 	%r4452, %r234, 8;
	or.b32  	%r235, %r4452, -2147483648;
	mov.b64 	%rd2255, 0;
	mov.b32 	%r5006, 0;
	mov.u64 	%rd2253, __cudart_i2opi_f;
	mov.u64 	%rd2254, %rd112;
$L__BB2_157:
	.pragma "nounroll";
	ld.global.nc.u32 	%r4453, [%rd2253];
	mad.wide.u32 	%rd2067, %r4453, %r235, %rd2255;
	shr.u64 	%rd2255, %rd2067, 32;
	st.local.u32 	[%rd2254], %rd2067;
	add.s32 	%r5006, %r5006, 1;
	add.s64 	%rd2254, %rd2254, 4;
	add.s64 	%rd2253, %rd2253, 4;
	setp.ne.s32 	%p1197, %r5006, 6;
	@%p1197 bra 	$L__BB2_157;
	shr.u32 	%r4454, %r234, 23;
	st.local.u32 	[%rd112+24], %rd2255;
	and.b32  	%r238, %r4454, 31;
	and.b32  	%r4455, %r4454, 224;
	add.s32 	%r4456, %r4455, -128;
	shr.u32 	%r4457, %r4456, 5;
	mul.wide.u32 	%rd2068, %r4457, 4;
	sub.s64 	%rd247, %rd112, %rd2068;
	ld.local.u32 	%r5007, [%rd247+24];
	ld.local.u32 	%r5008, [%rd247+20];
	setp.eq.s32 	%p1198, %r238, 0;
	@%p1198 bra 	$L__BB2_160;
	shf.l.wrap.b32 	%r5007, %r5008, %r5007, %r238;
	ld.local.u32 	%r4458, [%rd247+16];
	shf.l.wrap.b32 	%r5008, %r4458, %r5008, %r238;
$L__BB2_160:
	shr.u32 	%r4459, %r5007, 30;
	shf.l.wrap.b32 	%r4460, %r5008, %r5007, 2;
	shl.b32 	%r4461, %r5008, 2;
	shr.u32 	%r4462, %r4460, 31;
	add.s32 	%r4463, %r4462, %r4459;
	neg.s32 	%r4464, %r4463;
	setp.lt.s32 	%p1199, %r234, 0;
	selp.b32 	%r5009, %r4464, %r4463, %p1199;
	xor.b32  	%r4465, %r4460, %r234;
	shr.s32 	%r4466, %r4460, 31;
	xor.b32  	%r4467, %r4466, %r4460;
	xor.b32  	%r4468, %r4466, %r4461;
	cvt.u64.u32 	%rd2069, %r4467;
	shl.b64 	%rd2070, %rd2069, 32;
	cvt.u64.u32 	%rd2071, %r4468;
	or.b64  	%rd2072, %rd2070, %rd2071;
	cvt.rn.f64.s64 	%fd787, %rd2072;
	mul.f64 	%fd788, %fd787, 0d3BF921FB54442D19;
	cvt.rn.f32.f64 	%f3568, %fd788;
	neg.f32 	%f3569, %f3568;
	setp.lt.s32 	%p1200, %r4465, 0;
	selp.f32 	%f4101, %f3569, %f3568, %p1200;
$L__BB2_161:
	ld.param.f32 	%f4066, [_Z20scanExclusiveShared4P6float4S0_jjfffiiiifiif_param_11];
	mul.f32 	%f3571, %f4101, %f4101;
	fma.rn.f32 	%f3572, %f3571, 0f3C190000, 0f3B560000;
	fma.rn.f32 	%f3573, %f3572, %f3571, 0f3CC70000;
	fma.rn.f32 	%f3574, %f3573, %f3571, 0f3D5B0000;
	fma.rn.f32 	%f3575, %f3574, %f3571, 0f3E089438;
	fma.rn.f32 	%f3576, %f3575, %f3571, 0f3EAAAA88;
	mul.rn.f32 	%f3577, %f3571, %f4101;
	fma.rn.f32 	%f3578, %f3576, %f3577, %f4101;
	abs.f32 	%f3579, %f4101;
	setp.eq.f32 	%p1201, %f3579, 0f3A00B43C;
	selp.f32 	%f3580, %f4101, %f3578, %p1201;
	and.b32  	%r4470, %r5009, 1;
	setp.eq.b32 	%p1202, %r4470, 1;
	neg.f32 	%f3581, %f3580;
	rcp.approx.ftz.f32 	%f3582, %f3581;
	selp.f32 	%f3583, %f3582, %f3580, %p1202;
	mul.f32 	%f3584, %f3583, %f97;
	mov.f32 	%f3585, 0f3F000000;
	copysign.f32 	%f3586, %f3584, %f3585;
	add.rz.f32 	%f3587, %f3584, %f3586;
	cvt.rzi.f32.f32 	%f3588, %f3587;
	cvt.rzi.s32.f32 	%r4471, %f3588;
	add.s32 	%r4472, %r4471, %r7;
	cvt.rn.f32.s32 	%f3589, %r4472;
	mul.f32 	%f101, %f4066, %f3589;
	mul.f32 	%f3590, %f96, 0f3F22F983;
	cvt.rni.s32.f32 	%r5013, %f3590;
	cvt.rn.f32.s32 	%f3591, %r5013;
	fma.rn.f32 	%f3592, %f3591, 0fBFC90FDA, %f96;
	fma.rn.f32 	%f3593, %f3591, 0fB3A22168, %f3592;
	fma.rn.f32 	%f4102, %f3591, 0fA7C234C5, %f3593;
	abs.f32 	%f103, %f96;
	setp.ltu.f32 	%p1203, %f103, 0f47CE4780;
	@%p1203 bra 	$L__BB2_169;
	setp.neu.f32 	%p1204, %f103, 0f7F800000;
	@%p1204 bra 	$L__BB2_164;
	mov.f32 	%f3596, 0f00000000;
	mul.rn.f32 	%f4102, %f96, %f3596;
	mov.b32 	%r5013, 0;
	bra.uni 	$L__BB2_169;
$L__BB2_164:
	mov.b32 	%r248, %f96;
	shl.b32 	%r4474, %r248, 8;
	or.b32  	%r249, %r4474, -2147483648;
	mov.b64 	%rd2258, 0;
	mov.b32 	%r5010, 0;
	mov.u64 	%rd2256, __cudart_i2opi_f;
	mov.u64 	%rd2257, %rd111;
$L__BB2_165:
	.pragma "nounroll";
	ld.global.nc.u32 	%r4475, [%rd2256];
	mad.wide.u32 	%rd2075, %r4475, %r249, %rd2258;
	shr.u64 	%rd2258, %rd2075, 32;
	st.local.u32 	[%rd2257], %rd2075;
	add.s32 	%r5010, %r5010, 1;
	add.s64 	%rd2257, %rd2257, 4;
	add.s64 	%rd2256, %rd2256, 4;
	setp.ne.s32 	%p1205, %r5010, 6;
	@%p1205 bra 	$L__BB2_165;
	shr.u32 	%r4476, %r248, 23;
	st.local.u32 	[%rd111+24], %rd2258;
	and.b32  	%r252, %r4476, 31;
	and.b32  	%r4477, %r4476, 224;
	add.s32 	%r4478, %r4477, -128;
	shr.u32 	%r4479, %r4478, 5;
	mul.wide.u32 	%rd2076, %r4479, 4;
	sub.s64 	%rd254, %rd111, %rd2076;
	ld.local.u32 	%r5011, [%rd254+24];
	ld.local.u32 	%r5012, [%rd254+20];
	setp.eq.s32 	%p1206, %r252, 0;
	@%p1206 bra 	$L__BB2_168;
	shf.l.wrap.b32 	%r5011, %r5012, %r5011, %r252;
	ld.local.u32 	%r4480, [%rd254+16];
	shf.l.wrap.b32 	%r5012, %r4480, %r5012, %r252;
$L__BB2_168:
	shr.u32 	%r4481, %r5011, 30;
	shf.l.wrap.b32 	%r4482, %r5012, %r5011, 2;
	shl.b32 	%r4483, %r5012, 2;
	shr.u32 	%r4484, %r4482, 31;
	add.s32 	%r4485, %r4484, %r4481;
	neg.s32 	%r4486, %r4485;
	setp.lt.s32 	%p1207, %r248, 0;
	selp.b32 	%r5013, %r4486, %r4485, %p1207;
	xor.b32  	%r4487, %r4482, %r248;
	shr.s32 	%r4488, %r4482, 31;
	xor.b32  	%r4489, %r4488, %r4482;
	xor.b32  	%r4490, %r4488, %r4483;
	cvt.u64.u32 	%rd2077, %r4489;
	shl.b64 	%rd2078, %rd2077, 32;
	cvt.u64.u32 	%rd2079, %r4490;
	or.b64  	%rd2080, %rd2078, %rd2079;
	cvt.rn.f64.s64 	%fd789, %rd2080;
	mul.f64 	%fd790, %fd789, 0d3BF921FB54442D19;
	cvt.rn.f32.f64 	%f3594, %fd790;
	neg.f32 	%f3595, %f3594;
	setp.lt.s32 	%p1208, %r4487, 0;
	selp.f32 	%f4102, %f3595, %f3594, %p1208;
$L__BB2_169:
	mul.rn.f32 	%f3597, %f4102, %f4102;
	and.b32  	%r4492, %r5013, 1;
	setp.eq.b32 	%p1209, %r4492, 1;
	selp.f32 	%f3598, 0f3F800000, %f4102, %p1209;
	fma.rn.f32 	%f3599, %f3597, %f3598, 0f00000000;
	fma.rn.f32 	%f3600, %f3597, 0f37CBAC00, 0fBAB607ED;
	selp.f32 	%f3601, %f3600, 0fB94D4153, %p1209;
	selp.f32 	%f3602, 0f3D2AAABB, 0f3C0885E4, %p1209;
	fma.rn.f32 	%f3603, %f3601, %f3597, %f3602;
	selp.f32 	%f3604, 0fBEFFFFFF, 0fBE2AAAA8, %p1209;
	fma.rn.f32 	%f3605, %f3603, %f3597, %f3604;
	fma.rn.f32 	%f3606, %f3605, %f3599, %f3598;
	and.b32  	%r4493, %r5013, 2;
	setp.eq.s32 	%p1210, %r4493, 0;
	mov.f32 	%f3607, 0f00000000;
	sub.f32 	%f3608, %f3607, %f3606;
	selp.f32 	%f107, %f3606, %f3608, %p1210;
	mul.f32 	%f3609, %f101, 0f3F22F983;
	cvt.rni.s32.f32 	%r5017, %f3609;
	cvt.rn.f32.s32 	%f3610, %r5017;
	fma.rn.f32 	%f3611, %f3610, 0fBFC90FDA, %f101;
	fma.rn.f32 	%f3612, %f3610, 0fB3A22168, %f3611;
	fma.rn.f32 	%f4103, %f3610, 0fA7C234C5, %f3612;
	abs.f32 	%f109, %f101;
	setp.ltu.f32 	%p1211, %f109, 0f47CE4780;
	@%p1211 bra 	$L__BB2_177;
	setp.neu.f32 	%p1212, %f109, 0f7F800000;
	@%p1212 bra 	$L__BB2_172;
	mov.f32 	%f3615, 0f00000000;
	mul.rn.f32 	%f4103, %f101, %f3615;
	mov.b32 	%r5017, 0;
	bra.uni 	$L__BB2_177;
$L__BB2_172:
	mov.b32 	%r262, %f101;
	shl.b32 	%r4495, %r262, 8;
	or.b32  	%r263, %r4495, -2147483648;
	mov.b64 	%rd2261, 0;
	mov.b32 	%r5014, 0;
	mov.u64 	%rd2259, __cudart_i2opi_f;
	mov.u64 	%rd2260, %rd110;
$L__BB2_173:
	.pragma "nounroll";
	ld.global.nc.u32 	%r4496, [%rd2259];
	mad.wide.u32 	%rd2083, %r4496, %r263, %rd2261;
	shr.u64 	%rd2261, %rd2083, 32;
	st.local.u32 	[%rd2260], %rd2083;
	add.s32 	%r5014, %r5014, 1;
	add.s64 	%rd2260, %rd2260, 4;
	add.s64 	%rd2259, %rd2259, 4;
	setp.ne.s32 	%p1213, %r5014, 6;
	@%p1213 bra 	$L__BB2_173;
	shr.u32 	%r4497, %r262, 23;
	st.local.u32 	[%rd110+24], %rd2261;
	and.b32  	%r266, %r4497, 31;
	and.b32  	%r4498, %r4497, 224;
	add.s32 	%r4499, %r4498, -128;
	shr.u32 	%r4500, %r4499, 5;
	mul.wide.u32 	%rd2084, %r4500, 4;
	sub.s64 	%rd261, %rd110, %rd2084;
	ld.local.u32 	%r5015, [%rd261+24];
	ld.local.u32 	%r5016, [%rd261+20];
	setp.eq.s32 	%p1214, %r266, 0;
	@%p1214 bra 	$L__BB2_176;
	shf.l.wrap.b32 	%r5015, %r5016, %r5015, %r266;
	ld.local.u32 	%r4501, [%rd261+16];
	shf.l.wrap.b32 	%r5016, %r4501, %r5016, %r266;
$L__BB2_176:
	shr.u32 	%r4502, %r5015, 30;
	shf.l.wrap.b32 	%r4503, %r5016, %r5015, 2;
	shl.b32 	%r4504, %r5016, 2;
	shr.u32 	%r4505, %r4503, 31;
	add.s32 	%r4506, %r4505, %r4502;
	neg.s32 	%r4507, %r4506;
	setp.lt.s32 	%p1215, %r262, 0;
	selp.b32 	%r5017, %r4507, %r4506, %p1215;
	xor.b32  	%r4508, %r4503, %r262;
	shr.s32 	%r4509, %r4503, 31;
	xor.b32  	%r4510, %r4509, %r4503;
	xor.b32  	%r4511, %r4509, %r4504;
	cvt.u64.u32 	%rd2085, %r4510;
	shl.b64 	%rd2086, %rd2085, 32;
	cvt.u64.u32 	%rd2087, %r4511;
	or.b64  	%rd2088, %rd2086, %rd2087;
	cvt.rn.f64.s64 	%fd791, %rd2088;
	mul.f64 	%fd792, %fd791, 0d3BF921FB54442D19;
	cvt.rn.f32.f64 	%f3613, %fd792;
	neg.f32 	%f3614, %f3613;
	setp.lt.s32 	%p1216, %r4508, 0;
	selp.f32 	%f4103, %f3614, %f3613, %p1216;
$L__BB2_177:
	mul.rn.f32 	%f3616, %f4103, %f4103;
	and.b32  	%r4513, %r5017, 1;
	setp.eq.b32 	%p1217, %r4513, 1;
	selp.f32 	%f3617, 0f3F800000, %f4103, %p1217;
	fma.rn.f32 	%f3618, %f3616, %f3617, 0f00000000;
	fma.rn.f32 	%f3619, %f3616, 0f37CBAC00, 0fBAB607ED;
	selp.f32 	%f3620, %f3619, 0fB94D4153, %p1217;
	selp.f32 	%f3621, 0f3D2AAABB, 0f3C0885E4, %p1217;
	fma.rn.f32 	%f3622, %f3620, %f3616, %f3621;
	selp.f32 	%f3623, 0fBEFFFFFF, 0fBE2AAAA8, %p1217;
	fma.rn.f32 	%f3624, %f3622, %f3616, %f3623;
	fma.rn.f32 	%f3625, %f3624, %f3618, %f3617;
	and.b32  	%r4514, %r5017, 2;
	setp.eq.s32 	%p1218, %r4514, 0;
	mov.f32 	%f3626, 0f00000000;
	sub.f32 	%f3627, %f3626, %f3625;
	selp.f32 	%f3628, %f3625, %f3627, %p1218;
	fma.rn.f32 	%f113, %f107, %f3628, 0f3F800000;
	add.f32 	%f114, %f96, %f96;
	mul.f32 	%f3629, %f114, 0f3F22F983;
	cvt.rni.s32.f32 	%r5021, %f3629;
	cvt.rn.f32.s32 	%f3630, %r5021;
	fma.rn.f32 	%f3631, %f3630, 0fBFC90FDA, %f114;
	fma.rn.f32 	%f3632, %f3630, 0fB3A22168, %f3631;
	fma.rn.f32 	%f4104, %f3630, 0fA7C234C5, %f3632;
	abs.f32 	%f116, %f114;
	setp.ltu.f32 	%p1219, %f116, 0f47CE4780;
	@%p1219 bra 	$L__BB2_185;
	setp.neu.f32 	%p1220, %f116, 0f7F800000;
	@%p1220 bra 	$L__BB2_180;
	mov.f32 	%f3635, 0f00000000;
	mul.rn.f32 	%f4104, %f114, %f3635;
	mov.b32 	%r5021, 0;
	bra.uni 	$L__BB2_185;
$L__BB2_180:
	mov.b32 	%r276, %f114;
	shl.b32 	%r4516, %r276, 8;
	or.b32  	%r277, %r4516, -2147483648;
	mov.b64 	%rd2264, 0;
	mov.b32 	%r5018, 0;
	mov.u64 	%rd2262, __cudart_i2opi_f;
	mov.u64 	%rd2263, %rd109;
$L__BB2_181:
	.pragma "nounroll";
	ld.global.nc.u32 	%r4517, [%rd2262];
	mad.wide.u32 	%rd2091, %r4517, %r277, %rd2264;
	shr.u64 	%rd2264, %rd2091, 32;
	st.local.u32 	[%rd2263], %rd2091;
	add.s32 	%r5018, %r5018, 1;
	add.s64 	%rd2263, %rd2263, 4;
	add.s64 	%rd2262, %rd2262, 4;
	setp.ne.s32 	%p1221, %r5018, 6;
	@%p1221 bra 	$L__BB2_181;
	shr.u32 	%r4518, %r276, 23;
	st.local.u32 	[%rd109+24], %rd2264;
	and.b32  	%r280, %r4518, 31;
	and.b32  	%r4519, %r4518, 224;
	add.s32 	%r4520, %r4519, -128;
	shr.u32 	%r4521, %r4520, 5;
	mul.wide.u32 	%rd2092, %r4521, 4;
	sub.s64 	%rd268, %rd109, %rd2092;
	ld.local.u32 	%r5019, [%rd268+24];
	ld.local.u32 	%r5020, [%rd268+20];
	setp.eq.s32 	%p1222, %r280, 0;
	@%p1222 bra 	$L__BB2_184;
	shf.l.wrap.b32 	%r5019, %r5020, %r5019, %r280;
	ld.local.u32 	%r4522, [%rd268+16];
	shf.l.wrap.b32 	%r5020, %r4522, %r5020, %r280;
$L__BB2_184:
	shr.u32 	%r4523, %r5019, 30;
	shf.l.wrap.b32 	%r4524, %r5020, %r5019, 2;
	shl.b32 	%r4525, %r5020, 2;
	shr.u32 	%r4526, %r4524, 31;
	add.s32 	%r4527, %r4526, %r4523;
	neg.s32 	%r4528, %r4527;
	setp.lt.s32 	%p1223, %r276, 0;
	selp.b32 	%r5021, %r4528, %r4527, %p1223;
	xor.b32  	%r4529, %r4524, %r276;
	shr.s32 	%r4530, %r4524, 31;
	xor.b32  	%r4531, %r4530, %r4524;
	xor.b32  	%r4532, %r4530, %r4525;
	cvt.u64.u32 	%rd2093, %r4531;
	shl.b64 	%rd2094, %rd2093, 32;
	cvt.u64.u32 	%rd2095, %r4532;
	or.b64  	%rd2096, %rd2094, %rd2095;
	cvt.rn.f64.s64 	%fd793, %rd2096;
	mul.f64 	%fd794, %fd793, 0d3BF921FB54442D19;
	cvt.rn.f32.f64 	%f3633, %fd794;
	neg.f32 	%f3634, %f3633;
	setp.lt.s32 	%p1224, %r4529, 0;
	selp.f32 	%f4104, %f3634, %f3633, %p1224;
$L__BB2_185:
	mul.rn.f32 	%f3636, %f4104, %f4104;
	and.b32  	%r4534, %r5021, 1;
	setp.eq.b32 	%p1225, %r4534, 1;
	selp.f32 	%f3637, 0f3F800000, %f4104, %p1225;
	fma.rn.f32 	%f3638, %f3636, %f3637, 0f00000000;
	fma.rn.f32 	%f3639, %f3636, 0f37CBAC00, 0fBAB607ED;
	selp.f32 	%f3640, %f3639, 0fB94D4153, %p1225;
	selp.f32 	%f3641, 0f3D2AAABB, 0f3C0885E4, %p1225;
	fma.rn.f32 	%f3642, %f3640, %f3636, %f3641;
	selp.f32 	%f3643, 0fBEFFFFFF, 0fBE2AAAA8, %p1225;
	fma.rn.f32 	%f3644, %f3642, %f3636, %f3643;
	fma.rn.f32 	%f3645, %f3644, %f3638, %f3637;
	and.b32  	%r4535, %r5021, 2;
	setp.eq.s32 	%p1226, %r4535, 0;
	mov.f32 	%f3646, 0f00000000;
	sub.f32 	%f3647, %f3646, %f3645;
	selp.f32 	%f3648, %f3645, %f3647, %p1226;
	cvt.f64.f32 	%fd33, %f3648;
	add.f32 	%f120, %f101, %f101;
	mul.f32 	%f3649, %f120, 0f3F22F983;
	cvt.rni.s32.f32 	%r5025, %f3649;
	cvt.rn.f32.s32 	%f3650, %r5025;
	fma.rn.f32 	%f3651, %f3650, 0fBFC90FDA, %f120;
	fma.rn.f32 	%f3652, %f3650, 0fB3A22168, %f3651;
	fma.rn.f32 	%f4105, %f3650, 0fA7C234C5, %f3652;
	abs.f32 	%f122, %f120;
	setp.ltu.f32 	%p1227, %f122, 0f47CE4780;
	@%p1227 bra 	$L__BB2_193;
	setp.neu.f32 	%p1228, %f122, 0f7F800000;
	@%p1228 bra 	$L__BB2_188;
	mov.f32 	%f3655, 0f00000000;
	mul.rn.f32 	%f4105, %f120, %f3655;
	mov.b32 	%r5025, 0;
	bra.uni 	$L__BB2_193;
$L__BB2_188:
	mov.b32 	%r290, %f120;
	shl.b32 	%r4537, %r290, 8;
	or.b32  	%r291, %r4537, -2147483648;
	mov.b64 	%rd2267, 0;
	mov.b32 	%r5022, 0;
	mov.u64 	%rd2265, __cudart_i2opi_f;
	mov.u64 	%rd2266, %rd108;
$L__BB2_189:
	.pragma "nounroll";
	ld.global.nc.u32 	%r4538, [%rd2265];
	mad.wide.u32 	%rd2099, %r4538, %r291, %rd2267;
	shr.u64 	%rd2267, %rd2099, 32;
	st.local.u32 	[%rd2266], %rd2099;
	add.s32 	%r5022, %r5022, 1;
	add.s64 	%rd2266, %rd2266, 4;
	add.s64 	%rd2265, %rd2265, 4;
	setp.ne.s32 	%p1229, %r5022, 6;
	@%p1229 bra 	$L__BB2_189;
	shr.u32 	%r4539, %r290, 23;
	st.local.u32 	[%rd108+24], %rd2267;
	and.b32  	%r294, %r4539, 31;
	and.b32  	%r4540, %r4539, 224;
	add.s32 	%r4541, %r4540, -128;
	shr.u32 	%r4542, %r4541, 5;
	mul.wide.u32 	%rd2100, %r4542, 4;
	sub.s64 	%rd275, %rd108, %rd2100;
	ld.local.u32 	%r5023, [%rd275+24];
	ld.local.u32 	%r5024, [%rd275+20];
	setp.eq.s32 	%p1230, %r294, 0;
	@%p1230 bra 	$L__BB2_192;
	shf.l.wrap.b32 	%r5023, %r5024, %r5023, %r294;
	ld.local.u32 	%r4543, [%rd275+16];
	shf.l.wrap.b32 	%r5024, %r4543, %r5024, %r294;
$L__BB2_192:
	shr.u32 	%r4544, %r5023, 30;
	shf.l.wrap.b32 	%r4545, %r5024, %r5023, 2;
	shl.b32 	%r4546, %r5024, 2;
	shr.u32 	%r4547, %r4545, 31;
	add.s32 	%r4548, %r4547, %r4544;
	neg.s32 	%r4549, %r4548;
	setp.lt.s32 	%p1231, %r290, 0;
	selp.b32 	%r5025, %r4549, %r4548, %p1231;
	xor.b32  	%r4550, %r4545, %r290;
	shr.s32 	%r4551, %r4545, 31;
	xor.b32  	%r4552, %r4551, %r4545;
	xor.b32  	%r4553, %r4551, %r4546;
	cvt.u64.u32 	%rd2101, %r4552;
	shl.b64 	%rd2102, %rd2101, 32;
	cvt.u64.u32 	%rd2103, %r4553;
	or.b64  	%rd2104, %rd2102, %rd2103;
	cvt.rn.f64.s64 	%fd795, %rd2104;
	mul.f64 	%fd796, %fd795, 0d3BF921FB54442D19;
	cvt.rn.f32.f64 	%f3653, %fd796;
	neg.f32 	%f3654, %f3653;
	setp.lt.s32 	%p1232, %r4550, 0;
	selp.f32 	%f4105, %f3654, %f3653, %p1232;
$L__BB2_193:
	mul.rn.f32 	%f3656, %f4105, %f4105;
	and.b32  	%r4555, %r5025, 1;
	setp.eq.b32 	%p1233, %r4555, 1;
	selp.f32 	%f3657, 0f3F800000, %f4105, %p1233;
	fma.rn.f32 	%f3658, %f3656, %f3657, 0f00000000;
	fma.rn.f32 	%f3659, %f3656, 0f37CBAC00, 0fBAB607ED;
	selp.f32 	%f3660, %f3659, 0fB94D4153, %p1233;
	selp.f32 	%f3661, 0f3D2AAABB, 0f3C0885E4, %p1233;
	fma.rn.f32 	%f3662, %f3660, %f3656, %f3661;
	selp.f32 	%f3663, 0fBEFFFFFF, 0fBE2AAAA8, %p1233;
	fma.rn.f32 	%f3664, %f3662, %f3656, %f3663;
	fma.rn.f32 	%f3665, %f3664, %f3658, %f3657;
	and.b32  	%r4556, %r5025, 2;
	setp.eq.s32 	%p1234, %r4556, 0;
	mov.f32 	%f3666, 0f00000000;
	sub.f32 	%f3667, %f3666, %f3665;
	selp.f32 	%f3668, %f3665, %f3667, %p1234;
	cvt.f64.f32 	%fd797, %f3668;
	mul.f64 	%fd798, %fd33, 0d3FD3333333333333;
	cvt.f64.f32 	%fd799, %f113;
	fma.rn.f64 	%fd34, %fd798, %fd797, %fd799;
	mul.f32 	%f126, %f96, 0f40A00000;
	mul.f32 	%f3669, %f126, 0f3F22F983;
	cvt.rni.s32.f32 	%r5029, %f3669;
	cvt.rn.f32.s32 	%f3670, %r5029;
	fma.rn.f32 	%f3671, %f3670, 0fBFC90FDA, %f126;
	fma.rn.f32 	%f3672, %f3670, 0fB3A22168, %f3671;
	fma.rn.f32 	%f4106, %f3670, 0fA7C234C5, %f3672;
	abs.f32 	%f128, %f126;
	setp.ltu.f32 	%p1235, %f128, 0f47CE4780;
	@%p1235 bra 	$L__BB2_201;
	setp.neu.f32 	%p1236, %f128, 0f7F800000;
	@%p1236 bra 	$L__BB2_196;
	mov.f32 	%f3675, 0f00000000;
	mul.rn.f32 	%f4106, %f126, %f3675;
	mov.b32 	%r5029, 0;
	bra.uni 	$L__BB2_201;
$L__BB2_196:
	mov.b32 	%r304, %f126;
	shl.b32 	%r4558, %r304, 8;
	or.b32  	%r305, %r4558, -2147483648;
	mov.b64 	%rd2270, 0;
	mov.b32 	%r5026, 0;
	mov.u64 	%rd2268, __cudart_i2opi_f;
	mov.u64 	%rd2269, %rd107;
$L__BB2_197:
	.pragma "nounroll";
	ld.global.nc.u32 	%r4559, [%rd2268];
	mad.wide.u32 	%rd2107, %r4559, %r305, %rd2270;
	shr.u64 	%rd2270, %rd2107, 32;
	st.local.u32 	[%rd2269], %rd2107;
	add.s32 	%r5026, %r5026, 1;
	add.s64 	%rd2269, %rd2269, 4;
	add.s64 	%rd2268, %rd2268, 4;
	setp.ne.s32 	%p1237, %r5026, 6;
	@%p1237 bra 	$L__BB2_197;
	shr.u32 	%r4560, %r304, 23;
	st.local.u32 	[%rd107+24], %rd2270;
	and.b32  	%r308, %r4560, 31;
	and.b32  	%r4561, %r4560, 224;
	add.s32 	%r4562, %r4561, -128;
	shr.u32 	%r4563, %r4562, 5;
	mul.wide.u32 	%rd2108, %r4563, 4;
	sub.s64 	%rd282, %rd107, %rd2108;
	ld.local.u32 	%r5027, [%rd282+24];
	ld.local.u32 	%r5028, [%rd282+20];
	setp.eq.s32 	%p1238, %r308, 0;
	@%p1238 bra 	$L__BB2_200;
	shf.l.wrap.b32 	%r5027, %r5028, %r5027, %r308;
	ld.local.u32 	%r4564, [%rd282+16];
	shf.l.wrap.b32 	%r5028, %r4564, %r5028, %r308;
$L__BB2_200:
	shr.u32 	%r4565, %r5027, 30;
	shf.l.wrap.b32 	%r4566, %r5028, %r5027, 2;
	shl.b32 	%r4567, %r5028, 2;
	shr.u32 	%r4568, %r4566, 31;
	add.s32 	%r4569, %r4568, %r4565;
	neg.s32 	%r4570, %r4569;
	setp.lt.s32 	%p1239, %r304, 0;
	selp.b32 	%r5029, %r4570, %r4569, %p1239;
	xor.b32  	%r4571, %r4566, %r304;
	shr.s32 	%r4572, %r4566, 31;
	xor.b32  	%r4573, %r4572, %r4566;
	xor.b32  	%r4574, %r4572, %r4567;
	cvt.u64.u32 	%rd2109, %r4573;
	shl.b64 	%rd2110, %rd2109, 32;
	cvt.u64.u32 	%rd2111, %r4574;
	or.b64  	%rd2112, %rd2110, %rd2111;
	cvt.rn.f64.s64 	%fd800, %rd2112;
	mul.f64 	%fd801, %fd800, 0d3BF921FB54442D19;
	cvt.rn.f32.f64 	%f3673, %fd801;
	neg.f32 	%f3674, %f3673;
	setp.lt.s32 	%p1240, %r4571, 0;
	selp.f32 	%f4106, %f3674, %f3673, %p1240;
$L__BB2_201:
	mul.rn.f32 	%f3676, %f4106, %f4106;
	and.b32  	%r4576, %r5029, 1;
	setp.eq.b32 	%p1241, %r4576, 1;
	selp.f32 	%f3677, 0f3F800000, %f4106, %p1241;
	fma.rn.f32 	%f3678, %f3676, %f3677, 0f00000000;
	fma.rn.f32 	%f3679, %f3676, 0f37CBAC00, 0fBAB607ED;
	selp.f32 	%f3680, %f3679, 0fB94D4153, %p1241;
	selp.f32 	%f3681, 0f3D2AAABB, 0f3C0885E4, %p1241;
	fma.rn.f32 	%f3682, %f3680, %f3676, %f3681;
	selp.f32 	%f3683, 0fBEFFFFFF, 0fBE2AAAA8, %p1241;
	fma.rn.f32 	%f3684, %f3682, %f3676, %f3683;
	fma.rn.f32 	%f3685, %f3684, %f3678, %f3677;
	and.b32  	%r4577, %r5029, 2;
	setp.eq.s32 	%p1242, %r4577, 0;
	mov.f32 	%f3686, 0f00000000;
	sub.f32 	%f3687, %f3686, %f3685;
	selp.f32 	%f3688, %f3685, %f3687, %p1242;
	cvt.f64.f32 	%fd35, %f3688;
	mul.f32 	%f132, %f101, 0f40A00000;
	mul.f32 	%f3689, %f132, 0f3F22F983;
	cvt.rni.s32.f32 	%r5033, %f3689;
	cvt.rn.f32.s32 	%f3690, %r5033;
	fma.rn.f32 	%f3691, %f3690, 0fBFC90FDA, %f132;
	fma.rn.f32 	%f3692, %f3690, 0fB3A22168, %f3691;
	fma.rn.f32 	%f4107, %f3690, 0fA7C234C5, %f3692;
	abs.f32 	%f134, %f132;
	setp.ltu.f32 	%p1243, %f134, 0f47CE4780;
	@%p1243 bra 	$L__BB2_209;
	setp.neu.f32 	%p1244, %f134, 0f7F800000;
	@%p1244 bra 	$L__BB2_204;
	mov.f32 	%f3695, 0f00000000;
	mul.rn.f32 	%f4107, %f132, %f3695;
	mov.b32 	%r5033, 0;
	bra.uni 	$L__BB2_209;
$L__BB2_204:
	mov.b32 	%r318, %f132;
	shl.b32 	%r4579, %r318, 8;
	or.b32  	%r319, %r4579, -2147483648;
	mov.b64 	%rd2273, 0;
	mov.b32 	%r5030, 0;
	mov.u64 	%rd2271, __cudart_i2opi_f;
	mov.u64 	%rd2272, %rd106;
$L__BB2_205:
	.pragma "nounroll";
	ld.global.nc.u32 	%r4580, [%rd2271];
	mad.wide.u32 	%rd2115, %r4580, %r319, %rd2273;
	shr.u64 	%rd2273, %rd2115, 32;
	st.local.u32 	[%rd2272], %rd2115;
	add.s32 	%r5030, %r5030, 1;
	add.s64 	%rd2272, %rd2272, 4;
	add.s64 	%rd2271, %rd2271, 4;
	setp.ne.s32 	%p1245, %r5030, 6;
	@%p1245 bra 	$L__BB2_205;
	shr.u32 	%r4581, %r318, 23;
	st.local.u32 	[%rd106+24], %rd2273;
	and.b32  	%r322, %r4581, 31;
	and.b32  	%r4582, %r4581, 224;
	add.s32 	%r4583, %r4582, -128;
	shr.u32 	%r4584, %r4583, 5;
	mul.wide.u32 	%rd2116, %r4584, 4;
	sub.s64 	%rd289, %rd106, %rd2116;
	ld.local.u32 	%r5031, [%rd289+24];
	ld.local.u32 	%r5032, [%rd289+20];
	setp.eq.s32 	%p1246, %r322, 0;
	@%p1246 bra 	$L__BB2_208;
	shf.l.wrap.b32 	%r5031, %r5032, %r5031, %r322;
	ld.local.u32 	%r4585, [%rd289+16];
	shf.l.wrap.b32 	%r5032, %r4585, %r5032, %r322;
$L__BB2_208:
	shr.u32 	%r4586, %r5031, 30;
	shf.l.wrap.b32 	%r4587, %r5032, %r5031, 2;
	shl.b32 	%r4588, %r5032, 2;
	shr.u32 	%r4589, %r4587, 31;
	add.s32 	%r4590, %r4589, %r4586;
	neg.s32 	%r4591, %r4590;
	setp.lt.s32 	%p1247, %r318, 0;
	selp.b32 	%r5033, %r4591, %r4590, %p1247;
	xor.b32  	%r4592, %r4587, %r318;
	shr.s32 	%r4593, %r4587, 31;
	xor.b32  	%r4594, %r4593, %r4587;
	xor.b32  	%r4595, %r4593, %r4588;
	cvt.u64.u32 	%rd2117, %r4594;
	shl.b64 	%rd2118, %rd2117, 32;
	cvt.u64.u32 	%rd2119, %r4595;
	or.b64  	%rd2120, %rd2118, %rd2119;
	cvt.rn.f64.s64 	%fd802, %rd2120;
	mul.f64 	%fd803, %fd802, 0d3BF921FB54442D19;
	cvt.rn.f32.f64 	%f3693, %fd803;
	neg.f32 	%f3694, %f3693;
	setp.lt.s32 	%p1248, %r4592, 0;
	selp.f32 	%f4107, %f3694, %f3693, %p1248;
$L__BB2_209:
	setp.ltu.f32 	%p1249, %f4, 0f47CE4780;
	mul.rn.f32 	%f3696, %f4107, %f4107;
	and.b32  	%r4597, %r5033, 1;
	setp.eq.b32 	%p1250, %r4597, 1;
	selp.f32 	%f3697, 0f3F800000, %f4107, %p1250;
	fma.rn.f32 	%f3698, %f3696, %f3697, 0f00000000;
	fma.rn.f32 	%f3699, %f3696, 0f37CBAC00, 0fBAB607ED;
	selp.f32 	%f3700, %f3699, 0fB94D4153, %p1250;
	selp.f32 	%f3701, 0f3D2AAABB, 0f3C0885E4, %p1250;
	fma.rn.f32 	%f3702, %f3700, %f3696, %f3701;
	selp.f32 	%f3703, 0fBEFFFFFF, 0fBE2AAAA8, %p1250;
	fma.rn.f32 	%f3704, %f3702, %f3696, %f3703;
	fma.rn.f32 	%f3705, %f3704, %f3698, %f3697;
	and.b32  	%r4598, %r5033, 2;
	setp.eq.s32 	%p1251, %r4598, 0;
	mov.f32 	%f3706, 0f00000000;
	sub.f32 	%f3707, %f3706, %f3705;
	selp.f32 	%f3708, %f3705, %f3707, %p1251;
	cvt.f64.f32 	%fd804, %f3708;
	mul.f64 	%fd805, %fd35, 0d3FC999999999999A;
	fma.rn.f64 	%fd36, %fd805, %fd804, %fd34;
	mov.u32 	%r5037, %r5069;
	mov.f32 	%f4108, %f4116;
	@%p1249 bra 	$L__BB2_217;
	setp.neu.f32 	%p1252, %f4, 0f7F800000;
	@%p1252 bra 	$L__BB2_212;
	ld.param.f32 	%f4038, [_Z20scanExclusiveShared4P6float4S0_jjfffiiiifiif_param_5];
	mov.f32 	%f3711, 0f00000000;
	mul.rn.f32 	%f4108, %f4038, %f3711;
	mov.b32 	%r5037, 0;
	bra.uni 	$L__BB2_217;
$L__BB2_212:
	ld.param.f32 	%f4037, [_Z20scanExclusiveShared4P6float4S0_jjfffiiiifiif_param_5];
	mov.b32 	%r331, %f4037;
	shl.b32 	%r4600, %r331, 8;
	or.b32  	%r332, %r4600, -2147483648;
	mov.b64 	%rd2276, 0;
	mov.b32 	%r5034, 0;
	mov.u64 	%rd2274, __cudart_i2opi_f;
	mov.u64 	%rd2275, %rd105;
$L__BB2_213:
	.pragma "nounroll";
	ld.global.nc.u32 	%r4601, [%rd2274];
	mad.wide.u32 	%rd2123, %r4601, %r332, %rd2276;
	shr.u64 	%rd2276, %rd2123, 32;
	st.local.u32 	[%rd2275], %rd2123;
	add.s32 	%r5034, %r5034, 1;
	add.s64 	%rd2275, %rd2275, 4;
	add.s64 	%rd2274, %rd2274, 4;
	setp.ne.s32 	%p1253, %r5034, 6;
	@%p1253 bra 	$L__BB2_213;
	shr.u32 	%r4602, %r331, 23;
	st.local.u32 	[%rd105+24], %rd2276;
	and.b32  	%r335, %r4602, 31;
	and.b32  	%r4603, %r4602, 224;
	add.s32 	%r4604, %r4603, -128;
	shr.u32 	%r4605, %r4604, 5;
	mul.wide.u32 	%rd2124, %r4605, 4;
	sub.s64 	%rd296, %rd105, %rd2124;
	ld.local.u32 	%r5035, [%rd296+24];
	ld.local.u32 	%r5036, [%rd296+20];
	setp.eq.s32 	%p1254, %r335, 0;
	@%p1254 bra 	$L__BB2_216;
	shf.l.wrap.b32 	%r5035, %r5036, %r5035, %r335;
	ld.local.u32 	%r4606, [%rd296+16];
	shf.l.wrap.b32 	%r5036, %r4606, %r5036, %r335;
$L__BB2_216:
	shr.u32 	%r4607, %r5035, 30;
	shf.l.wrap.b32 	%r4608, %r5036, %r5035, 2;
	shl.b32 	%r4609, %r5036, 2;
	shr.u32 	%r4610, %r4608, 31;
	add.s32 	%r4611, %r4610, %r4607;
	neg.s32 	%r4612, %r4611;
	setp.lt.s32 	%p1255, %r331, 0;
	selp.b32 	%r5037, %r4612, %r4611, %p1255;
	xor.b32  	%r4613, %r4608, %r331;
	shr.s32 	%r4614, %r4608, 31;
	xor.b32  	%r4615, %r4614, %r4608;
	xor.b32  	%r4616, %r4614, %r4609;
	cvt.u64.u32 	%rd2125, %r4615;
	shl.b64 	%rd2126, %rd2125, 32;
	cvt.u64.u32 	%rd2127, %r4616;
	or.b64  	%rd2128, %rd2126, %rd2127;
	cvt.rn.f64.s64 	%fd806, %rd2128;
	mul.f64 	%fd807, %fd806, 0d3BF921FB54442D19;
	cvt.rn.f32.f64 	%f3709, %fd807;
	neg.f32 	%f3710, %f3709;
	setp.lt.s32 	%p1256, %r4613, 0;
	selp.f32 	%f4108, %f3710, %f3709, %p1256;
$L__BB2_217:
	setp.eq.s32 	%p1257, %r107, 1062207488;
	mul.f32 	%f3712, %f4108, %f4108;
	fma.rn.f32 	%f3713, %f3712, 0f3C190000, 0f3B560000;
	fma.rn.f32 	%f3714, %f3713, %f3712, 0f3CC70000;
	fma.rn.f32 	%f3715, %f3714, %f3712, 0f3D5B0000;
	fma.rn.f32 	%f3716, %f3715, %f3712, 0f3E089438;
	fma.rn.f32 	%f3717, %f3716, %f3712, 0f3EAAAA88;
	mul.rn.f32 	%f3718, %f3712, %f4108;
	fma.rn.f32 	%f3719, %f3717, %f3718, %f4108;
	abs.f32 	%f3720, %f4108;
	setp.eq.f32 	%p1258, %f3720, 0f3A00B43C;
	selp.f32 	%f3721, %f4108, %f3719, %p1258;
	and.b32  	%r4619, %r5037, 1;
	setp.eq.b32 	%p1259, %r4619, 1;
	neg.f32 	%f3722, %f3721;
	rcp.approx.ftz.f32 	%f3723, %f3722;
	selp.f32 	%f3724, %f3723, %f3721, %p1259;
	mul.f32 	%f3725, %f3724, %f97;
	mov.f32 	%f3726, 0f3F000000;
	copysign.f32 	%f3727, %f3725, %f3726;
	add.rz.f32 	%f3728, %f3725, %f3727;
	cvt.rzi.f32.f32 	%f141, %f3728;
	cvt.f64.f32 	%fd37, %f141;
	{
	.reg .b32 %temp; 
	mov.b64 	{%temp, %r344}, %fd37;
	}
	abs.f64 	%fd38, %fd37;
	{ // callseq 28, 0
	.param .b64 param0;
	st.param.f64 	[param0], %fd38;
	.param .b64 retval0;
	call.uni (retval0), 
	__internal_accurate_pow, 
	(
	param0
	);
	ld.param.f64 	%fd808, [retval0];
	} // callseq 28
	setp.lt.s32 	%p1260, %r344, 0;
	neg.f64 	%fd810, %fd808;
	selp.f64 	%fd811, %fd810, %fd808, %p1257;
	selp.f64 	%fd867, %fd811, %fd808, %p1260;
	setp.neu.f32 	%p1261, %f141, 0f00000000;
	@%p1261 bra 	$L__BB2_219;
	setp.eq.s32 	%p1262, %r107, 1062207488;
	selp.b32 	%r4620, %r344, 0, %p1262;
	setp.lt.s32 	%p1263, %r4228, 0;
	or.b32  	%r4621, %r4620, 2146435072;
	selp.b32 	%r4622, %r4621, %r4620, %p1263;
	mov.b32 	%r4623, 0;
	mov.b64 	%fd867, {%r4623, %r4622};
$L__BB2_219:
	add.f64 	%fd812, %fd37, 0d4000000000000000;
	{
	.reg .b32 %temp; 
	mov.b64 	{%temp, %r4624}, %fd812;
	}
	and.b32  	%r4625, %r4624, 2146435072;
	setp.ne.s32 	%p1264, %r4625, 2146435072;
	@%p1264 bra 	$L__BB2_224;
	setp.num.f32 	%p1265, %f141, %f141;
	@%p1265 bra 	$L__BB2_222;
	mov.f64 	%fd813, 0d4000000000000000;
	add.rn.f64 	%fd867, %fd37, %fd813;
	bra.uni 	$L__BB2_224;
$L__BB2_222:
	setp.neu.f64 	%p1266, %fd38, 0d7FF0000000000000;
	@%p1266 bra 	$L__BB2_224;
	setp.lt.s32 	%p1267, %r344, 0;
	setp.eq.s32 	%p1268, %r107, 1062207488;
	setp.lt.s32 	%p1269, %r4228, 0;
	selp.b32 	%r4627, 0, 2146435072, %p1269;
	and.b32  	%r4628, %r4228, 2147483647;
	setp.ne.s32 	%p1270, %r4628, 1071644672;
	or.b32  	%r4629, %r4627, -2147483648;
	selp.b32 	%r4630, %r4629, %r4627, %p1270;
	selp.b32 	%r4631, %r4630, %r4627, %p1268;
	selp.b32 	%r4632, %r4631, %r4627, %p1267;
	mov.b32 	%r4633, 0;
	mov.b64 	%fd867, {%r4633, %r4632};
$L__BB2_224:
	ld.param.f32 	%f4083, [_Z20scanExclusiveShared4P6float4S0_jjfffiiiifiif_param_14];
	ld.param.f32 	%f4067, [_Z20scanExclusiveShared4P6float4S0_jjfffiiiifiif_param_11];
	cvt.rn.f32.f64 	%f3729, %fd36;
	sub.f32 	%f3730, %f3729, %f4083;
	cvt.rn.f64.u32 	%fd814, %r233;
	{ // callseq 29, 0
	.param .b64 param0;
	st.param.f64 	[param0], %fd814;
	.param .b64 retval0;
	call.uni (retval0), 
	__internal_accurate_pow, 
	(
	param0
	);
	ld.param.f64 	%fd815, [retval0];
	} // callseq 29
	setp.ltu.f32 	%p1271, %f4, 0f47CE4780;
	setp.eq.f32 	%p1272, %f141, 0f3F800000;
	selp.f64 	%fd817, 0d3FF0000000000000, %fd867, %p1272;
	neg.f64 	%fd818, %fd815;
	{
	.reg .b32 %temp; 
	mov.b64 	{%temp, %r4634}, %fd814;
	}
	setp.lt.s32 	%p1273, %r4634, 0;
	setp.eq.s32 	%p1274, %r107, 1062207488;
	selp.f64 	%fd819, %fd818, %fd815, %p1274;
	selp.f64 	%fd820, %fd819, %fd815, %p1273;
	add.f64 	%fd821, %fd820, %fd817;
	sqrt.rn.f64 	%fd822, %fd821;
	mul.f64 	%fd823, %fd822, %fd18;
	cvt.rn.f32.f64 	%f3731, %fd823;
	abs.f32 	%f3732, %f3731;
	abs.f32 	%f3733, %f3730;
	setp.gt.f32 	%p1275, %f3733, %f3732;
	selp.f32 	%f3734, %f3733, %f3732, %p1275;
	selp.f32 	%f3735, %f3732, %f3733, %p1275;
	div.rn.f32 	%f3736, %f3735, %f3734;
	mul.f32 	%f3737, %f3736, %f3736;
	fma.rn.f32 	%f3738, %f3737, 0f3B33710B, 0fBC807748;
	fma.rn.f32 	%f3739, %f3738, %f3737, 0f3D2CDAB2;
	fma.rn.f32 	%f3740, %f3739, %f3737, 0fBD992D10;
	fma.rn.f32 	%f3741, %f3740, %f3737, 0f3DD9EA6C;
	fma.rn.f32 	%f3742, %f3741, %f3737, 0fBE117CB1;
	fma.rn.f32 	%f3743, %f3742, %f3737, 0f3E4CBCE0;
	fma.rn.f32 	%f3744, %f3743, %f3737, 0fBEAAAA7D;
	mul.f32 	%f3745, %f3737, %f3744;
	fma.rn.f32 	%f3746, %f3745, %f3736, %f3736;
	neg.f32 	%f3747, %f3746;
	fma.rn.f32 	%f3748, 0f3F6EE581, 0f3FD774EB, %f3747;
	selp.f32 	%f3749, %f3748, %f3746, %p1275;
	selp.f32 	%f3750, 0f3F6EE581, 0f3FEEE581, %p1275;
	selp.f32 	%f3751, %f3746, %f3747, %p1275;
	fma.rn.f32 	%f3752, %f3750, 0f3FD774EB, %f3751;
	mov.b64 	%rd2129, %fd823;
	setp.lt.s64 	%p1276, %rd2129, 0;
	selp.f32 	%f3753, %f3752, %f3749, %p1276;
	add.f32 	%f3754, %f3733, %f3732;
	setp.eq.f32 	%p1277, %f3734, 0f00000000;
	selp.f32 	%f3755, 0f40490FDB, 0f00000000, %p1276;
	setp.eq.f32 	%p1278, %f3732, %f3733;
	selp.f32 	%f3756, 0f4016CBE4, 0f3F490FDB, %p1276;
	selp.f32 	%f3757, %f3756, %f3753, %p1278;
	selp.f32 	%f3758, %f3755, %f3757, %p1277;
	abs.f32 	%f3759, %f3754;
	setp.nan.f32 	%p1279, %f3759, %f3759;
	copysign.f32 	%f3760, %f3730, %f3758;
	selp.f32 	%f3761, %f3754, %f3760, %p1279;
	cvt.f64.f32 	%fd45, %f3761;
	add.s32 	%r4636, %r6, 3;
	cvt.rn.f32.u32 	%f3762, %r4636;
	mul.f32 	%f142, %f4067, %f3762;
	add.s32 	%r345, %r3, 4;
	cvt.rn.f32.u32 	%f143, %r345;
	mov.u32 	%r5041, %r5069;
	mov.f32 	%f4109, %f4116;
	@%p1271 bra 	$L__BB2_232;
	setp.neu.f32 	%p1280, %f4, 0f7F800000;
	@%p1280 bra 	$L__BB2_227;
	ld.param.f32 	%f4040, [_Z20scanExclusiveShared4P6float4S0_jjfffiiiifiif_param_5];
	mov.f32 	%f3765, 0f00000000;
	mul.rn.f32 	%f4109, %f4040, %f3765;
	mov.b32 	%r5041, 0;
	bra.uni 	$L__BB2_232;
$L__BB2_227:
	ld.param.f32 	%f4039, [_Z20scanExclusiveShared4P6float4S0_jjfffiiiifiif_param_5];
	mov.b32 	%r346, %f4039;
	shl.b32 	%r4638, %r346, 8;
	or.b32  	%r347, %r4638, -2147483648;
	mov.b64 	%rd2279, 0;
	mov.b32 	%r5038, 0;
	mov.u64 	%rd2277, __cudart_i2opi_f;
	mov.u64 	%rd2278, %rd104;
$L__BB2_228:
	.pragma "nounroll";
	ld.global.nc.u32 	%r4639, [%rd2277];
	mad.wide.u32 	%rd2132, %r4639, %r347, %rd2279;
	shr.u64 	%rd2279, %rd2132, 32;
	st.local.u32 	[%rd2278], %rd2132;
	add.s32 	%r5038, %r5038, 1;
	add.s64 	%rd2278, %rd2278, 4;
	add.s64 	%rd2277, %rd2277, 4;
	setp.ne.s32 	%p1281, %r5038, 6;
	@%p1281 bra 	$L__BB2_228;
	shr.u32 	%r4640, %r346, 23;
	st.local.u32 	[%rd104+24], %rd2279;
	and.b32  	%r350, %r4640, 31;
	and.b32  	%r4641, %r4640, 224;
	add.s32 	%r4642, %r4641, -128;
	shr.u32 	%r4643, %r4642, 5;
	mul.wide.u32 	%rd2133, %r4643, 4;
	sub.s64 	%rd303, %rd104, %rd2133;
	ld.local.u32 	%r5039, [%rd303+24];
	ld.local.u32 	%r5040, [%rd303+20];
	setp.eq.s32 	%p1282, %r350, 0;
	@%p1282 bra 	$L__BB2_231;
	shf.l.wrap.b32 	%r5039, %r5040, %r5039, %r350;
	ld.local.u32 	%r4644, [%rd303+16];
	shf.l.wrap.b32 	%r5040, %r4644, %r5040, %r350;
$L__BB2_231:
	shr.u32 	%r4645, %r5039, 30;
	shf.l.wrap.b32 	%r4646, %r5040, %r5039, 2;
	shl.b32 	%r4647, %r5040, 2;
	shr.u32 	%r4648, %r4646, 31;
	add.s32 	%r4649, %r4648, %r4645;
	neg.s32 	%r4650, %r4649;
	setp.lt.s32 	%p1283, %r346, 0;
	selp.b32 	%r5041, %r4650, %r4649, %p1283;
	xor.b32  	%r4651, %r4646, %r346;
	shr.s32 	%r4652, %r4646, 31;
	xor.b32  	%r4653, %r4652, %r4646;
	xor.b32  	%r4654, %r4652, %r4647;
	cvt.u64.u32 	%rd2134, %r4653;
	shl.b64 	%rd2135, %rd2134, 32;
	cvt.u64.u32 	%rd2136, %r4654;
	or.b64  	%rd2137, %rd2135, %rd2136;
	cvt.rn.f64.s64 	%fd824, %rd2137;
	mul.f64 	%fd825, %fd824, 0d3BF921FB54442D19;
	cvt.rn.f32.f64 	%f3763, %fd825;
	neg.f32 	%f3764, %f3763;
	setp.lt.s32 	%p1284, %r4651, 0;
	selp.f32 	%f4109, %f3764, %f3763, %p1284;
$L__BB2_232:
	ld.param.f32 	%f4068, [_Z20scanExclusiveShared4P6float4S0_jjfffiiiifiif_param_11];
	mul.f32 	%f3766, %f4109, %f4109;
	fma.rn.f32 	%f3767, %f3766, 0f3C190000, 0f3B560000;
	fma.rn.f32 	%f3768, %f3767, %f3766, 0f3CC70000;
	fma.rn.f32 	%f3769, %f3768, %f3766, 0f3D5B0000;
	fma.rn.f32 	%f3770, %f3769, %f3766, 0f3E089438;
	fma.rn.f32 	%f3771, %f3770, %f3766, 0f3EAAAA88;
	mul.rn.f32 	%f3772, %f3766, %f4109;
	fma.rn.f32 	%f3773, %f3771, %f3772, %f4109;
	abs.f32 	%f3774, %f4109;
	setp.eq.f32 	%p1285, %f3774, 0f3A00B43C;
	selp.f32 	%f3775, %f4109, %f3773, %p1285;
	and.b32  	%r4656, %r5041, 1;
	setp.eq.b32 	%p1286, %r4656, 1;
	neg.f32 	%f3776, %f3775;
	rcp.approx.ftz.f32 	%f3777, %f3776;
	selp.f32 	%f3778, %f3777, %f3775, %p1286;
	mul.f32 	%f3779, %f3778, %f143;
	mov.f32 	%f3780, 0f3F000000;
	copysign.f32 	%f3781, %f3779, %f3780;
	add.rz.f32 	%f3782, %f3779, %f3781;
	cvt.rzi.f32.f32 	%f3783, %f3782;
	cvt.rzi.s32.f32 	%r4657, %f3783;
	add.s32 	%r4658, %r4657, %r7;
	cvt.rn.f32.s32 	%f3784, %r4658;
	mul.f32 	%f147, %f4068, %f3784;
	mul.f32 	%f3785, %f142, 0f3F22F983;
	cvt.rni.s32.f32 	%r5045, %f3785;
	cvt.rn.f32.s32 	%f3786, %r5045;
	fma.rn.f32 	%f3787, %f3786, 0fBFC90FDA, %f142;
	fma.rn.f32 	%f3788, %f3786, 0fB3A22168, %f3787;
	fma.rn.f32 	%f4110, %f3786, 0fA7C234C5, %f3788;
	abs.f32 	%f149, %f142;
	setp.ltu.f32 	%p1287, %f149, 0f47CE4780;
	@%p1287 bra 	$L__BB2_240;
	setp.neu.f32 	%p1288, %f149, 0f7F800000;
	@%p1288 bra 	$L__BB2_235;
	mov.f32 	%f3791, 0f00000000;
	mul.rn.f32 	%f4110, %f142, %f3791;
	mov.b32 	%r5045, 0;
	bra.uni 	$L__BB2_240;
$L__BB2_235:
	mov.b32 	%r360, %f142;
	shl.b32 	%r4660, %r360, 8;
	or.b32  	%r361, %r4660, -2147483648;
	mov.b64 	%rd2282, 0;
	mov.b32 	%r5042, 0;
	mov.u64 	%rd2280, __cudart_i2opi_f;
	mov.u64 	%rd2281, %rd103;
$L__BB2_236:
	.pragma "nounroll";
	ld.global.nc.u32 	%r4661, [%rd2280];
	mad.wide.u32 	%rd2140, %r4661, %r361, %rd2282;
	shr.u64 	%rd2282, %rd2140, 32;
	st.local.u32 	[%rd2281], %rd2140;
	add.s32 	%r5042, %r5042, 1;
	add.s64 	%rd2281, %rd2281, 4;
	add.s64 	%rd2280, %rd2280, 4;
	setp.ne.s32 	%p1289, %r5042, 6;
	@%p1289 bra 	$L__BB2_236;
	shr.u32 	%r4662, %r360, 23;
	st.local.u32 	[%rd103+24], %rd2282;
	and.b32  	%r364, %r4662, 31;
	and.b32  	%r4663, %r4662, 224;
	add.s32 	%r4664, %r4663, -128;
	shr.u32 	%r4665, %r4664, 5;
	mul.wide.u32 	%rd2141, %r4665, 4;
	sub.s64 	%rd310, %rd103, %rd2141;
	ld.local.u32 	%r5043, [%rd310+24];
	ld.local.u32 	%r5044, [%rd310+20];
	setp.eq.s32 	%p1290, %r364, 0;
	@%p1290 bra 	$L__BB2_239;
	shf.l.wrap.b32 	%r5043, %r5044, %r5043, %r364;
	ld.local.u32 	%r4666, [%rd310+16];
	shf.l.wrap.b32 	%r5044, %r4666, %r5044, %r364;
$L__BB2_239:
	shr.u32 	%r4667, %r5043, 30;
	shf.l.wrap.b32 	%r4668, %r5044, %r5043, 2;
	shl.b32 	%r4669, %r5044, 2;
	shr.u32 	%r4670, %r4668, 31;
	add.s32 	%r4671, %r4670, %r4667;
	neg.s32 	%r4672, %r4671;
	setp.lt.s32 	%p1291, %r360, 0;
	selp.b32 	%r5045, %r4672, %r4671, %p1291;
	xor.b32  	%r4673, %r4668, %r360;
	shr.s32 	%r4674, %r4668, 31;
	xor.b32  	%r4675, %r4674, %r4668;
	xor.b32  	%r4676, %r4674, %r4669;
	cvt.u64.u32 	%rd2142, %r4675;
	shl.b64 	%rd2143, %rd2142, 32;
	cvt.u64.u32 	%rd2144, %r4676;
	or.b64  	%rd2145, %rd2143, %rd2144;
	cvt.rn.f64.s64 	%fd826, %rd2145;
	mul.f64 	%fd827, %fd826, 0d3BF921FB54442D19;
	cvt.rn.f32.f64 	%f3789, %fd827;
	neg.f32 	%f3790, %f3789;
	setp.lt.s32 	%p1292, %r4673, 0;
	selp.f32 	%f4110, %f3790, %f3789, %p1292;
$L__BB2_240:
	mul.rn.f32 	%f3792, %f4110, %f4110;
	and.b32  	%r4678, %r5045, 1;
	setp.eq.b32 	%p1293, %r4678, 1;
	selp.f32 	%f3793, 0f3F800000, %f4110, %p1293;
	fma.rn.f32 	%f3794, %f3792, %f3793, 0f00000000;
	fma.rn.f32 	%f3795, %f3792, 0f37CBAC00, 0fBAB607ED;
	selp.f32 	%f3796, %f3795, 0fB94D4153, %p1293;
	selp.f32 	%f3797, 0f3D2AAABB, 0f3C0885E4, %p1293;
	fma.rn.f32 	%f3798, %f3796, %f3792, %f3797;
	selp.f32 	%f3799, 0fBEFFFFFF, 0fBE2AAAA8, %p1293;
	fma.rn.f32 	%f3800, %f3798, %f3792, %f3799;
	fma.rn.f32 	%f3801, %f3800, %f3794, %f3793;
	and.b32  	%r4679, %r5045, 2;
	setp.eq.s32 	%p1294, %r4679, 0;
	mov.f32 	%f3802, 0f00000000;
	sub.f32 	%f3803, %f3802, %f3801;
	selp.f32 	%f153, %f3801, %f3803, %p1294;
	mul.f32 	%f3804, %f147, 0f3F22F983;
	cvt.rni.s32.f32 	%r5049, %f3804;
	cvt.rn.f32.s32 	%f3805, %r5049;
	fma.rn.f32 	%f3806, %f3805, 0fBFC90FDA, %f147;
	fma.rn.f32 	%f3807, %f3805, 0fB3A22168, %f3806;
	fma.rn.f32 	%f4111, %f3805, 0fA7C234C5, %f3807;
	abs.f32 	%f155, %f147;
	setp.ltu.f32 	%p1295, %f155, 0f47CE4780;
	@%p1295 bra 	$L__BB2_248;
	setp.neu.f32 	%p1296, %f155, 0f7F800000;
	@%p1296 bra 	$L__BB2_243;
	mov.f32 	%f3810, 0f00000000;
	mul.rn.f32 	%f4111, %f147, %f3810;
	mov.b32 	%r5049, 0;
	bra.uni 	$L__BB2_248;
$L__BB2_243:
	mov.b32 	%r374, %f147;
	shl.b32 	%r4681, %r374, 8;
	or.b32  	%r375, %r4681, -2147483648;
	mov.b64 	%rd2285, 0;
	mov.b32 	%r5046, 0;
	mov.u64 	%rd2283, __cudart_i2opi_f;
	mov.u64 	%rd2284, %rd102;
$L__BB2_244:
	.pragma "nounroll";
	ld.global.nc.u32 	%r4682, [%rd2283];
	mad.wide.u32 	%rd2148, %r4682, %r375, %rd2285;
	shr.u64 	%rd2285, %rd2148, 32;
	st.local.u32 	[%rd2284], %rd2148;
	add.s32 	%r5046, %r5046, 1;
	add.s64 	%rd2284, %rd2284, 4;
	add.s64 	%rd2283, %rd2283, 4;
	setp.ne.s32 	%p1297, %r5046, 6;
	@%p1297 bra 	$L__BB2_244;
	shr.u32 	%r4683, %r374, 23;
	st.local.u32 	[%rd102+24], %rd2285;
	and.b32  	%r378, %r4683, 31;
	and.b32  	%r4684, %r4683, 224;
	add.s32 	%r4685, %r4684, -128;
	shr.u32 	%r4686, %r4685, 5;
	mul.wide.u32 	%rd2149, %r4686, 4;
	sub.s64 	%rd317, %rd102, %rd2149;
	ld.local.u32 	%r5047, [%rd317+24];
	ld.local.u32 	%r5048, [%rd317+20];
	setp.eq.s32 	%p1298, %r378, 0;
	@%p1298 bra 	$L__BB2_247;
	shf.l.wrap.b32 	%r5047, %r5048, %r5047, %r378;
	ld.local.u32 	%r4687, [%rd317+16];
	shf.l.wrap.b32 	%r5048, %r4687, %r5048, %r378;
$L__BB2_247:
	shr.u32 	%r4688, %r5047, 30;
	shf.l.wrap.b32 	%r4689, %r5048, %r5047, 2;
	shl.b32 	%r4690, %r5048, 2;
	shr.u32 	%r4691, %r4689, 31;
	add.s32 	%r4692, %r4691, %r4688;
	neg.s32 	%r4693, %r4692;
	setp.lt.s32 	%p1299, %r374, 0;
	selp.b32 	%r5049, %r4693, %r4692, %p1299;
	xor.b32  	%r4694, %r4689, %r374;
	shr.s32 	%r4695, %r4689, 31;
	xor.b32  	%r4696, %r4695, %r4689;
	xor.b32  	%r4697, %r4695, %r4690;
	cvt.u64.u32 	%rd2150, %r4696;
	shl.b64 	%rd2151, %rd2150, 32;
	cvt.u64.u32 	%rd2152, %r4697;
	or.b64  	%rd2153, %rd2151, %rd2152;
	cvt.rn.f64.s64 	%fd828, %rd2153;
	mul.f64 	%fd829, %fd828, 0d3BF921FB54442D19;
	cvt.rn.f32.f64 	%f3808, %fd829;
	neg.f32 	%f3809, %f3808;
	setp.lt.s32 	%p1300, %r4694, 0;
	selp.f32 	%f4111, %f3809, %f3808, %p1300;
$L__BB2_248:
	mul.rn.f32 	%f3811, %f4111, %f4111;
	and.b32  	%r4699, %r5049, 1;
	setp.eq.b32 	%p1301, %r4699, 1;
	selp.f32 	%f3812, 0f3F800000, %f4111, %p1301;
	fma.rn.f32 	%f3813, %f3811, %f3812, 0f00000000;
	fma.rn.f32 	%f3814, %f3811, 0f37CBAC00, 0fBAB607ED;
	selp.f32 	%f3815, %f3814, 0fB94D4153, %p1301;
	selp.f32 	%f3816, 0f3D2AAABB, 0f3C0885E4, %p1301;
	fma.rn.f32 	%f3817, %f3815, %f3811, %f3816;
	selp.f32 	%f3818, 0fBEFFFFFF, 0fBE2AAAA8, %p1301;
	fma.rn.f32 	%f3819, %f3817, %f3811, %f3818;
	fma.rn.f32 	%f3820, %f3819, %f3813, %f3812;
	and.b32  	%r4700, %r5049, 2;
	setp.eq.s32 	%p1302, %r4700, 0;
	mov.f32 	%f3821, 0f00000000;
	sub.f32 	%f3822, %f3821, %f3820;
	selp.f32 	%f3823, %f3820, %f3822, %p1302;
	fma.rn.f32 	%f159, %f153, %f3823, 0f3F800000;
	add.f32 	%f160, %f142, %f142;
	mul.f32 	%f3824, %f160, 0f3F22F983;
	cvt.rni.s32.f32 	%r5053, %f3824;
	cvt.rn.f32.s32 	%f3825, %r5053;
	fma.rn.f32 	%f3826, %f3825, 0fBFC90FDA, %f160;
	fma.rn.f32 	%f3827, %f3825, 0fB3A22168, %f3826;
	fma.rn.f32 	%f4112, %f3825, 0fA7C234C5, %f3827;
	abs.f32 	%f162, %f160;
	setp.ltu.f32 	%p1303, %f162, 0f47CE4780;
	@%p1303 bra 	$L__BB2_256;
	setp.neu.f32 	%p1304, %f162, 0f7F800000;
	@%p1304 bra 	$L__BB2_251;
	mov.f32 	%f3830, 0f00000000;
	mul.rn.f32 	%f4112, %f160, %f3830;
	mov.b32 	%r5053, 0;
	bra.uni 	$L__BB2_256;
$L__BB2_251:
	mov.b32 	%r388, %f160;
	shl.b32 	%r4702, %r388, 8;
	or.b32  	%r389, %r4702, -2147483648;
	mov.b64 	%rd2288, 0;
	mov.b32 	%r5050, 0;
	mov.u64 	%rd2286, __cudart_i2opi_f;
	mov.u64 	%rd2287, %rd101;
$L__BB2_252:
	.pragma "nounroll";
	ld.global.nc.u32 	%r4703, [%rd2286];
	mad.wide.u32 	%rd2156, %r4703, %r389, %rd2288;
	shr.u64 	%rd2288, %rd2156, 32;
	st.local.u32 	[%rd2287], %rd2156;
	add.s32 	%r5050, %r5050, 1;
	add.s64 	%rd2287, %rd2287, 4;
	add.s64 	%rd2286, %rd2286, 4;
	setp.ne.s32 	%p1305, %r5050, 6;
	@%p1305 bra 	$L__BB2_252;
	shr.u32 	%r4704, %r388, 23;
	st.local.u32 	[%rd101+24], %rd2288;
	and.b32  	%r392, %r4704, 31;
	and.b32  	%r4705, %r4704, 224;
	add.s32 	%r4706, %r4705, -128;
	shr.u32 	%r4707, %r4706, 5;
	mul.wide.u32 	%rd2157, %r4707, 4;
	sub.s64 	%rd324, %rd101, %rd2157;
	ld.local.u32 	%r5051, [%rd324+24];
	ld.local.u32 	%r5052, [%rd324+20];
	setp.eq.s32 	%p1306, %r392, 0;
	@%p1306 bra 	$L__BB2_255;
	shf.l.wrap.b32 	%r5051, %r5052, %r5051, %r392;
	ld.local.u32 	%r4708, [%rd324+16];
	shf.l.wrap.b32 	%r5052, %r4708, %r5052, %r392;
$L__BB2_255:
	shr.u32 	%r4709, %r5051, 30;
	shf.l.wrap.b32 	%r4710, %r5052, %r5051, 2;
	shl.b32 	%r4711, %r5052, 2;
	shr.u32 	%r4712, %r4710, 31;
	add.s32 	%r4713, %r4712, %r4709;
	neg.s32 	%r4714, %r4713;
	setp.lt.s32 	%p1307, %r388, 0;
	selp.b32 	%r5053, %r4714, %r4713, %p1307;
	xor.b32  	%r4715, %r4710, %r388;
	shr.s32 	%r4716, %r4710, 31;
	xor.b32  	%r4717, %r4716, %r4710;
	xor.b32  	%r4718, %r4716, %r4711;
	cvt.u64.u32 	%rd2158, %r4717;
	shl.b64 	%rd2159, %rd2158, 32;
	cvt.u64.u32 	%rd2160, %r4718;
	or.b64  	%rd2161, %rd2159, %rd2160;
	cvt.rn.f64.s64 	%fd830, %rd2161;
	mul.f64 	%fd831, %fd830, 0d3BF921FB54442D19;
	cvt.rn.f32.f64 	%f3828, %fd831;
	neg.f32 	%f3829, %f3828;
	setp.lt.s32 	%p1308, %r4715, 0;
	selp.f32 	%f4112, %f3829, %f3828, %p1308;
$L__BB2_256:
	mul.rn.f32 	%f3831, %f4112, %f4112;
	and.b32  	%r4720, %r5053, 1;
	setp.eq.b32 	%p1309, %r4720, 1;
	selp.f32 	%f3832, 0f3F800000, %f4112, %p1309;
	fma.rn.f32 	%f3833, %f3831, %f3832, 0f00000000;
	fma.rn.f32 	%f3834, %f3831, 0f37CBAC00, 0fBAB607ED;
	selp.f32 	%f3835, %f3834, 0fB94D4153, %p1309;
	selp.f32 	%f3836, 0f3D2AAABB, 0f3C0885E4, %p1309;
	fma.rn.f32 	%f3837, %f3835, %f3831, %f3836;
	selp.f32 	%f3838, 0fBEFFFFFF, 0fBE2AAAA8, %p1309;
	fma.rn.f32 	%f3839, %f3837, %f3831, %f3838;
	fma.rn.f32 	%f3840, %f3839, %f3833, %f3832;
	and.b32  	%r4721, %r5053, 2;
	setp.eq.s32 	%p1310, %r4721, 0;
	mov.f32 	%f3841, 0f00000000;
	sub.f32 	%f3842, %f3841, %f3840;
	selp.f32 	%f3843, %f3840, %f3842, %p1310;
	cvt.f64.f32 	%fd46, %f3843;
	add.f32 	%f166, %f147, %f147;
	mul.f32 	%f3844, %f166, 0f3F22F983;
	cvt.rni.s32.f32 	%r5057, %f3844;
	cvt.rn.f32.s32 	%f3845, %r5057;
	fma.rn.f32 	%f3846, %f3845, 0fBFC90FDA, %f166;
	fma.rn.f32 	%f3847, %f3845, 0fB3A22168, %f3846;
	fma.rn.f32 	%f4113, %f3845, 0fA7C234C5, %f3847;
	abs.f32 	%f168, %f166;
	setp.ltu.f32 	%p1311, %f168, 0f47CE4780;
	@%p1311 bra 	$L__BB2_264;
	setp.neu.f32 	%p1312, %f168, 0f7F800000;
	@%p1312 bra 	$L__BB2_259;
	mov.f32 	%f3850, 0f00000000;
	mul.rn.f32 	%f4113, %f166, %f3850;
	mov.b32 	%r5057, 0;
	bra.uni 	$L__BB2_264;
$L__BB2_259:
	mov.b32 	%r402, %f166;
	shl.b32 	%r4723, %r402, 8;
	or.b32  	%r403, %r4723, -2147483648;
	mov.b64 	%rd2291, 0;
	mov.b32 	%r5054, 0;
	mov.u64 	%rd2289, __cudart_i2opi_f;
	mov.u64 	%rd2290, %rd100;
$L__BB2_260:
	.pragma "nounroll";
	ld.global.nc.u32 	%r4724, [%rd2289];
	mad.wide.u32 	%rd2164, %r4724, %r403, %rd2291;
	shr.u64 	%rd2291, %rd2164, 32;
	st.local.u32 	[%rd2290], %rd2164;
	add.s32 	%r5054, %r5054, 1;
	add.s64 	%rd2290, %rd2290, 4;
	add.s64 	%rd2289, %rd2289, 4;
	setp.ne.s32 	%p1313, %r5054, 6;
	@%p1313 bra 	$L__BB2_260;
	shr.u32 	%r4725, %r402, 23;
	st.local.u32 	[%rd100+24], %rd2291;
	and.b32  	%r406, %r4725, 31;
	and.b32  	%r4726, %r4725, 224;
	add.s32 	%r4727, %r4726, -128;
	shr.u32 	%r4728, %r4727, 5;
	mul.wide.u32 	%rd2165, %r4728, 4;
	sub.s64 	%rd331, %rd100, %rd2165;
	ld.local.u32 	%r5055, [%rd331+24];
	ld.local.u32 	%r5056, [%rd331+20];
	setp.eq.s32 	%p1314, %r406, 0;
	@%p1314 bra 	$L__BB2_263;
	shf.l.wrap.b32 	%r5055, %r5056, %r5055, %r406;
	ld.local.u32 	%r4729, [%rd331+16];
	shf.l.wrap.b32 	%r5056, %r4729, %r5056, %r406;
$L__BB2_263:
	shr.u32 	%r4730, %r5055, 30;
	shf.l.wrap.b32 	%r4731, %r5056, %r5055, 2;
	shl.b32 	%r4732, %r5056, 2;
	shr.u32 	%r4733, %r4731, 31;
	add.s32 	%r4734, %r4733, %r4730;
	neg.s32 	%r4735, %r4734;
	setp.lt.s32 	%p1315, %r402, 0;
	selp.b32 	%r5057, %r4735, %r4734, %p1315;
	xor.b32  	%r4736, %r4731, %r402;
	shr.s32 	%r4737, %r4731, 31;
	xor.b32  	%r4738, %r4737, %r4731;
	xor.b32  	%r4739, %r4737, %r4732;
	cvt.u64.u32 	%rd2166, %r4738;
	shl.b64 	%rd2167, %rd2166, 32;
	cvt.u64.u32 	%rd2168, %r4739;
	or.b64  	%rd2169, %rd2167, %rd2168;
	cvt.rn.f64.s64 	%fd832, %rd2169;
	mul.f64 	%fd833, %fd832, 0d3BF921FB54442D19;
	cvt.rn.f32.f64 	%f3848, %fd833;
	neg.f32 	%f3849, %f3848;
	setp.lt.s32 	%p1316, %r4736, 0;
	selp.f32 	%f4113, %f3849, %f3848, %p1316;
$L__BB2_264:
	mul.rn.f32 	%f3851, %f4113, %f4113;
	and.b32  	%r4741, %r5057, 1;
	setp.eq.b32 	%p1317, %r4741, 1;
	selp.f32 	%f3852, 0f3F800000, %f4113, %p1317;
	fma.rn.f32 	%f3853, %f3851, %f3852, 0f00000000;
	fma.rn.f32 	%f3854, %f3851, 0f37CBAC00, 0fBAB607ED;
	selp.f32 	%f3855, %f3854, 0fB94D4153, %p1317;
	selp.f32 	%f3856, 0f3D2AAABB, 0f3C0885E4, %p1317;
	fma.rn.f32 	%f3857, %f3855, %f3851, %f3856;
	selp.f32 	%f3858, 0fBEFFFFFF, 0fBE2AAAA8, %p1317;
	fma.rn.f32 	%f3859, %f3857, %f3851, %f3858;
	fma.rn.f32 	%f3860, %f3859, %f3853, %f3852;
	and.b32  	%r4742, %r5057, 2;
	setp.eq.s32 	%p1318, %r4742, 0;
	mov.f32 	%f3861, 0f00000000;
	sub.f32 	%f3862, %f3861, %f3860;
	selp.f32 	%f3863, %f3860, %f3862, %p1318;
	cvt.f64.f32 	%fd834, %f3863;
	mul.f64 	%fd835, %fd46, 0d3FD3333333333333;
	cvt.f64.f32 	%fd836, %f159;
	fma.rn.f64 	%fd47, %fd835, %fd834, %fd836;
	mul.f32 	%f172, %f142, 0f40A00000;
	mul.f32 	%f3864, %f172, 0f3F22F983;
	cvt.rni.s32.f32 	%r5061, %f3864;
	cvt.rn.f32.s32 	%f3865, %r5061;
	fma.rn.f32 	%f3866, %f3865, 0fBFC90FDA, %f172;
	fma.rn.f32 	%f3867, %f3865, 0fB3A22168, %f3866;
	fma.rn.f32 	%f4114, %f3865, 0fA7C234C5, %f3867;
	abs.f32 	%f174, %f172;
	setp.ltu.f32 	%p1319, %f174, 0f47CE4780;
	@%p1319 bra 	$L__BB2_272;
	setp.neu.f32 	%p1320, %f174, 0f7F800000;
	@%p1320 bra 	$L__BB2_267;
	mov.f32 	%f3870, 0f00000000;
	mul.rn.f32 	%f4114, %f172, %f3870;
	mov.b32 	%r5061, 0;
	bra.uni 	$L__BB2_272;
$L__BB2_267:
	mov.b32 	%r416, %f172;
	shl.b32 	%r4744, %r416, 8;
	or.b32  	%r417, %r4744, -2147483648;
	mov.b64 	%rd2294, 0;
	mov.b32 	%r5058, 0;
	mov.u64 	%rd2292, __cudart_i2opi_f;
	mov.u64 	%rd2293, %rd99;
$L__BB2_268:
	.pragma "nounroll";
	ld.global.nc.u32 	%r4745, [%rd2292];
	mad.wide.u32 	%rd2172, %r4745, %r417, %rd2294;
	shr.u64 	%rd2294, %rd2172, 32;
	st.local.u32 	[%rd2293], %rd2172;
	add.s32 	%r5058, %r5058, 1;
	add.s64 	%rd2293, %rd2293, 4;
	add.s64 	%rd2292, %rd2292, 4;
	setp.ne.s32 	%p1321, %r5058, 6;
	@%p1321 bra 	$L__BB2_268;
	shr.u32 	%r4746, %r416, 23;
	st.local.u32 	[%rd99+24], %rd2294;
	and.b32  	%r420, %r4746, 31;
	and.b32  	%r4747, %r4746, 224;
	add.s32 	%r4748, %r4747, -128;
	shr.u32 	%r4749, %r4748, 5;
	mul.wide.u32 	%rd2173, %r4749, 4;
	sub.s64 	%rd338, %rd99, %rd2173;
	ld.local.u32 	%r5059, [%rd338+24];
	ld.local.u32 	%r5060, [%rd338+20];
	setp.eq.s32 	%p1322, %r420, 0;
	@%p1322 bra 	$L__BB2_271;
	shf.l.wrap.b32 	%r5059, %r5060, %r5059, %r420;
	ld.local.u32 	%r4750, [%rd338+16];
	shf.l.wrap.b32 	%r5060, %r4750, %r5060, %r420;
$L__BB2_271:
	shr.u32 	%r4751, %r5059, 30;
	shf.l.wrap.b32 	%r4752, %r5060, %r5059, 2;
	shl.b32 	%r4753, %r5060, 2;
	shr.u32 	%r4754, %r4752, 31;
	add.s32 	%r4755, %r4754, %r4751;
	neg.s32 	%r4756, %r4755;
	setp.lt.s32 	%p1323, %r416, 0;
	selp.b32 	%r5061, %r4756, %r4755, %p1323;
	xor.b32  	%r4757, %r4752, %r416;
	shr.s32 	%r4758, %r4752, 31;
	xor.b32  	%r4759, %r4758, %r4752;
	xor.b32  	%r4760, %r4758, %r4753;
	cvt.u64.u32 	%rd2174, %r4759;
	shl.b64 	%rd2175, %rd2174, 32;
	cvt.u64.u32 	%rd2176, %r4760;
	or.b64  	%rd2177, %rd2175, %rd2176;
	cvt.rn.f64.s64 	%fd837, %rd2177;
	mul.f64 	%fd838, %fd837, 0d3BF921FB54442D19;
	cvt.rn.f32.f64 	%f3868, %fd838;
	neg.f32 	%f3869, %f3868;
	setp.lt.s32 	%p1324, %r4757, 0;
	selp.f32 	%f4114, %f3869, %f3868, %p1324;
$L__BB2_272:
	mul.rn.f32 	%f3871, %f4114, %f4114;
	and.b32  	%r4762, %r5061, 1;
	setp.eq.b32 	%p1325, %r4762, 1;
	selp.f32 	%f3872, 0f3F800000, %f4114, %p1325;
	fma.rn.f32 	%f3873, %f3871, %f3872, 0f00000000;
	fma.rn.f32 	%f3874, %f3871, 0f37CBAC00, 0fBAB607ED;
	selp.f32 	%f3875, %f3874, 0fB94D4153, %p1325;
	selp.f32 	%f3876, 0f3D2AAABB, 0f3C0885E4, %p1325;
	fma.rn.f32 	%f3877, %f3875, %f3871, %f3876;
	selp.f32 	%f3878, 0fBEFFFFFF, 0fBE2AAAA8, %p1325;
	fma.rn.f32 	%f3879, %f3877, %f3871, %f3878;
	fma.rn.f32 	%f3880, %f3879, %f3873, %f3872;
	and.b32  	%r4763, %r5061, 2;
	setp.eq.s32 	%p1326, %r4763, 0;
	mov.f32 	%f3881, 0f00000000;
	sub.f32 	%f3882, %f3881, %f3880;
	selp.f32 	%f3883, %f3880, %f3882, %p1326;
	cvt.f64.f32 	%fd48, %f3883;
	mul.f32 	%f178, %f147, 0f40A00000;
	mul.f32 	%f3884, %f178, 0f3F22F983;
	cvt.rni.s32.f32 	%r5065, %f3884;
	cvt.rn.f32.s32 	%f3885, %r5065;
	fma.rn.f32 	%f3886, %f3885, 0fBFC90FDA, %f178;
	fma.rn.f32 	%f3887, %f3885, 0fB3A22168, %f3886;
	fma.rn.f32 	%f4115, %f3885, 0fA7C234C5, %f3887;
	abs.f32 	%f180, %f178;
	setp.ltu.f32 	%p1327, %f180, 0f47CE4780;
	@%p1327 bra 	$L__BB2_280;
	setp.neu.f32 	%p1328, %f180, 0f7F800000;
	@%p1328 bra 	$L__BB2_275;
	mov.f32 	%f3890, 0f00000000;
	mul.rn.f32 	%f4115, %f178, %f3890;
	mov.b32 	%r5065, 0;
	bra.uni 	$L__BB2_280;
$L__BB2_275:
	mov.b32 	%r430, %f178;
	shl.b32 	%r4765, %r430, 8;
	or.b32  	%r431, %r4765, -2147483648;
	mov.b64 	%rd2297, 0;
	mov.b32 	%r5062, 0;
	mov.u64 	%rd2295, __cudart_i2opi_f;
	mov.u64 	%rd2296, %rd98;
$L__BB2_276:
	.pragma "nounroll";
	ld.global.nc.u32 	%r4766, [%rd2295];
	mad.wide.u32 	%rd2180, %r4766, %r431, %rd2297;
	shr.u64 	%rd2297, %rd2180, 32;
	st.local.u32 	[%rd2296], %rd2180;
	add.s32 	%r5062, %r5062, 1;
	add.s64 	%rd2296, %rd2296, 4;
	add.s64 	%rd2295, %rd2295, 4;
	setp.ne.s32 	%p1329, %r5062, 6;
	@%p1329 bra 	$L__BB2_276;
	shr.u32 	%r4767, %r430, 23;
	st.local.u32 	[%rd98+24], %rd2297;
	and.b32  	%r434, %r4767, 31;
	and.b32  	%r4768, %r4767, 224;
	add.s32 	%r4769, %r4768, -128;
	shr.u32 	%r4770, %r4769, 5;
	mul.wide.u32 	%rd2181, %r4770, 4;
	sub.s64 	%rd345, %rd98, %rd2181;
	ld.local.u32 	%r5063, [%rd345+24];
	ld.local.u32 	%r5064, [%rd345+20];
	setp.eq.s32 	%p1330, %r434, 0;
	@%p1330 bra 	$L__BB2_279;
	shf.l.wrap.b32 	%r5063, %r5064, %r5063, %r434;
	ld.local.u32 	%r4771, [%rd345+16];
	shf.l.wrap.b32 	%r5064, %r4771, %r5064, %r434;
$L__BB2_279:
	shr.u32 	%r4772, %r5063, 30;
	shf.l.wrap.b32 	%r4773, %r5064, %r5063, 2;
	shl.b32 	%r4774, %r5064, 2;
	shr.u32 	%r4775, %r4773, 31;
	add.s32 	%r4776, %r4775, %r4772;
	neg.s32 	%r4777, %r4776;
	setp.lt.s32 	%p1331, %r430, 0;
	selp.b32 	%r5065, %r4777, %r4776, %p1331;
	xor.b32  	%r4778, %r4773, %r430;
	shr.s32 	%r4779, %r4773, 31;
	xor.b32  	%r4780, %r4779, %r4773;
	xor.b32  	%r4781, %r4779, %r4774;
	cvt.u64.u32 	%rd2182, %r4780;
	shl.b64 	%rd2183, %rd2182, 32;
	cvt.u64.u32 	%rd2184, %r4781;
	or.b64  	%rd2185, %rd2183, %rd2184;
	cvt.rn.f64.s64 	%fd839, %rd2185;
	mul.f64 	%fd840, %fd839, 0d3BF921FB54442D19;
	cvt.rn.f32.f64 	%f3888, %fd840;
	neg.f32 	%f3889, %f3888;
	setp.lt.s32 	%p1332, %r4778, 0;
	selp.f32 	%f4115, %f3889, %f3888, %p1332;
$L__BB2_280:
	ld.param.f32 	%f4084, [_Z20scanExclusiveShared4P6float4S0_jjfffiiiifiif_param_14];
	setp.eq.s32 	%p1333, %r107, 1062207488;
	mul.rn.f32 	%f3891, %f4115, %f4115;
	and.b32  	%r4784, %r5065, 1;
	setp.eq.b32 	%p1334, %r4784, 1;
	selp.f32 	%f3892, 0f3F800000, %f4115, %p1334;
	fma.rn.f32 	%f3893, %f3891, %f3892, 0f00000000;
	fma.rn.f32 	%f3894, %f3891, 0f37CBAC00, 0fBAB607ED;
	selp.f32 	%f3895, %f3894, 0fB94D4153, %p1334;
	selp.f32 	%f3896, 0f3D2AAABB, 0f3C0885E4, %p1334;
	fma.rn.f32 	%f3897, %f3895, %f3891, %f3896;
	selp.f32 	%f3898, 0fBEFFFFFF, 0fBE2AAAA8, %p1334;
	fma.rn.f32 	%f3899, %f3897, %f3891, %f3898;
	fma.rn.f32 	%f3900, %f3899, %f3893, %f3892;
	and.b32  	%r4785, %r5065, 2;
	setp.eq.s32 	%p1335, %r4785, 0;
	mov.f32 	%f3901, 0f00000000;
	sub.f32 	%f3902, %f3901, %f3900;
	selp.f32 	%f3903, %f3900, %f3902, %p1335;
	cvt.f64.f32 	%fd841, %f3903;
	mul.f64 	%fd842, %fd48, 0d3FC999999999999A;
	fma.rn.f64 	%fd843, %fd842, %fd841, %fd47;
	cvt.rn.f32.f64 	%f3904, %fd843;
	sub.f32 	%f184, %f3904, %f4084;
	cvt.rn.f64.u32 	%fd844, %r345;
	{
	.reg .b32 %temp; 
	mov.b64 	{%temp, %r443}, %fd844;
	}
	{ // callseq 30, 0
	.param .b64 param0;
	st.param.f64 	[param0], %fd844;
	.param .b64 retval0;
	call.uni (retval0), 
	__internal_accurate_pow, 
	(
	param0
	);
	ld.param.f64 	%fd845, [retval0];
	} // callseq 30
	setp.lt.s32 	%p1336, %r443, 0;
	neg.f64 	%fd847, %fd845;
	selp.f64 	%fd848, %fd847, %fd845, %p1333;
	selp.f64 	%fd868, %fd848, %fd845, %p1336;
	setp.ne.s32 	%p1337, %r345, 0;
	@%p1337 bra 	$L__BB2_282;
	setp.eq.s32 	%p1338, %r107, 1062207488;
	selp.b32 	%r4786, %r443, 0, %p1338;
	setp.lt.s32 	%p1339, %r4228, 0;
	or.b32  	%r4787, %r4786, 2146435072;
	selp.b32 	%r4788, %r4787, %r4786, %p1339;
	mov.b32 	%r4789, 0;
	mov.b64 	%fd868, {%r4789, %r4788};
$L__BB2_282:
	setp.ltu.f32 	%p1340, %f4, 0f47CE4780;
	@%p1340 bra 	$L__BB2_290;
	setp.neu.f32 	%p1341, %f4, 0f7F800000;
	@%p1341 bra 	$L__BB2_285;
	ld.param.f32 	%f4042, [_Z20scanExclusiveShared4P6float4S0_jjfffiiiifiif_param_5];
	mov.f32 	%f3907, 0f00000000;
	mul.rn.f32 	%f4116, %f4042, %f3907;
	mov.b32 	%r5069, 0;
	bra.uni 	$L__BB2_290;
$L__BB2_285:
	ld.param.f32 	%f4041, [_Z20scanExclusiveShared4P6float4S0_jjfffiiiifiif_param_5];
	mov.b32 	%r444, %f4041;
	shl.b32 	%r4791, %r444, 8;
	or.b32  	%r445, %r4791, -2147483648;
	mov.b64 	%rd2300, 0;
	mov.b32 	%r5066, 0;
	mov.u64 	%rd2298, __cudart_i2opi_f;
	mov.u64 	%rd2299, %rd97;
$L__BB2_286:
	.pragma "nounroll";
	ld.global.nc.u32 	%r4792, [%rd2298];
	mad.wide.u32 	%rd2188, %r4792, %r445, %rd2300;
	shr.u64 	%rd2300, %rd2188, 32;
	st.local.u32 	[%rd2299], %rd2188;
	add.s32 	%r5066, %r5066, 1;
	add.s64 	%rd2299, %rd2299, 4;
	add.s64 	%rd2298, %rd2298, 4;
	setp.ne.s32 	%p1342, %r5066, 6;
	@%p1342 bra 	$L__BB2_286;
	shr.u32 	%r4793, %r444, 23;
	st.local.u32 	[%rd97+24], %rd2300;
	and.b32  	%r448, %r4793, 31;
	and.b32  	%r4794, %r4793, 224;
	add.s32 	%r4795, %r4794, -128;
	shr.u32 	%r4796, %r4795, 5;
	mul.wide.u32 	%rd2189, %r4796, 4;
	sub.s64 	%rd352, %rd97, %rd2189;
	ld.local.u32 	%r5067, [%rd352+24];
	ld.local.u32 	%r5068, [%rd352+20];
	setp.eq.s32 	%p1343, %r448, 0;
	@%p1343 bra 	$L__BB2_289;
	shf.l.wrap.b32 	%r5067, %r5068, %r5067, %r448;
	ld.local.u32 	%r4797, [%rd352+16];
	shf.l.wrap.b32 	%r5068, %r4797, %r5068, %r448;
$L__BB2_289:
	shr.u32 	%r4798, %r5067, 30;
	shf.l.wrap.b32 	%r4799, %r5068, %r5067, 2;
	shl.b32 	%r4800, %r5068, 2;
	shr.u32 	%r4801, %r4799, 31;
	add.s32 	%r4802, %r4801, %r4798;
	neg.s32 	%r4803, %r4802;
	setp.lt.s32 	%p1344, %r444, 0;
	selp.b32 	%r5069, %r4803, %r4802, %p1344;
	xor.b32  	%r4804, %r4799, %r444;
	shr.s32 	%r4805, %r4799, 31;
	xor.b32  	%r4806, %r4805, %r4799;
	xor.b32  	%r4807, %r4805, %r4800;
	cvt.u64.u32 	%rd2190, %r4806;
	shl.b64 	%rd2191, %rd2190, 32;
	cvt.u64.u32 	%rd2192, %r4807;
	or.b64  	%rd2193, %rd2191, %rd2192;
	cvt.rn.f64.s64 	%fd849, %rd2193;
	mul.f64 	%fd850, %fd849, 0d3BF921FB54442D19;
	cvt.rn.f32.f64 	%f3905, %fd850;
	neg.f32 	%f3906, %f3905;
	setp.lt.s32 	%p1345, %r4804, 0;
	selp.f32 	%f4116, %f3906, %f3905, %p1345;
$L__BB2_290:
	setp.eq.s32 	%p1346, %r107, 1062207488;
	mul.f32 	%f3908, %f4116, %f4116;
	fma.rn.f32 	%f3909, %f3908, 0f3C190000, 0f3B560000;
	fma.rn.f32 	%f3910, %f3909, %f3908, 0f3CC70000;
	fma.rn.f32 	%f3911, %f3910, %f3908, 0f3D5B0000;
	fma.rn.f32 	%f3912, %f3911, %f3908, 0f3E089438;
	fma.rn.f32 	%f3913, %f3912, %f3908, 0f3EAAAA88;
	mul.rn.f32 	%f3914, %f3908, %f4116;
	fma.rn.f32 	%f3915, %f3913, %f3914, %f4116;
	abs.f32 	%f3916, %f4116;
	setp.eq.f32 	%p1347, %f3916, 0f3A00B43C;
	selp.f32 	%f3917, %f4116, %f3915, %p1347;
	and.b32  	%r4810, %r5069, 1;
	setp.eq.b32 	%p1348, %r4810, 1;
	neg.f32 	%f3918, %f3917;
	rcp.approx.ftz.f32 	%f3919, %f3918;
	selp.f32 	%f3920, %f3919, %f3917, %p1348;
	mul.f32 	%f3921, %f3920, %f143;
	mov.f32 	%f3922, 0f3F000000;
	copysign.f32 	%f3923, %f3921, %f3922;
	add.rz.f32 	%f3924, %f3921, %f3923;
	cvt.rzi.f32.f32 	%f188, %f3924;
	cvt.f64.f32 	%fd52, %f188;
	{
	.reg .b32 %temp; 
	mov.b64 	{%temp, %r457}, %fd52;
	}
	abs.f64 	%fd53, %fd52;
	{ // callseq 31, 0
	.param .b64 param0;
	st.param.f64 	[param0], %fd53;
	.param .b64 retval0;
	call.uni (retval0), 
	__internal_accurate_pow, 
	(
	param0
	);
	ld.param.f64 	%fd851, [retval0];
	} // callseq 31
	setp.lt.s32 	%p1349, %r457, 0;
	neg.f64 	%fd853, %fd851;
	selp.f64 	%fd854, %fd853, %fd851, %p1346;
	selp.f64 	%fd870, %fd854, %fd851, %p1349;
	setp.neu.f32 	%p1350, %f188, 0f00000000;
	@%p1350 bra 	$L__BB2_292;
	setp.eq.s32 	%p1351, %r107, 1062207488;
	selp.b32 	%r4811, %r457, 0, %p1351;
	setp.lt.s32 	%p1352, %r4228, 0;
	or.b32  	%r4812, %r4811, 2146435072;
	selp.b32 	%r4813, %r4812, %r4811, %p1352;
	mov.b32 	%r4814, 0;
	mov.b64 	%fd870, {%r4814, %r4813};
$L__BB2_292:
	add.f64 	%fd855, %fd52, 0d4000000000000000;
	{
	.reg .b32 %temp; 
	mov.b64 	{%temp, %r4815}, %fd855;
	}
	and.b32  	%r4816, %r4815, 2146435072;
	setp.ne.s32 	%p1353, %r4816, 2146435072;
	@%p1353 bra 	$L__BB2_297;
	setp.num.f32 	%p1354, %f188, %f188;
	@%p1354 bra 	$L__BB2_295;
	mov.f64 	%fd856, 0d4000000000000000;
	add.rn.f64 	%fd870, %fd52, %fd856;
	bra.uni 	$L__BB2_297;
$L__BB2_295:
	setp.neu.f64 	%p1355, %fd53, 0d7FF0000000000000;
	@%p1355 bra 	$L__BB2_297;
	setp.lt.s32 	%p1356, %r457, 0;
	setp.eq.s32 	%p1357, %r107, 1062207488;
	setp.lt.s32 	%p1358, %r4228, 0;
	selp.b32 	%r4818, 0, 2146435072, %p1358;
	and.b32  	%r4819, %r4228, 2147483647;
	setp.ne.s32 	%p1359, %r4819, 1071644672;
	or.b32  	%r4820, %r4818, -2147483648;
	selp.b32 	%r4821, %r4820, %r4818, %p1359;
	selp.b32 	%r4822, %r4821, %r4818, %p1357;
	selp.b32 	%r4823, %r4822, %r4818, %p1356;
	mov.b32 	%r4824, 0;
	mov.b64 	%fd870, {%r4824, %r4823};
$L__BB2_297:
	setp.eq.f32 	%p1360, %f188, 0f3F800000;
	selp.f64 	%fd857, 0d3FF0000000000000, %fd870, %p1360;
	add.f64 	%fd858, %fd868, %fd857;
	sqrt.rn.f64 	%fd859, %fd858;
	mul.f64 	%fd860, %fd859, %fd18;
	cvt.rn.f32.f64 	%f3925, %fd860;
	abs.f32 	%f3926, %f3925;
	abs.f32 	%f3927, %f184;
	setp.gt.f32 	%p1361, %f3927, %f3926;
	selp.f32 	%f3928, %f3927, %f3926, %p1361;
	selp.f32 	%f3929, %f3926, %f3927, %p1361;
	div.rn.f32 	%f3930, %f3929, %f3928;
	mul.f32 	%f3931, %f3930, %f3930;
	fma.rn.f32 	%f3932, %f3931, 0f3B33710B, 0fBC807748;
	fma.rn.f32 	%f3933, %f3932, %f3931, 0f3D2CDAB2;
	fma.rn.f32 	%f3934, %f3933, %f3931, 0fBD992D10;
	fma.rn.f32 	%f3935, %f3934, %f3931, 0f3DD9EA6C;
	fma.rn.f32 	%f3936, %f3935, %f3931, 0fBE117CB1;
	fma.rn.f32 	%f3937, %f3936, %f3931, 0f3E4CBCE0;
	fma.rn.f32 	%f3938, %f3937, %f3931, 0fBEAAAA7D;
	mul.f32 	%f3939, %f3931, %f3938;
	fma.rn.f32 	%f3940, %f3939, %f3930, %f3930;
	neg.f32 	%f3941, %f3940;
	fma.rn.f32 	%f3942, 0f3F6EE581, 0f3FD774EB, %f3941;
	selp.f32 	%f3943, %f3942, %f3940, %p1361;
	selp.f32 	%f3944, 0f3F6EE581, 0f3FEEE581, %p1361;
	selp.f32 	%f3945, %f3940, %f3941, %p1361;
	fma.rn.f32 	%f3946, %f3944, 0f3FD774EB, %f3945;
	mov.b64 	%rd2194, %fd860;
	setp.lt.s64 	%p1362, %rd2194, 0;
	selp.f32 	%f3947, %f3946, %f3943, %p1362;
	add.f32 	%f3948, %f3927, %f3926;
	setp.eq.f32 	%p1363, %f3928, 0f00000000;
	selp.f32 	%f3949, 0f40490FDB, 0f00000000, %p1362;
	setp.eq.f32 	%p1364, %f3926, %f3927;
	selp.f32 	%f3950, 0f4016CBE4, 0f3F490FDB, %p1362;
	selp.f32 	%f3951, %f3950, %f3947, %p1364;
	selp.f32 	%f3952, %f3949, %f3951, %p1363;
	abs.f32 	%f3953, %f3948;
	setp.nan.f32 	%p1365, %f3953, %f3953;
	copysign.f32 	%f3954, %f184, %f3952;
	selp.f32 	%f3955, %f3948, %f3954, %p1365;
	cvt.f64.f32 	%fd861, %f3955;
	mul.f64 	%fd898, %fd861, 0d404CA4EA4A8C154D;
	mul.f64 	%fd901, %fd19, 0d404CA4EA4A8C154D;
	mul.f64 	%fd900, %fd32, 0d404CA4EA4A8C154D;
	mul.f64 	%fd899, %fd45, 0d404CA4EA4A8C154D;
	bra.uni 	$L__BB2_1153;
$L__BB2_298:
	ld.param.f32 	%f4010, [_Z20scanExclusiveShared4P6float4S0_jjfffiiiifiif_param_5];
	mov.b32 	%r460, %f4010;
	shl.b32 	%r3333, %r460, 8;
	or.b32  	%r461, %r3333, -2147483648;
	mov.b64 	%rd2303, 0;
	mov.b32 	%r5070, 0;
	mov.u64 	%rd2301, __cudart_i2opi_f;
	mov.u64 	%rd2302, %rd96;
$L__BB2_299:
	.pragma "nounroll";
	ld.global.nc.u32 	%r3334, [%rd2301];
	mad.wide.u32 	%rd1677, %r3334, %r461, %rd2303;
	shr.u64 	%rd2303, %rd1677, 32;
	st.local.u32 	[%rd2302], %rd1677;
	add.s32 	%r5070, %r5070, 1;
	add.s64 	%rd2302, %rd2302, 4;
	add.s64 	%rd2301, %rd2301, 4;
	setp.ne.s32 	%p688, %r5070, 6;
	@%p688 bra 	$L__BB2_299;
	shr.u32 	%r3335, %r460, 23;
	st.local.u32 	[%rd96+24], %rd2303;
	and.b32  	%r464, %r3335, 31;
	and.b32  	%r3336, %r3335, 224;
	add.s32 	%r3337, %r3336, -128;
	shr.u32 	%r3338, %r3337, 5;
	mul.wide.u32 	%rd1678, %r3338, 4;
	sub.s64 	%rd359, %rd96, %rd1678;
	ld.local.u32 	%r5071, [%rd359+24];
	ld.local.u32 	%r5072, [%rd359+20];
	setp.eq.s32 	%p689, %r464, 0;
	@%p689 bra 	$L__BB2_302;
	shf.l.wrap.b32 	%r5071, %r5072, %r5071, %r464;
	ld.local.u32 	%r3339, [%rd359+16];
	shf.l.wrap.b32 	%r5072, %r3339, %r5072, %r464;
$L__BB2_302:
	shr.u32 	%r3340, %r5071, 30;
	shf.l.wrap.b32 	%r3341, %r5072, %r5071, 2;
	shl.b32 	%r3342, %r5072, 2;
	shr.u32 	%r3343, %r3341, 31;
	add.s32 	%r3344, %r3343, %r3340;
	neg.s32 	%r3345, %r3344;
	setp.lt.s32 	%p690, %r460, 0;
	selp.b32 	%r5073, %r3345, %r3344, %p690;
	xor.b32  	%r3346, %r3341, %r460;
	shr.s32 	%r3347, %r3341, 31;
	xor.b32  	%r3348, %r3347, %r3341;
	xor.b32  	%r3349, %r3347, %r3342;
	cvt.u64.u32 	%rd1679, %r3348;
	shl.b64 	%rd1680, %rd1679, 32;
	cvt.u64.u32 	%rd1681, %r3349;
	or.b64  	%rd1682, %rd1680, %rd1681;
	cvt.rn.f64.s64 	%fd562, %rd1682;
	mul.f64 	%fd563, %fd562, 0d3BF921FB54442D19;
	cvt.rn.f32.f64 	%f2396, %fd563;
	neg.f32 	%f2397, %f2396;
	setp.lt.s32 	%p691, %r3346, 0;
	selp.f32 	%f4117, %f2397, %f2396, %p691;
$L__BB2_303:
	ld.param.f32 	%f4056, [_Z20scanExclusiveShared4P6float4S0_jjfffiiiifiif_param_11];
	ld.param.u32 	%r4935, [_Z20scanExclusiveShared4P6float4S0_jjfffiiiifiif_param_8];
	mul.f32 	%f2399, %f4117, %f4117;
	fma.rn.f32 	%f2400, %f2399, 0f3C190000, 0f3B560000;
	fma.rn.f32 	%f2401, %f2400, %f2399, 0f3CC70000;
	fma.rn.f32 	%f2402, %f2401, %f2399, 0f3D5B0000;
	fma.rn.f32 	%f2403, %f2402, %f2399, 0f3E089438;
	fma.rn.f32 	%f2404, %f2403, %f2399, 0f3EAAAA88;
	mul.rn.f32 	%f2405, %f2399, %f4117;
	fma.rn.f32 	%f2406, %f2404, %f2405, %f4117;
	abs.f32 	%f2407, %f4117;
	setp.eq.f32 	%p692, %f2407, 0f3A00B43C;
	selp.f32 	%f2408, %f4117, %f2406, %p692;
	and.b32  	%r3351, %r5073, 1;
	setp.eq.b32 	%p693, %r3351, 1;
	neg.f32 	%f2409, %f2408;
	rcp.approx.ftz.f32 	%f2410, %f2409;
	selp.f32 	%f2411, %f2410, %f2408, %p693;
	div.rn.f32 	%f2412, %f189, %f2411;
	mov.f32 	%f2413, 0f3F000000;
	copysign.f32 	%f2414, %f2412, %f2413;
	add.rz.f32 	%f2415, %f2412, %f2414;
	cvt.rzi.f32.f32 	%f2416, %f2415;
	cvt.rzi.s32.f32 	%r3352, %f2416;
	add.s32 	%r3353, %r3352, %r458;
	cvt.rn.f32.s32 	%f2417, %r3353;
	mul.f32 	%f195, %f4056, %f2417;
	add.s32 	%r473, %r3, 2;
	add.s32 	%r3354, %r473, %r4935;
	cvt.rn.f32.u32 	%f2418, %r3354;
	mul.f32 	%f196, %f4056, %f2418;
	mul.f32 	%f2419, %f195, 0f3F22F983;
	cvt.rni.s32.f32 	%r5077, %f2419;
	cvt.rn.f32.s32 	%f2420, %r5077;
	fma.rn.f32 	%f2421, %f2420, 0fBFC90FDA, %f195;
	fma.rn.f32 	%f2422, %f2420, 0fB3A22168, %f2421;
	fma.rn.f32 	%f4118, %f2420, 0fA7C234C5, %f2422;
	abs.f32 	%f198, %f195;
	setp.ltu.f32 	%p694, %f198, 0f47CE4780;
	@%p694 bra 	$L__BB2_311;
	setp.neu.f32 	%p695, %f198, 0f7F800000;
	@%p695 bra 	$L__BB2_306;
	mov.f32 	%f2425, 0f00000000;
	mul.rn.f32 	%f4118, %f195, %f2425;
	mov.b32 	%r5077, 0;
	bra.uni 	$L__BB2_311;
$L__BB2_306:
	mov.b32 	%r475, %f195;
	shl.b32 	%r3356, %r475, 8;
	or.b32  	%r476, %r3356, -2147483648;
	mov.b64 	%rd2306, 0;
	mov.b32 	%r5074, 0;
	mov.u64 	%rd2304, __cudart_i2opi_f;
	mov.u64 	%rd2305, %rd95;
$L__BB2_307:
	.pragma "nounroll";
	ld.global.nc.u32 	%r3357, [%rd2304];
	mad.wide.u32 	%rd1685, %r3357, %r476, %rd2306;
	shr.u64 	%rd2306, %rd1685, 32;
	st.local.u32 	[%rd2305], %rd1685;
	add.s32 	%r5074, %r5074, 1;
	add.s64 	%rd2305, %rd2305, 4;
	add.s64 	%rd2304, %rd2304, 4;
	setp.ne.s32 	%p696, %r5074, 6;
	@%p696 bra 	$L__BB2_307;
	shr.u32 	%r3358, %r475, 23;
	st.local.u32 	[%rd95+24], %rd2306;
	and.b32  	%r479, %r3358, 31;
	and.b32  	%r3359, %r3358, 224;
	add.s32 	%r3360, %r3359, -128;
	shr.u32 	%r3361, %r3360, 5;
	mul.wide.u32 	%rd1686, %r3361, 4;
	sub.s64 	%rd366, %rd95, %rd1686;
	ld.local.u32 	%r5075, [%rd366+24];
	ld.local.u32 	%r5076, [%rd366+20];
	setp.eq.s32 	%p697, %r479, 0;
	@%p697 bra 	$L__BB2_310;
	shf.l.wrap.b32 	%r5075, %r5076, %r5075, %r479;
	ld.local.u32 	%r3362, [%rd366+16];
	shf.l.wrap.b32 	%r5076, %r3362, %r5076, %r479;
$L__BB2_310:
	shr.u32 	%r3363, %r5075, 30;
	shf.l.wrap.b32 	%r3364, %r5076, %r5075, 2;
	shl.b32 	%r3365, %r5076, 2;
	shr.u32 	%r3366, %r3364, 31;
	add.s32 	%r3367, %r3366, %r3363;
	neg.s32 	%r3368, %r3367;
	setp.lt.s32 	%p698, %r475, 0;
	selp.b32 	%r5077, %r3368, %r3367, %p698;
	xor.b32  	%r3369, %r3364, %r475;
	shr.s32 	%r3370, %r3364, 31;
	xor.b32  	%r3371, %r3370, %r3364;
	xor.b32  	%r3372, %r3370, %r3365;
	cvt.u64.u32 	%rd1687, %r3371;
	shl.b64 	%rd1688, %rd1687, 32;
	cvt.u64.u32 	%rd1689, %r3372;
	or.b64  	%rd1690, %rd1688, %rd1689;
	cvt.rn.f64.s64 	%fd564, %rd1690;
	mul.f64 	%fd565, %fd564, 0d3BF921FB54442D19;
	cvt.rn.f32.f64 	%f2423, %fd565;
	neg.f32 	%f2424, %f2423;
	setp.lt.s32 	%p699, %r3369, 0;
	selp.f32 	%f4118, %f2424, %f2423, %p699;
$L__BB2_311:
	mul.rn.f32 	%f2426, %f4118, %f4118;
	and.b32  	%r3374, %r5077, 1;
	setp.eq.b32 	%p700, %r3374, 1;
	selp.f32 	%f2427, 0f3F800000, %f4118, %p700;
	fma.rn.f32 	%f2428, %f2426, %f2427, 0f00000000;
	fma.rn.f32 	%f2429, %f2426, 0f37CBAC00, 0fBAB607ED;
	selp.f32 	%f2430, %f2429, 0fB94D4153, %p700;
	selp.f32 	%f2431, 0f3D2AAABB, 0f3C0885E4, %p700;
	fma.rn.f32 	%f2432, %f2430, %f2426, %f2431;
	selp.f32 	%f2433, 0fBEFFFFFF, 0fBE2AAAA8, %p700;
	fma.rn.f32 	%f2434, %f2432, %f2426, %f2433;
	fma.rn.f32 	%f2435, %f2434, %f2428, %f2427;
	and.b32  	%r3375, %r5077, 2;
	setp.eq.s32 	%p701, %r3375, 0;
	mov.f32 	%f2436, 0f00000000;
	sub.f32 	%f2437, %f2436, %f2435;
	selp.f32 	%f202, %f2435, %f2437, %p701;
	mul.f32 	%f2438, %f196, 0f3F22F983;
	cvt.rni.s32.f32 	%r5081, %f2438;
	cvt.rn.f32.s32 	%f2439, %r5081;
	fma.rn.f32 	%f2440, %f2439, 0fBFC90FDA, %f196;
	fma.rn.f32 	%f2441, %f2439, 0fB3A22168, %f2440;
	fma.rn.f32 	%f4119, %f2439, 0fA7C234C5, %f2441;
	abs.f32 	%f204, %f196;
	setp.ltu.f32 	%p702, %f204, 0f47CE4780;
	@%p702 bra 	$L__BB2_319;
	setp.neu.f32 	%p703, %f204, 0f7F800000;
	@%p703 bra 	$L__BB2_314;
	mov.f32 	%f2444, 0f00000000;
	mul.rn.f32 	%f4119, %f196, %f2444;
	mov.b32 	%r5081, 0;
	bra.uni 	$L__BB2_319;
$L__BB2_314:
	mov.b32 	%r489, %f196;
	shl.b32 	%r3377, %r489, 8;
	or.b32  	%r490, %r3377, -2147483648;
	mov.b64 	%rd2309, 0;
	mov.b32 	%r5078, 0;
	mov.u64 	%rd2307, __cudart_i2opi_f;
	mov.u64 	%rd2308, %rd94;
$L__BB2_315:
	.pragma "nounroll";
	ld.global.nc.u32 	%r3378, [%rd2307];
	mad.wide.u32 	%rd1693, %r3378, %r490, %rd2309;
	shr.u64 	%rd2309, %rd1693, 32;
	st.local.u32 	[%rd2308], %rd1693;
	add.s32 	%r5078, %r5078, 1;
	add.s64 	%rd2308, %rd2308, 4;
	add.s64 	%rd2307, %rd2307, 4;
	setp.ne.s32 	%p704, %r5078, 6;
	@%p704 bra 	$L__BB2_315;
	shr.u32 	%r3379, %r489, 23;
	st.local.u32 	[%rd94+24], %rd2309;
	and.b32  	%r493, %r3379, 31;
	and.b32  	%r3380, %r3379, 224;
	add.s32 	%r3381, %r3380, -128;
	shr.u32 	%r3382, %r3381, 5;
	mul.wide.u32 	%rd1694, %r3382, 4;
	sub.s64 	%rd373, %rd94, %rd1694;
	ld.local.u32 	%r5079, [%rd373+24];
	ld.local.u32 	%r5080, [%rd373+20];
	setp.eq.s32 	%p705, %r493, 0;
	@%p705 bra 	$L__BB2_318;
	shf.l.wrap.b32 	%r5079, %r5080, %r5079, %r493;
	ld.local.u32 	%r3383, [%rd373+16];
	shf.l.wrap.b32 	%r5080, %r3383, %r5080, %r493;
$L__BB2_318:
	shr.u32 	%r3384, %r5079, 30;
	shf.l.wrap.b32 	%r3385, %r5080, %r5079, 2;
	shl.b32 	%r3386, %r5080, 2;
	shr.u32 	%r3387, %r3385, 31;
	add.s32 	%r3388, %r3387, %r3384;
	neg.s32 	%r3389, %r3388;
	setp.lt.s32 	%p706, %r489, 0;
	selp.b32 	%r5081, %r3389, %r3388, %p706;
	xor.b32  	%r3390, %r3385, %r489;
	shr.s32 	%r3391, %r3385, 31;
	xor.b32  	%r3392, %r3391, %r3385;
	xor.b32  	%r3393, %r3391, %r3386;
	cvt.u64.u32 	%rd1695, %r3392;
	shl.b64 	%rd1696, %rd1695, 32;
	cvt.u64.u32 	%rd1697, %r3393;
	or.b64  	%rd1698, %rd1696, %rd1697;
	cvt.rn.f64.s64 	%fd566, %rd1698;
	mul.f64 	%fd567, %fd566, 0d3BF921FB54442D19;
	cvt.rn.f32.f64 	%f2442, %fd567;
	neg.f32 	%f2443, %f2442;
	setp.lt.s32 	%p707, %r3390, 0;
	selp.f32 	%f4119, %f2443, %f2442, %p707;
$L__BB2_319:
	mul.rn.f32 	%f2445, %f4119, %f4119;
	and.b32  	%r3395, %r5081, 1;
	setp.eq.b32 	%p708, %r3395, 1;
	selp.f32 	%f2446, 0f3F800000, %f4119, %p708;
	fma.rn.f32 	%f2447, %f2445, %f2446, 0f00000000;
	fma.rn.f32 	%f2448, %f2445, 0f37CBAC00, 0fBAB607ED;
	selp.f32 	%f2449, %f2448, 0fB94D4153, %p708;
	selp.f32 	%f2450, 0f3D2AAABB, 0f3C0885E4, %p708;
	fma.rn.f32 	%f2451, %f2449, %f2445, %f2450;
	selp.f32 	%f2452, 0fBEFFFFFF, 0fBE2AAAA8, %p708;
	fma.rn.f32 	%f2453, %f2451, %f2445, %f2452;
	fma.rn.f32 	%f2454, %f2453, %f2447, %f2446;
	and.b32  	%r3396, %r5081, 2;
	setp.eq.s32 	%p709, %r3396, 0;
	mov.f32 	%f2455, 0f00000000;
	sub.f32 	%f2456, %f2455, %f2454;
	selp.f32 	%f2457, %f2454, %f2456, %p709;
	fma.rn.f32 	%f208, %f202, %f2457, 0f3F800000;
	add.f32 	%f209, %f195, %f195;
	mul.f32 	%f2458, %f209, 0f3F22F983;
	cvt.rni.s32.f32 	%r5085, %f2458;
	cvt.rn.f32.s32 	%f2459, %r5085;
	fma.rn.f32 	%f2460, %f2459, 0fBFC90FDA, %f209;
	fma.rn.f32 	%f2461, %f2459, 0fB3A22168, %f2460;
	fma.rn.f32 	%f4120, %f2459, 0fA7C234C5, %f2461;
	abs.f32 	%f211, %f209;
	setp.ltu.f32 	%p710, %f211, 0f47CE4780;
	@%p710 bra 	$L__BB2_327;
	setp.neu.f32 	%p711, %f211, 0f7F800000;
	@%p711 bra 	$L__BB2_322;
	mov.f32 	%f2464, 0f00000000;
	mul.rn.f32 	%f4120, %f209, %f2464;
	mov.b32 	%r5085, 0;
	bra.uni 	$L__BB2_327;
$L__BB2_322:
	mov.b32 	%r503, %f209;
	shl.b32 	%r3398, %r503, 8;
	or.b32  	%r504, %r3398, -2147483648;
	mov.b64 	%rd2312, 0;
	mov.b32 	%r5082, 0;
	mov.u64 	%rd2310, __cudart_i2opi_f;
	mov.u64 	%rd2311, %rd93;
$L__BB2_323:
	.pragma "nounroll";
	ld.global.nc.u32 	%r3399, [%rd2310];
	mad.wide.u32 	%rd1701, %r3399, %r504, %rd2312;
	shr.u64 	%rd2312, %rd1701, 32;
	st.local.u32 	[%rd2311], %rd1701;
	add.s32 	%r5082, %r5082, 1;
	add.s64 	%rd2311, %rd2311, 4;
	add.s64 	%rd2310, %rd2310, 4;
	setp.ne.s32 	%p712, %r5082, 6;
	@%p712 bra 	$L__BB2_323;
	shr.u32 	%r3400, %r503, 23;
	st.local.u32 	[%rd93+24], %rd2312;
	and.b32  	%r507, %r3400, 31;
	and.b32  	%r3401, %r3400, 224;
	add.s32 	%r3402, %r3401, -128;
	shr.u32 	%r3403, %r3402, 5;
	mul.wide.u32 	%rd1702, %r3403, 4;
	sub.s64 	%rd380, %rd93, %rd1702;
	ld.local.u32 	%r5083, [%rd380+24];
	ld.local.u32 	%r5084, [%rd380+20];
	setp.eq.s32 	%p713, %r507, 0;
	@%p713 bra 	$L__BB2_326;
	shf.l.wrap.b32 	%r5083, %r5084, %r5083, %r507;
	ld.local.u32 	%r3404, [%rd380+16];
	shf.l.wrap.b32 	%r5084, %r3404, %r5084, %r507;
$L__BB2_326:
	shr.u32 	%r3405, %r5083, 30;
	shf.l.wrap.b32 	%r3406, %r5084, %r5083, 2;
	shl.b32 	%r3407, %r5084, 2;
	shr.u32 	%r3408, %r3406, 31;
	add.s32 	%r3409, %r3408, %r3405;
	neg.s32 	%r3410, %r3409;
	setp.lt.s32 	%p714, %r503, 0;
	selp.b32 	%r5085, %r3410, %r3409, %p714;
	xor.b32  	%r3411, %r3406, %r503;
	shr.s32 	%r3412, %r3406, 31;
	xor.b32  	%r3413, %r3412, %r3406;
	xor.b32  	%r3414, %r3412, %r3407;
	cvt.u64.u32 	%rd1703, %r3413;
	shl.b64 	%rd1704, %rd1703, 32;
	cvt.u64.u32 	%rd1705, %r3414;
	or.b64  	%rd1706, %rd1704, %rd1705;
	cvt.rn.f64.s64 	%fd568, %rd1706;
	mul.f64 	%fd569, %fd568, 0d3BF921FB54442D19;
	cvt.rn.f32.f64 	%f2462, %fd569;
	neg.f32 	%f2463, %f2462;
	setp.lt.s32 	%p715, %r3411, 0;
	selp.f32 	%f4120, %f2463, %f2462, %p715;
$L__BB2_327:
	mul.rn.f32 	%f2465, %f4120, %f4120;
	and.b32  	%r3416, %r5085, 1;
	setp.eq.b32 	%p716, %r3416, 1;
	selp.f32 	%f2466, 0f3F800000, %f4120, %p716;
	fma.rn.f32 	%f2467, %f2465, %f2466, 0f00000000;
	fma.rn.f32 	%f2468, %f2465, 0f37CBAC00, 0fBAB607ED;
	selp.f32 	%f2469, %f2468, 0fB94D4153, %p716;
	selp.f32 	%f2470, 0f3D2AAABB, 0f3C0885E4, %p716;
	fma.rn.f32 	%f2471, %f2469, %f2465, %f2470;
	selp.f32 	%f2472, 0fBEFFFFFF, 0fBE2AAAA8, %p716;
	fma.rn.f32 	%f2473, %f2471, %f2465, %f2472;
	fma.rn.f32 	%f2474, %f2473, %f2467, %f2466;
	and.b32  	%r3417, %r5085, 2;
	setp.eq.s32 	%p717, %r3417, 0;
	mov.f32 	%f2475, 0f00000000;
	sub.f32 	%f2476, %f2475, %f2474;
	selp.f32 	%f2477, %f2474, %f2476, %p717;
	cvt.f64.f32 	%fd64, %f2477;
	add.f32 	%f215, %f196, %f196;
	mul.f32 	%f2478, %f215, 0f3F22F983;
	cvt.rni.s32.f32 	%r5089, %f2478;
	cvt.rn.f32.s32 	%f2479, %r5089;
	fma.rn.f32 	%f2480, %f2479, 0fBFC90FDA, %f215;
	fma.rn.f32 	%f2481, %f2479, 0fB3A22168, %f2480;
	fma.rn.f32 	%f4121, %f2479, 0fA7C234C5, %f2481;
	abs.f32 	%f217, %f215;
	setp.ltu.f32 	%p718, %f217, 0f47CE4780;
	@%p718 bra 	$L__BB2_335;
	setp.neu.f32 	%p719, %f217, 0f7F800000;
	@%p719 bra 	$L__BB2_330;
	mov.f32 	%f2484, 0f00000000;
	mul.rn.f32 	%f4121, %f215, %f2484;
	mov.b32 	%r5089, 0;
	bra.uni 	$L__BB2_335;
$L__BB2_330:
	mov.b32 	%r517, %f215;
	shl.b32 	%r3419, %r517, 8;
	or.b32  	%r518, %r3419, -2147483648;
	mov.b64 	%rd2315, 0;
	mov.b32 	%r5086, 0;
	mov.u64 	%rd2313, __cudart_i2opi_f;
	mov.u64 	%rd2314, %rd92;
$L__BB2_331:
	.pragma "nounroll";
	ld.global.nc.u32 	%r3420, [%rd2313];
	mad.wide.u32 	%rd1709, %r3420, %r518, %rd2315;
	shr.u64 	%rd2315, %rd1709, 32;
	st.local.u32 	[%rd2314], %rd1709;
	add.s32 	%r5086, %r5086, 1;
	add.s64 	%rd2314, %rd2314, 4;
	add.s64 	%rd2313, %rd2313, 4;
	setp.ne.s32 	%p720, %r5086, 6;
	@%p720 bra 	$L__BB2_331;
	shr.u32 	%r3421, %r517, 23;
	st.local.u32 	[%rd92+24], %rd2315;
	and.b32  	%r521, %r3421, 31;
	and.b32  	%r3422, %r3421, 224;
	add.s32 	%r3423, %r3422, -128;
	shr.u32 	%r3424, %r3423, 5;
	mul.wide.u32 	%rd1710, %r3424, 4;
	sub.s64 	%rd387, %rd92, %rd1710;
	ld.local.u32 	%r5087, [%rd387+24];
	ld.local.u32 	%r5088, [%rd387+20];
	setp.eq.s32 	%p721, %r521, 0;
	@%p721 bra 	$L__BB2_334;
	shf.l.wrap.b32 	%r5087, %r5088, %r5087, %r521;
	ld.local.u32 	%r3425, [%rd387+16];
	shf.l.wrap.b32 	%r5088, %r3425, %r5088, %r521;
$L__BB2_334:
	shr.u32 	%r3426, %r5087, 30;
	shf.l.wrap.b32 	%r3427, %r5088, %r5087, 2;
	shl.b32 	%r3428, %r5088, 2;
	shr.u32 	%r3429, %r3427, 31;
	add.s32 	%r3430, %r3429, %r3426;
	neg.s32 	%r3431, %r3430;
	setp.lt.s32 	%p722, %r517, 0;
	selp.b32 	%r5089, %r3431, %r3430, %p722;
	xor.b32  	%r3432, %r3427, %r517;
	shr.s32 	%r3433, %r3427, 31;
	xor.b32  	%r3434, %r3433, %r3427;
	xor.b32  	%r3435, %r3433, %r3428;
	cvt.u64.u32 	%rd1711, %r3434;
	shl.b64 	%rd1712, %rd1711, 32;
	cvt.u64.u32 	%rd1713, %r3435;
	or.b64  	%rd1714, %rd1712, %rd1713;
	cvt.rn.f64.s64 	%fd570, %rd1714;
	mul.f64 	%fd571, %fd570, 0d3BF921FB54442D19;
	cvt.rn.f32.f64 	%f2482, %fd571;
	neg.f32 	%f2483, %f2482;
	setp.lt.s32 	%p723, %r3432, 0;
	selp.f32 	%f4121, %f2483, %f2482, %p723;
$L__BB2_335:
	mul.rn.f32 	%f2485, %f4121, %f4121;
	and.b32  	%r3437, %r5089, 1;
	setp.eq.b32 	%p724, %r3437, 1;
	selp.f32 	%f2486, 0f3F800000, %f4121, %p724;
	fma.rn.f32 	%f2487, %f2485, %f2486, 0f00000000;
	fma.rn.f32 	%f2488, %f2485, 0f37CBAC00, 0fBAB607ED;
	selp.f32 	%f2489, %f2488, 0fB94D4153, %p724;
	selp.f32 	%f2490, 0f3D2AAABB, 0f3C0885E4, %p724;
	fma.rn.f32 	%f2491, %f2489, %f2485, %f2490;
	selp.f32 	%f2492, 0fBEFFFFFF, 0fBE2AAAA8, %p724;
	fma.rn.f32 	%f2493, %f2491, %f2485, %f2492;
	fma.rn.f32 	%f2494, %f2493, %f2487, %f2486;
	and.b32  	%r3438, %r5089, 2;
	setp.eq.s32 	%p725, %r3438, 0;
	mov.f32 	%f2495, 0f00000000;
	sub.f32 	%f2496, %f2495, %f2494;
	selp.f32 	%f2497, %f2494, %f2496, %p725;
	cvt.f64.f32 	%fd572, %f2497;
	mul.f64 	%fd573, %fd64, 0d3FD3333333333333;
	cvt.f64.f32 	%fd574, %f208;
	fma.rn.f64 	%fd65, %fd573, %fd572, %fd574;
	mul.f32 	%f221, %f195, 0f40A00000;
	mul.f32 	%f2498, %f221, 0f3F22F983;
	cvt.rni.s32.f32 	%r5093, %f2498;
	cvt.rn.f32.s32 	%f2499, %r5093;
	fma.rn.f32 	%f2500, %f2499, 0fBFC90FDA, %f221;
	fma.rn.f32 	%f2501, %f2499, 0fB3A22168, %f2500;
	fma.rn.f32 	%f4122, %f2499, 0fA7C234C5, %f2501;
	abs.f32 	%f223, %f221;
	setp.ltu.f32 	%p726, %f223, 0f47CE4780;
	@%p726 bra 	$L__BB2_343;
	setp.neu.f32 	%p727, %f223, 0f7F800000;
	@%p727 bra 	$L__BB2_338;
	mov.f32 	%f2504, 0f00000000;
	mul.rn.f32 	%f4122, %f221, %f2504;
	mov.b32 	%r5093, 0;
	bra.uni 	$L__BB2_343;
$L__BB2_338:
	mov.b32 	%r531, %f221;
	shl.b32 	%r3440, %r531, 8;
	or.b32  	%r532, %r3440, -2147483648;
	mov.b64 	%rd2318, 0;
	mov.b32 	%r5090, 0;
	mov.u64 	%rd2316, __cudart_i2opi_f;
	mov.u64 	%rd2317, %rd91;
$L__BB2_339:
	.pragma "nounroll";
	ld.global.nc.u32 	%r3441, [%rd2316];
	mad.wide.u32 	%rd1717, %r3441, %r532, %rd2318;
	shr.u64 	%rd2318, %rd1717, 32;
	st.local.u32 	[%rd2317], %rd1717;
	add.s32 	%r5090, %r5090, 1;
	add.s64 	%rd2317, %rd2317, 4;
	add.s64 	%rd2316, %rd2316, 4;
	setp.ne.s32 	%p728, %r5090, 6;
	@%p728 bra 	$L__BB2_339;
	shr.u32 	%r3442, %r531, 23;
	st.local.u32 	[%rd91+24], %rd2318;
	and.b32  	%r535, %r3442, 31;
	and.b32  	%r3443, %r3442, 224;
	add.s32 	%r3444, %r3443, -128;
	shr.u32 	%r3445, %r3444, 5;
	mul.wide.u32 	%rd1718, %r3445, 4;
	sub.s64 	%rd394, %rd91, %rd1718;
	ld.local.u32 	%r5091, [%rd394+24];
	ld.local.u32 	%r5092, [%rd394+20];
	setp.eq.s32 	%p729, %r535, 0;
	@%p729 bra 	$L__BB2_342;
	shf.l.wrap.b32 	%r5091, %r5092, %r5091, %r535;
	ld.local.u32 	%r3446, [%rd394+16];
	shf.l.wrap.b32 	%r5092, %r3446, %r5092, %r535;
$L__BB2_342:
	shr.u32 	%r3447, %r5091, 30;
	shf.l.wrap.b32 	%r3448, %r5092, %r5091, 2;
	shl.b32 	%r3449, %r5092, 2;
	shr.u32 	%r3450, %r3448, 31;
	add.s32 	%r3451, %r3450, %r3447;
	neg.s32 	%r3452, %r3451;
	setp.lt.s32 	%p730, %r531, 0;
	selp.b32 	%r5093, %r3452, %r3451, %p730;
	xor.b32  	%r3453, %r3448, %r531;
	shr.s32 	%r3454, %r3448, 31;
	xor.b32  	%r3455, %r3454, %r3448;
	xor.b32  	%r3456, %r3454, %r3449;
	cvt.u64.u32 	%rd1719, %r3455;
	shl.b64 	%rd1720, %rd1719, 32;
	cvt.u64.u32 	%rd1721, %r3456;
	or.b64  	%rd1722, %rd1720, %rd1721;
	cvt.rn.f64.s64 	%fd575, %rd1722;
	mul.f64 	%fd576, %fd575, 0d3BF921FB54442D19;
	cvt.rn.f32.f64 	%f2502, %fd576;
	neg.f32 	%f2503, %f2502;
	setp.lt.s32 	%p731, %r3453, 0;
	selp.f32 	%f4122, %f2503, %f2502, %p731;
$L__BB2_343:
	mul.rn.f32 	%f2505, %f4122, %f4122;
	and.b32  	%r3458, %r5093, 1;
	setp.eq.b32 	%p732, %r3458, 1;
	selp.f32 	%f2506, 0f3F800000, %f4122, %p732;
	fma.rn.f32 	%f2507, %f2505, %f2506, 0f00000000;
	fma.rn.f32 	%f2508, %f2505, 0f37CBAC00, 0fBAB607ED;
	selp.f32 	%f2509, %f2508, 0fB94D4153, %p732;
	selp.f32 	%f2510, 0f3D2AAABB, 0f3C0885E4, %p732;
	fma.rn.f32 	%f2511, %f2509, %f2505, %f2510;
	selp.f32 	%f2512, 0fBEFFFFFF, 0fBE2AAAA8, %p732;
	fma.rn.f32 	%f2513, %f2511, %f2505, %f2512;
	fma.rn.f32 	%f2514, %f2513, %f2507, %f2506;
	and.b32  	%r3459, %r5093, 2;
	setp.eq.s32 	%p733, %r3459, 0;
	mov.f32 	%f2515, 0f00000000;
	sub.f32 	%f2516, %f2515, %f2514;
	selp.f32 	%f2517, %f2514, %f2516, %p733;
	cvt.f64.f32 	%fd66, %f2517;
	mul.f32 	%f227, %f196, 0f40A00000;
	mul.f32 	%f2518, %f227, 0f3F22F983;
	cvt.rni.s32.f32 	%r5097, %f2518;
	cvt.rn.f32.s32 	%f2519, %r5097;
	fma.rn.f32 	%f2520, %f2519, 0fBFC90FDA, %f227;
	fma.rn.f32 	%f2521, %f2519, 0fB3A22168, %f2520;
	fma.rn.f32 	%f4123, %f2519, 0fA7C234C5, %f2521;
	abs.f32 	%f229, %f227;
	setp.ltu.f32 	%p734, %f229, 0f47CE4780;
	@%p734 bra 	$L__BB2_351;
	setp.neu.f32 	%p735, %f229, 0f7F800000;
	@%p735 bra 	$L__BB2_346;
	mov.f32 	%f2524, 0f00000000;
	mul.rn.f32 	%f4123, %f227, %f2524;
	mov.b32 	%r5097, 0;
	bra.uni 	$L__BB2_351;
$L__BB2_346:
	mov.b32 	%r545, %f227;
	shl.b32 	%r3461, %r545, 8;
	or.b32  	%r546, %r3461, -2147483648;
	mov.b64 	%rd2321, 0;
	mov.b32 	%r5094, 0;
	mov.u64 	%rd2319, __cudart_i2opi_f;
	mov.u64 	%rd2320, %rd90;
$L__BB2_347:
	.pragma "nounroll";
	ld.global.nc.u32 	%r3462, [%rd2319];
	mad.wide.u32 	%rd1725, %r3462, %r546, %rd2321;
	shr.u64 	%rd2321, %rd1725, 32;
	st.local.u32 	[%rd2320], %rd1725;
	add.s32 	%r5094, %r5094, 1;
	add.s64 	%rd2320, %rd2320, 4;
	add.s64 	%rd2319, %rd2319, 4;
	setp.ne.s32 	%p736, %r5094, 6;
	@%p736 bra 	$L__BB2_347;
	shr.u32 	%r3463, %r545, 23;
	st.local.u32 	[%rd90+24], %rd2321;
	and.b32  	%r549, %r3463, 31;
	and.b32  	%r3464, %r3463, 224;
	add.s32 	%r3465, %r3464, -128;
	shr.u32 	%r3466, %r3465, 5;
	mul.wide.u32 	%rd1726, %r3466, 4;
	sub.s64 	%rd401, %rd90, %rd1726;
	ld.local.u32 	%r5095, [%rd401+24];
	ld.local.u32 	%r5096, [%rd401+20];
	setp.eq.s32 	%p737, %r549, 0;
	@%p737 bra 	$L__BB2_350;
	shf.l.wrap.b32 	%r5095, %r5096, %r5095, %r549;
	ld.local.u32 	%r3467, [%rd401+16];
	shf.l.wrap.b32 	%r5096, %r3467, %r5096, %r549;
$L__BB2_350:
	shr.u32 	%r3468, %r5095, 30;
	shf.l.wrap.b32 	%r3469, %r5096, %r5095, 2;
	shl.b32 	%r3470, %r5096, 2;
	shr.u32 	%r3471, %r3469, 31;
	add.s32 	%r3472, %r3471, %r3468;
	neg.s32 	%r3473, %r3472;
	setp.lt.s32 	%p738, %r545, 0;
	selp.b32 	%r5097, %r3473, %r3472, %p738;
	xor.b32  	%r3474, %r3469, %r545;
	shr.s32 	%r3475, %r3469, 31;
	xor.b32  	%r3476, %r3475, %r3469;
	xor.b32  	%r3477, %r3475, %r3470;
	cvt.u64.u32 	%rd1727, %r3476;
	shl.b64 	%rd1728, %rd1727, 32;
	cvt.u64.u32 	%rd1729, %r3477;
	or.b64  	%rd1730, %rd1728, %rd1729;
	cvt.rn.f64.s64 	%fd577, %rd1730;
	mul.f64 	%fd578, %fd577, 0d3BF921FB54442D19;
	cvt.rn.f32.f64 	%f2522, %fd578;
	neg.f32 	%f2523, %f2522;
	setp.lt.s32 	%p739, %r3474, 0;
	selp.f32 	%f4123, %f2523, %f2522, %p739;
$L__BB2_351:
	setp.ltu.f32 	%p740, %f191, 0f47CE4780;
	mul.rn.f32 	%f2525, %f4123, %f4123;
	and.b32  	%r3479, %r5097, 1;
	setp.eq.b32 	%p741, %r3479, 1;
	selp.f32 	%f2526, 0f3F800000, %f4123, %p741;
	fma.rn.f32 	%f2527, %f2525, %f2526, 0f00000000;
	fma.rn.f32 	%f2528, %f2525, 0f37CBAC00, 0fBAB607ED;
	selp.f32 	%f2529, %f2528, 0fB94D4153, %p741;
	selp.f32 	%f2530, 0f3D2AAABB, 0f3C0885E4, %p741;
	fma.rn.f32 	%f2531, %f2529, %f2525, %f2530;
	selp.f32 	%f2532, 0fBEFFFFFF, 0fBE2AAAA8, %p741;
	fma.rn.f32 	%f2533, %f2531, %f2525, %f2532;
	fma.rn.f32 	%f2534, %f2533, %f2527, %f2526;
	and.b32  	%r3480, %r5097, 2;
	setp.eq.s32 	%p742, %r3480, 0;
	mov.f32 	%f2535, 0f00000000;
	sub.f32 	%f2536, %f2535, %f2534;
	selp.f32 	%f2537, %f2534, %f2536, %p742;
	cvt.f64.f32 	%fd579, %f2537;
	mul.f64 	%fd580, %fd66, 0d3FC999999999999A;
	fma.rn.f64 	%fd581, %fd580, %fd579, %fd65;
	cvt.rn.f32.f64 	%f233, %fd581;
	{
	.reg .b32 %temp; 
	mov.b64 	{%temp, %r3481}, %fd1;
	}
	mov.f64 	%fd582, 0d4000000000000000;
	{
	.reg .b32 %temp; 
	mov.b64 	{%temp, %r3482}, %fd582;
	}
	and.b32  	%r559, %r3482, 2146435072;
	setp.eq.s32 	%p743, %r559, 1062207488;
	{ // callseq 16, 0
	.param .b64 param0;
	st.param.f64 	[param0], %fd1;
	.param .b64 retval0;
	call.uni (retval0), 
	__internal_accurate_pow, 
	(
	param0
	);
	ld.param.f64 	%fd583, [retval0];
	} // callseq 16
	setp.lt.s32 	%p744, %r3481, 0;
	neg.f64 	%fd585, %fd583;
	selp.f64 	%fd586, %fd585, %fd583, %p743;
	selp.f64 	%fd67, %fd586, %fd583, %p744;
	mov.u32 	%r5101, %r5197;
	mov.f32 	%f4124, %f4148;
	@%p740 bra 	$L__BB2_359;
	setp.neu.f32 	%p745, %f191, 0f7F800000;
	@%p745 bra 	$L__BB2_354;
	ld.param.f32 	%f4013, [_Z20scanExclusiveShared4P6float4S0_jjfffiiiifiif_param_5];
	mov.f32 	%f2540, 0f00000000;
	mul.rn.f32 	%f4124, %f4013, %f2540;
	mov.b32 	%r5101, 0;
	bra.uni 	$L__BB2_359;
$L__BB2_354:
	ld.param.f32 	%f4012, [_Z20scanExclusiveShared4P6float4S0_jjfffiiiifiif_param_5];
	mov.b32 	%r560, %f4012;
	shl.b32 	%r3484, %r560, 8;
	or.b32  	%r561, %r3484, -2147483648;
	mov.b64 	%rd2324, 0;
	mov.b32 	%r5098, 0;
	mov.u64 	%rd2322, __cudart_i2opi_f;
	mov.u64 	%rd2323, %rd89;
$L__BB2_355:
	.pragma "nounroll";
	ld.global.nc.u32 	%r3485, [%rd2322];
	mad.wide.u32 	%rd1733, %r3485, %r561, %rd2324;
	shr.u64 	%rd2324, %rd1733, 32;
	st.local.u32 	[%rd2323], %rd1733;
	add.s32 	%r5098, %r5098, 1;
	add.s64 	%rd2323, %rd2323, 4;
	add.s64 	%rd2322, %rd2322, 4;
	setp.ne.s32 	%p746, %r5098, 6;
	@%p746 bra 	$L__BB2_355;
	shr.u32 	%r3486, %r560, 23;
	st.local.u32 	[%rd89+24], %rd2324;
	and.b32  	%r564, %r3486, 31;
	and.b32  	%r3487, %r3486, 224;
	add.s32 	%r3488, %r3487, -128;
	shr.u32 	%r3489, %r3488, 5;
	mul.wide.u32 	%rd1734, %r3489, 4;
	sub.s64 	%rd408, %rd89, %rd1734;
	ld.local.u32 	%r5099, [%rd408+24];
	ld.local.u32 	%r5100, [%rd408+20];
	setp.eq.s32 	%p747, %r564, 0;
	@%p747 bra 	$L__BB2_358;
	shf.l.wrap.b32 	%r5099, %r5100, %r5099, %r564;
	ld.local.u32 	%r3490, [%rd408+16];
	shf.l.wrap.b32 	%r5100, %r3490, %r5100, %r564;
$L__BB2_358:
	shr.u32 	%r3491, %r5099, 30;
	shf.l.wrap.b32 	%r3492, %r5100, %r5099, 2;
	shl.b32 	%r3493, %r5100, 2;
	shr.u32 	%r3494, %r3492, 31;
	add.s32 	%r3495, %r3494, %r3491;
	neg.s32 	%r3496, %r3495;
	setp.lt.s32 	%p748, %r560, 0;
	selp.b32 	%r5101, %r3496, %r3495, %p748;
	xor.b32  	%r3497, %r3492, %r560;
	shr.s32 	%r3498, %r3492, 31;
	xor.b32  	%r3499, %r3498, %r3492;
	xor.b32  	%r3500, %r3498, %r3493;
	cvt.u64.u32 	%rd1735, %r3499;
	shl.b64 	%rd1736, %rd1735, 32;
	cvt.u64.u32 	%rd1737, %r3500;
	or.b64  	%rd1738, %rd1736, %rd1737;
	cvt.rn.f64.s64 	%fd587, %rd1738;
	mul.f64 	%fd588, %fd587, 0d3BF921FB54442D19;
	cvt.rn.f32.f64 	%f2538, %fd588;
	neg.f32 	%f2539, %f2538;
	setp.lt.s32 	%p749, %r3497, 0;
	selp.f32 	%f4124, %f2539, %f2538, %p749;
$L__BB2_359:
	setp.eq.s32 	%p750, %r559, 1062207488;
	mul.f32 	%f2541, %f4124, %f4124;
	fma.rn.f32 	%f2542, %f2541, 0f3C190000, 0f3B560000;
	fma.rn.f32 	%f2543, %f2542, %f2541, 0f3CC70000;
	fma.rn.f32 	%f2544, %f2543, %f2541, 0f3D5B0000;
	fma.rn.f32 	%f2545, %f2544, %f2541, 0f3E089438;
	fma.rn.f32 	%f2546, %f2545, %f2541, 0f3EAAAA88;
	mul.rn.f32 	%f2547, %f2541, %f4124;
	fma.rn.f32 	%f2548, %f2546, %f2547, %f4124;
	abs.f32 	%f2549, %f4124;
	setp.eq.f32 	%p751, %f2549, 0f3A00B43C;
	selp.f32 	%f2550, %f4124, %f2548, %p751;
	and.b32  	%r3503, %r5101, 1;
	setp.eq.b32 	%p752, %r3503, 1;
	neg.f32 	%f2551, %f2550;
	rcp.approx.ftz.f32 	%f2552, %f2551;
	selp.f32 	%f2553, %f2552, %f2550, %p752;
	div.rn.f32 	%f2554, %f189, %f2553;
	mov.f32 	%f2555, 0f3F000000;
	copysign.f32 	%f2556, %f2554, %f2555;
	add.rz.f32 	%f2557, %f2554, %f2556;
	cvt.rzi.f32.f32 	%f237, %f2557;
	cvt.f64.f32 	%fd68, %f237;
	{
	.reg .b32 %temp; 
	mov.b64 	{%temp, %r573}, %fd68;
	}
	abs.f64 	%fd69, %fd68;
	{ // callseq 17, 0
	.param .b64 param0;
	st.param.f64 	[param0], %fd69;
	.param .b64 retval0;
	call.uni (retval0), 
	__internal_accurate_pow, 
	(
	param0
	);
	ld.param.f64 	%fd589, [retval0];
	} // callseq 17
	setp.lt.s32 	%p753, %r573, 0;
	neg.f64 	%fd591, %fd589;
	selp.f64 	%fd592, %fd591, %fd589, %p750;
	selp.f64 	%fd872, %fd592, %fd589, %p753;
	setp.neu.f32 	%p754, %f237, 0f00000000;
	@%p754 bra 	$L__BB2_361;
	setp.eq.s32 	%p755, %r559, 1062207488;
	selp.b32 	%r3504, %r573, 0, %p755;
	setp.lt.s32 	%p756, %r3482, 0;
	or.b32  	%r3505, %r3504, 2146435072;
	selp.b32 	%r3506, %r3505, %r3504, %p756;
	mov.b32 	%r3507, 0;
	mov.b64 	%fd872, {%r3507, %r3506};
$L__BB2_361:
	add.f64 	%fd593, %fd68, 0d4000000000000000;
	{
	.reg .b32 %temp; 
	mov.b64 	{%temp, %r3508}, %fd593;
	}
	and.b32  	%r3509, %r3508, 2146435072;
	setp.ne.s32 	%p757, %r3509, 2146435072;
	@%p757 bra 	$L__BB2_366;
	setp.num.f32 	%p758, %f237, %f237;
	@%p758 bra 	$L__BB2_364;
	mov.f64 	%fd594, 0d4000000000000000;
	add.rn.f64 	%fd872, %fd68, %fd594;
	bra.uni 	$L__BB2_366;
$L__BB2_364:
	setp.neu.f64 	%p759, %fd69, 0d7FF0000000000000;
	@%p759 bra 	$L__BB2_366;
	setp.lt.s32 	%p760, %r573, 0;
	setp.eq.s32 	%p761, %r559, 1062207488;
	setp.lt.s32 	%p762, %r3482, 0;
	selp.b32 	%r3511, 0, 2146435072, %p762;
	and.b32  	%r3512, %r3482, 2147483647;
	setp.ne.s32 	%p763, %r3512, 1071644672;
	or.b32  	%r3513, %r3511, -2147483648;
	selp.b32 	%r3514, %r3513, %r3511, %p763;
	selp.b32 	%r3515, %r3514, %r3511, %p761;
	selp.b32 	%r3516, %r3515, %r3511, %p760;
	mov.b32 	%r3517, 0;
	mov.b64 	%fd872, {%r3517, %r3516};
$L__BB2_366:
	ld.param.f32 	%f4077, [_Z20scanExclusiveShared4P6float4S0_jjfffiiiifiif_param_14];
	ld.param.f32 	%f4057, [_Z20scanExclusiveShared4P6float4S0_jjfffiiiifiif_param_11];
	sub.f32 	%f2558, %f233, %f4077;
	setp.ltu.f32 	%p764, %f191, 0f47CE4780;
	setp.eq.f32 	%p765, %f237, 0f3F800000;
	selp.f64 	%fd595, 0d3FF0000000000000, %fd872, %p765;
	setp.eq.s32 	%p766, %r3, 0;
	selp.f64 	%fd596, 0d3FF0000000000000, %fd67, %p766;
	add.f64 	%fd597, %fd596, %fd595;
	sqrt.rn.f64 	%fd598, %fd597;
	cvt.f64.f32 	%fd76, %f4057;
	mul.f64 	%fd599, %fd598, %fd76;
	cvt.rn.f32.f64 	%f2559, %fd599;
	abs.f32 	%f2560, %f2559;
	abs.f32 	%f2561, %f2558;
	setp.gt.f32 	%p767, %f2561, %f2560;
	selp.f32 	%f2562, %f2561, %f2560, %p767;
	selp.f32 	%f2563, %f2560, %f2561, %p767;
	div.rn.f32 	%f2564, %f2563, %f2562;
	mul.f32 	%f2565, %f2564, %f2564;
	fma.rn.f32 	%f2566, %f2565, 0f3B33710B, 0fBC807748;
	fma.rn.f32 	%f2567, %f2566, %f2565, 0f3D2CDAB2;
	fma.rn.f32 	%f2568, %f2567, %f2565, 0fBD992D10;
	fma.rn.f32 	%f2569, %f2568, %f2565, 0f3DD9EA6C;
	fma.rn.f32 	%f2570, %f2569, %f2565, 0fBE117CB1;
	fma.rn.f32 	%f2571, %f2570, %f2565, 0f3E4CBCE0;
	fma.rn.f32 	%f2572, %f2571, %f2565, 0fBEAAAA7D;
	mul.f32 	%f2573, %f2565, %f2572;
	fma.rn.f32 	%f2574, %f2573, %f2564, %f2564;
	neg.f32 	%f2575, %f2574;
	fma.rn.f32 	%f2576, 0f3F6EE581, 0f3FD774EB, %f2575;
	selp.f32 	%f2577, %f2576, %f2574, %p767;
	selp.f32 	%f2578, 0f3F6EE581, 0f3FEEE581, %p767;
	selp.f32 	%f2579, %f2574, %f2575, %p767;
	fma.rn.f32 	%f2580, %f2578, 0f3FD774EB, %f2579;
	mov.b64 	%rd1739, %fd599;
	setp.lt.s64 	%p768, %rd1739, 0;
	selp.f32 	%f2581, %f2580, %f2577, %p768;
	add.f32 	%f2582, %f2561, %f2560;
	setp.eq.f32 	%p769, %f2562, 0f00000000;
	selp.f32 	%f2583, 0f40490FDB, 0f00000000, %p768;
	setp.eq.f32 	%p770, %f2560, %f2561;
	selp.f32 	%f2584, 0f4016CBE4, 0f3F490FDB, %p768;
	selp.f32 	%f2585, %f2584, %f2581, %p770;
	selp.f32 	%f2586, %f2583, %f2585, %p769;
	abs.f32 	%f2587, %f2582;
	setp.nan.f32 	%p771, %f2587, %f2587;
	copysign.f32 	%f2588, %f2558, %f2586;
	selp.f32 	%f2589, %f2582, %f2588, %p771;
	cvt.f64.f32 	%fd77, %f2589;
	cvt.rn.f32.u32 	%f238, %r473;
	mov.u32 	%r5105, %r5197;
	mov.f32 	%f4125, %f4148;
	@%p764 bra 	$L__BB2_374;
	setp.neu.f32 	%p772, %f191, 0f7F800000;
	@%p772 bra 	$L__BB2_369;
	ld.param.f32 	%f4015, [_Z20scanExclusiveShared4P6float4S0_jjfffiiiifiif_param_5];
	mov.f32 	%f2592, 0f00000000;
	mul.rn.f32 	%f4125, %f4015, %f2592;
	mov.b32 	%r5105, 0;
	bra.uni 	$L__BB2_374;
$L__BB2_369:
	ld.param.f32 	%f4014, [_Z20scanExclusiveShared4P6float4S0_jjfffiiiifiif_param_5];
	mov.b32 	%r574, %f4014;
	shl.b32 	%r3519, %r574, 8;
	or.b32  	%r575, %r3519, -2147483648;
	mov.b64 	%rd2327, 0;
	mov.b32 	%r5102, 0;
	mov.u64 	%rd2325, __cudart_i2opi_f;
	mov.u64 	%rd2326, %rd88;
$L__BB2_370:
	.pragma "nounroll";
	ld.global.nc.u32 	%r3520, [%rd2325];
	mad.wide.u32 	%rd1742, %r3520, %r575, %rd2327;
	shr.u64 	%rd2327, %rd1742, 32;
	st.local.u32 	[%rd2326], %rd1742;
	add.s32 	%r5102, %r5102, 1;
	add.s64 	%rd2326, %rd2326, 4;
	add.s64 	%rd2325, %rd2325, 4;
	setp.ne.s32 	%p773, %r5102, 6;
	@%p773 bra 	$L__BB2_370;
	shr.u32 	%r3521, %r574, 23;
	st.local.u32 	[%rd88+24], %rd2327;
	and.b32  	%r578, %r3521, 31;
	and.b32  	%r3522, %r3521, 224;
	add.s32 	%r3523, %r3522, -128;
	shr.u32 	%r3524, %r3523, 5;
	mul.wide.u32 	%rd1743, %r3524, 4;
	sub.s64 	%rd415, %rd88, %rd1743;
	ld.local.u32 	%r5103, [%rd415+24];
	ld.local.u32 	%r5104, [%rd415+20];
	setp.eq.s32 	%p774, %r578, 0;
	@%p774 bra 	$L__BB2_373;
	shf.l.wrap.b32 	%r5103, %r5104, %r5103, %r578;
	ld.local.u32 	%r3525, [%rd415+16];
	shf.l.wrap.b32 	%r5104, %r3525, %r5104, %r578;
$L__BB2_373:
	shr.u32 	%r3526, %r5103, 30;
	shf.l.wrap.b32 	%r3527, %r5104, %r5103, 2;
	shl.b32 	%r3528, %r5104, 2;
	shr.u32 	%r3529, %r3527, 31;
	add.s32 	%r3530, %r3529, %r3526;
	neg.s32 	%r3531, %r3530;
	setp.lt.s32 	%p775, %r574, 0;
	selp.b32 	%r5105, %r3531, %r3530, %p775;
	xor.b32  	%r3532, %r3527, %r574;
	shr.s32 	%r3533, %r3527, 31;
	xor.b32  	%r3534, %r3533, %r3527;
	xor.b32  	%r3535, %r3533, %r3528;
	cvt.u64.u32 	%rd1744, %r3534;
	shl.b64 	%rd1745, %rd1744, 32;
	cvt.u64.u32 	%rd1746, %r3535;
	or.b64  	%rd1747, %rd1745, %rd1746;
	cvt.rn.f64.s64 	%fd600, %rd1747;
	mul.f64 	%fd601, %fd600, 0d3BF921FB54442D19;
	cvt.rn.f32.f64 	%f2590, %fd601;
	neg.f32 	%f2591, %f2590;
	setp.lt.s32 	%p776, %r3532, 0;
	selp.f32 	%f4125, %f2591, %f2590, %p776;
$L__BB2_374:
	ld.param.f32 	%f4058, [_Z20scanExclusiveShared4P6float4S0_jjfffiiiifiif_param_11];
	ld.param.u32 	%r4936, [_Z20scanExclusiveShared4P6float4S0_jjfffiiiifiif_param_8];
	mul.f32 	%f2593, %f4125, %f4125;
	fma.rn.f32 	%f2594, %f2593, 0f3C190000, 0f3B560000;
	fma.rn.f32 	%f2595, %f2594, %f2593, 0f3CC70000;
	fma.rn.f32 	%f2596, %f2595, %f2593, 0f3D5B0000;
	fma.rn.f32 	%f2597, %f2596, %f2593, 0f3E089438;
	fma.rn.f32 	%f2598, %f2597, %f2593, 0f3EAAAA88;
	mul.rn.f32 	%f2599, %f2593, %f4125;
	fma.rn.f32 	%f2600, %f2598, %f2599, %f4125;
	abs.f32 	%f2601, %f4125;
	setp.eq.f32 	%p777, %f2601, 0f3A00B43C;
	selp.f32 	%f2602, %f4125, %f2600, %p777;
	and.b32  	%r3537, %r5105, 1;
	setp.eq.b32 	%p778, %r3537, 1;
	neg.f32 	%f2603, %f2602;
	rcp.approx.ftz.f32 	%f2604, %f2603;
	selp.f32 	%f2605, %f2604, %f2602, %p778;
	div.rn.f32 	%f2606, %f238, %f2605;
	mov.f32 	%f2607, 0f3F000000;
	copysign.f32 	%f2608, %f2606, %f2607;
	add.rz.f32 	%f2609, %f2606, %f2608;
	cvt.rzi.f32.f32 	%f2610, %f2609;
	cvt.rzi.s32.f32 	%r3538, %f2610;
	add.s32 	%r3539, %r3538, %r458;
	cvt.rn.f32.s32 	%f2611, %r3539;
	mul.f32 	%f242, %f4058, %f2611;
	add.s32 	%r587, %r3, %r4936;
	add.s32 	%r3540, %r587, 3;
	cvt.rn.f32.u32 	%f2612, %r3540;
	mul.f32 	%f243, %f4058, %f2612;
	mul.f32 	%f2613, %f242, 0f3F22F983;
	cvt.rni.s32.f32 	%r5109, %f2613;
	cvt.rn.f32.s32 	%f2614, %r5109;
	fma.rn.f32 	%f2615, %f2614, 0fBFC90FDA, %f242;
	fma.rn.f32 	%f2616, %f2614, 0fB3A22168, %f2615;
	fma.rn.f32 	%f4126, %f2614, 0fA7C234C5, %f2616;
	abs.f32 	%f245, %f242;
	setp.ltu.f32 	%p779, %f245, 0f47CE4780;
	@%p779 bra 	$L__BB2_382;
	setp.neu.f32 	%p780, %f245, 0f7F800000;
	@%p780 bra 	$L__BB2_377;
	mov.f32 	%f2619, 0f00000000;
	mul.rn.f32 	%f4126, %f242, %f2619;
	mov.b32 	%r5109, 0;
	bra.uni 	$L__BB2_382;
$L__BB2_377:
	mov.b32 	%r589, %f242;
	shl.b32 	%r3542, %r589, 8;
	or.b32  	%r590, %r3542, -2147483648;
	mov.b64 	%rd2330, 0;
	mov.b32 	%r5106, 0;
	mov.u64 	%rd2328, __cudart_i2opi_f;
	mov.u64 	%rd2329, %rd87;
$L__BB2_378:
	.pragma "nounroll";
	ld.global.nc.u32 	%r3543, [%rd2328];
	mad.wide.u32 	%rd1750, %r3543, %r590, %rd2330;
	shr.u64 	%rd2330, %rd1750, 32;
	st.local.u32 	[%rd2329], %rd1750;
	add.s32 	%r5106, %r5106, 1;
	add.s64 	%rd2329, %rd2329, 4;
	add.s64 	%rd2328, %rd2328, 4;
	setp.ne.s32 	%p781, %r5106, 6;
	@%p781 bra 	$L__BB2_378;
	shr.u32 	%r3544, %r589, 23;
	st.local.u32 	[%rd87+24], %rd2330;
	and.b32  	%r593, %r3544, 31;
	and.b32  	%r3545, %r3544, 224;
	add.s32 	%r3546, %r3545, -128;
	shr.u32 	%r3547, %r3546, 5;
	mul.wide.u32 	%rd1751, %r3547, 4;
	sub.s64 	%rd422, %rd87, %rd1751;
	ld.local.u32 	%r5107, [%rd422+24];
	ld.local.u32 	%r5108, [%rd422+20];
	setp.eq.s32 	%p782, %r593, 0;
	@%p782 bra 	$L__BB2_381;
	shf.l.wrap.b32 	%r5107, %r5108, %r5107, %r593;
	ld.local.u32 	%r3548, [%rd422+16];
	shf.l.wrap.b32 	%r5108, %r3548, %r5108, %r593;
$L__BB2_381:
	shr.u32 	%r3549, %r5107, 30;
	shf.l.wrap.b32 	%r3550, %r5108, %r5107, 2;
	shl.b32 	%r3551, %r5108, 2;
	shr.u32 	%r3552, %r3550, 31;
	add.s32 	%r3553, %r3552, %r3549;
	neg.s32 	%r3554, %r3553;
	setp.lt.s32 	%p783, %r589, 0;
	selp.b32 	%r5109, %r3554, %r3553, %p783;
	xor.b32  	%r3555, %r3550, %r589;
	shr.s32 	%r3556, %r3550, 31;
	xor.b32  	%r3557, %r3556, %r3550;
	xor.b32  	%r3558, %r3556, %r3551;
	cvt.u64.u32 	%rd1752, %r3557;
	shl.b64 	%rd1753, %rd1752, 32;
	cvt.u64.u32 	%rd1754, %r3558;
	or.b64  	%rd1755, %rd1753, %rd1754;
	cvt.rn.f64.s64 	%fd602, %rd1755;
	mul.f64 	%fd603, %fd602, 0d3BF921FB54442D19;
	cvt.rn.f32.f64 	%f2617, %fd603;
	neg.f32 	%f2618, %f2617;
	setp.lt.s32 	%p784, %r3555, 0;
	selp.f32 	%f4126, %f2618, %f2617, %p784;
$L__BB2_382:
	mul.rn.f32 	%f2620, %f4126, %f4126;
	and.b32  	%r3560, %r5109, 1;
	setp.eq.b32 	%p785, %r3560, 1;
	selp.f32 	%f2621, 0f3F800000, %f4126, %p785;
	fma.rn.f32 	%f2622, %f2620, %f2621, 0f00000000;
	fma.rn.f32 	%f2623, %f2620, 0f37CBAC00, 0fBAB607ED;
	selp.f32 	%f2624, %f2623, 0fB94D4153, %p785;
	selp.f32 	%f2625, 0f3D2AAABB, 0f3C0885E4, %p785;
	fma.rn.f32 	%f2626, %f2624, %f2620, %f2625;
	selp.f32 	%f2627, 0fBEFFFFFF, 0fBE2AAAA8, %p785;
	fma.rn.f32 	%f2628, %f2626, %f2620, %f2627;
	fma.rn.f32 	%f2629, %f2628, %f2622, %f2621;
	and.b32  	%r3561, %r5109, 2;
	setp.eq.s32 	%p786, %r3561, 0;
	mov.f32 	%f2630, 0f00000000;
	sub.f32 	%f2631, %f2630, %f2629;
	selp.f32 	%f249, %f2629, %f2631, %p786;
	mul.f32 	%f2632, %f243, 0f3F22F983;
	cvt.rni.s32.f32 	%r5113, %f2632;
	cvt.rn.f32.s32 	%f2633, %r5113;
	fma.rn.f32 	%f2634, %f2633, 0fBFC90FDA, %f243;
	fma.rn.f32 	%f2635, %f2633, 0fB3A22168, %f2634;
	fma.rn.f32 	%f4127, %f2633, 0fA7C234C5, %f2635;
	abs.f32 	%f251, %f243;
	setp.ltu.f32 	%p787, %f251, 0f47CE4780;
	@%p787 bra 	$L__BB2_390;
	setp.neu.f32 	%p788, %f251, 0f7F800000;
	@%p788 bra 	$L__BB2_385;
	mov.f32 	%f2638, 0f00000000;
	mul.rn.f32 	%f4127, %f243, %f2638;
	mov.b32 	%r5113, 0;
	bra.uni 	$L__BB2_390;
$L__BB2_385:
	mov.b32 	%r603, %f243;
	shl.b32 	%r3563, %r603, 8;
	or.b32  	%r604, %r3563, -2147483648;
	mov.b64 	%rd2333, 0;
	mov.b32 	%r5110, 0;
	mov.u64 	%rd2331, __cudart_i2opi_f;
	mov.u64 	%rd2332, %rd86;
$L__BB2_386:
	.pragma "nounroll";
	ld.global.nc.u32 	%r3564, [%rd2331];
	mad.wide.u32 	%rd1758, %r3564, %r604, %rd2333;
	shr.u64 	%rd2333, %rd1758, 32;
	st.local.u32 	[%rd2332], %rd1758;
	add.s32 	%r5110, %r5110, 1;
	add.s64 	%rd2332, %rd2332, 4;
	add.s64 	%rd2331, %rd2331, 4;
	setp.ne.s32 	%p789, %r5110, 6;
	@%p789 bra 	$L__BB2_386;
	shr.u32 	%r3565, %r603, 23;
	st.local.u32 	[%rd86+24], %rd2333;
	and.b32  	%r607, %r3565, 31;
	and.b32  	%r3566, %r3565, 224;
	add.s32 	%r3567, %r3566, -128;
	shr.u32 	%r3568, %r3567, 5;
	mul.wide.u32 	%rd1759, %r3568, 4;
	sub.s64 	%rd429, %rd86, %rd1759;
	ld.local.u32 	%r5111, [%rd429+24];
	ld.local.u32 	%r5112, [%rd429+20];
	setp.eq.s32 	%p790, %r607, 0;
	@%p790 bra 	$L__BB2_389;
	shf.l.wrap.b32 	%r5111, %r5112, %r5111, %r607;
	ld.local.u32 	%r3569, [%rd429+16];
	shf.l.wrap.b32 	%r5112, %r3569, %r5112, %r607;
$L__BB2_389:
	shr.u32 	%r3570, %r5111, 30;
	shf.l.wrap.b32 	%r3571, %r5112, %r5111, 2;
	shl.b32 	%r3572, %r5112, 2;
	shr.u32 	%r3573, %r3571, 31;
	add.s32 	%r3574, %r3573, %r3570;
	neg.s32 	%r3575, %r3574;
	setp.lt.s32 	%p791, %r603, 0;
	selp.b32 	%r5113, %r3575, %r3574, %p791;
	xor.b32  	%r3576, %r3571, %r603;
	shr.s32 	%r3577, %r3571, 31;
	xor.b32  	%r3578, %r3577, %r3571;
	xor.b32  	%r3579, %r3577, %r3572;
	cvt.u64.u32 	%rd1760, %r3578;
	shl.b64 	%rd1761, %rd1760, 32;
	cvt.u64.u32 	%rd1762, %r3579;
	or.b64  	%rd1763, %rd1761, %rd1762;
	cvt.rn.f64.s64 	%fd604, %rd1763;
	mul.f64 	%fd605, %fd604, 0d3BF921FB54442D19;
	cvt.rn.f32.f64 	%f2636, %fd605;
	neg.f32 	%f2637, %f2636;
	setp.lt.s32 	%p792, %r3576, 0;
	selp.f32 	%f4127, %f2637, %f2636, %p792;
$L__BB2_390:
	mul.rn.f32 	%f2639, %f4127, %f4127;
	and.b32  	%r3581, %r5113, 1;
	setp.eq.b32 	%p793, %r3581, 1;
	selp.f32 	%f2640, 0f3F800000, %f4127, %p793;
	fma.rn.f32 	%f2641, %f2639, %f2640, 0f00000000;
	fma.rn.f32 	%f2642, %f2639, 0f37CBAC00, 0fBAB607ED;
	selp.f32 	%f2643, %f2642, 0fB94D4153, %p793;
	selp.f32 	%f2644, 0f3D2AAABB, 0f3C0885E4, %p793;
	fma.rn.f32 	%f2645, %f2643, %f2639, %f2644;
	selp.f32 	%f2646, 0fBEFFFFFF, 0fBE2AAAA8, %p793;
	fma.rn.f32 	%f2647, %f2645, %f2639, %f2646;
	fma.rn.f32 	%f2648, %f2647, %f2641, %f2640;
	and.b32  	%r3582, %r5113, 2;
	setp.eq.s32 	%p794, %r3582, 0;
	mov.f32 	%f2649, 0f00000000;
	sub.f32 	%f2650, %f2649, %f2648;
	selp.f32 	%f2651, %f2648, %f2650, %p794;
	fma.rn.f32 	%f255, %f249, %f2651, 0f3F800000;
	add.f32 	%f256, %f242, %f242;
	mul.f32 	%f2652, %f256, 0f3F22F983;
	cvt.rni.s32.f32 	%r5117, %f2652;
	cvt.rn.f32.s32 	%f2653, %r5117;
	fma.rn.f32 	%f2654, %f2653, 0fBFC90FDA, %f256;
	fma.rn.f32 	%f2655, %f2653, 0fB3A22168, %f2654;
	fma.rn.f32 	%f4128, %f2653, 0fA7C234C5, %f2655;
	abs.f32 	%f258, %f256;
	setp.ltu.f32 	%p795, %f258, 0f47CE4780;
	@%p795 bra 	$L__BB2_398;
	setp.neu.f32 	%p796, %f258, 0f7F800000;
	@%p796 bra 	$L__BB2_393;
	mov.f32 	%f2658, 0f00000000;
	mul.rn.f32 	%f4128, %f256, %f2658;
	mov.b32 	%r5117, 0;
	bra.uni 	$L__BB2_398;
$L__BB2_393:
	mov.b32 	%r617, %f256;
	shl.b32 	%r3584, %r617, 8;
	or.b32  	%r618, %r3584, -2147483648;
	mov.b64 	%rd2336, 0;
	mov.b32 	%r5114, 0;
	mov.u64 	%rd2334, __cudart_i2opi_f;
	mov.u64 	%rd2335, %rd85;
$L__BB2_394:
	.pragma "nounroll";
	ld.global.nc.u32 	%r3585, [%rd2334];
	mad.wide.u32 	%rd1766, %r3585, %r618, %rd2336;
	shr.u64 	%rd2336, %rd1766, 32;
	st.local.u32 	[%rd2335], %rd1766;
	add.s32 	%r5114, %r5114, 1;
	add.s64 	%rd2335, %rd2335, 4;
	add.s64 	%rd2334, %rd2334, 4;
	setp.ne.s32 	%p797, %r5114, 6;
	@%p797 bra 	$L__BB2_394;
	shr.u32 	%r3586, %r617, 23;
	st.local.u32 	[%rd85+24], %rd2336;
	and.b32  	%r621, %r3586, 31;
	and.b32  	%r3587, %r3586, 224;
	add.s32 	%r3588, %r3587, -128;
	shr.u32 	%r3589, %r3588, 5;
	mul.wide.u32 	%rd1767, %r3589, 4;
	sub.s64 	%rd436, %rd85, %rd1767;
	ld.local.u32 	%r5115, [%rd436+24];
	ld.local.u32 	%r5116, [%rd436+20];
	setp.eq.s32 	%p798, %r621, 0;
	@%p798 bra 	$L__BB2_397;
	shf.l.wrap.b32 	%r5115, %r5116, %r5115, %r621;
	ld.local.u32 	%r3590, [%rd436+16];
	shf.l.wrap.b32 	%r5116, %r3590, %r5116, %r621;
$L__BB2_397:
	shr.u32 	%r3591, %r5115, 30;
	shf.l.wrap.b32 	%r3592, %r5116, %r5115, 2;
	shl.b32 	%r3593, %r5116, 2;
	shr.u32 	%r3594, %r3592, 31;
	add.s32 	%r3595, %r3594, %r3591;
	neg.s32 	%r3596, %r3595;
	setp.lt.s32 	%p799, %r617, 0;
	selp.b32 	%r5117, %r3596, %r3595, %p799;
	xor.b32  	%r3597, %r3592, %r617;
	shr.s32 	%r3598, %r3592, 31;
	xor.b32  	%r3599, %r3598, %r3592;
	xor.b32  	%r3600, %r3598, %r3593;
	cvt.u64.u32 	%rd1768, %r3599;
	shl.b64 	%rd1769, %rd1768, 32;
	cvt.u64.u32 	%rd1770, %r3600;
	or.b64  	%rd1771, %rd1769, %rd1770;
	cvt.rn.f64.s64 	%fd606, %rd1771;
	mul.f64 	%fd607, %fd606, 0d3BF921FB54442D19;
	cvt.rn.f32.f64 	%f2656, %fd607;
	neg.f32 	%f2657, %f2656;
	setp.lt.s32 	%p800, %r3597, 0;
	selp.f32 	%f4128, %f2657, %f2656, %p800;
$L__BB2_398:
	mul.rn.f32 	%f2659, %f4128, %f4128;
	and.b32  	%r3602, %r5117, 1;
	setp.eq.b32 	%p801, %r3602, 1;
	selp.f32 	%f2660, 0f3F800000, %f4128, %p801;
	fma.rn.f32 	%f2661, %f2659, %f2660, 0f00000000;
	fma.rn.f32 	%f2662, %f2659, 0f37CBAC00, 0fBAB607ED;
	selp.f32 	%f2663, %f2662, 0fB94D4153, %p801;
	selp.f32 	%f2664, 0f3D2AAABB, 0f3C0885E4, %p801;
	fma.rn.f32 	%f2665, %f2663, %f2659, %f2664;
	selp.f32 	%f2666, 0fBEFFFFFF, 0fBE2AAAA8, %p801;
	fma.rn.f32 	%f2667, %f2665, %f2659, %f2666;
	fma.rn.f32 	%f2668, %f2667, %f2661, %f2660;
	and.b32  	%r3603, %r5117, 2;
	setp.eq.s32 	%p802, %r3603, 0;
	mov.f32 	%f2669, 0f00000000;
	sub.f32 	%f2670, %f2669, %f2668;
	selp.f32 	%f2671, %f2668, %f2670, %p802;
	cvt.f64.f32 	%fd78, %f2671;
	add.f32 	%f262, %f243, %f243;
	mul.f32 	%f2672, %f262, 0f3F22F983;
	cvt.rni.s32.f32 	%r5121, %f2672;
	cvt.rn.f32.s32 	%f2673, %r5121;
	fma.rn.f32 	%f2674, %f2673, 0fBFC90FDA, %f262;
	fma.rn.f32 	%f2675, %f2673, 0fB3A22168, %f2674;
	fma.rn.f32 	%f4129, %f2673, 0fA7C234C5, %f2675;
	abs.f32 	%f264, %f262;
	setp.ltu.f32 	%p803, %f264, 0f47CE4780;
	@%p803 bra 	$L__BB2_406;
	setp.neu.f32 	%p804, %f264, 0f7F800000;
	@%p804 bra 	$L__BB2_401;
	mov.f32 	%f2678, 0f00000000;
	mul.rn.f32 	%f4129, %f262, %f2678;
	mov.b32 	%r5121, 0;
	bra.uni 	$L__BB2_406;
$L__BB2_401:
	mov.b32 	%r631, %f262;
	shl.b32 	%r3605, %r631, 8;
	or.b32  	%r632, %r3605, -2147483648;
	mov.b64 	%rd2339, 0;
	mov.b32 	%r5118, 0;
	mov.u64 	%rd2337, __cudart_i2opi_f;
	mov.u64 	%rd2338, %rd84;
$L__BB2_402:
	.pragma "nounroll";
	ld.global.nc.u32 	%r3606, [%rd2337];
	mad.wide.u32 	%rd1774, %r3606, %r632, %rd2339;
	shr.u64 	%rd2339, %rd1774, 32;
	st.local.u32 	[%rd2338], %rd1774;
	add.s32 	%r5118, %r5118, 1;
	add.s64 	%rd2338, %rd2338, 4;
	add.s64 	%rd2337, %rd2337, 4;
	setp.ne.s32 	%p805, %r5118, 6;
	@%p805 bra 	$L__BB2_402;
	shr.u32 	%r3607, %r631, 23;
	st.local.u32 	[%rd84+24], %rd2339;
	and.b32  	%r635, %r3607, 31;
	and.b32  	%r3608, %r3607, 224;
	add.s32 	%r3609, %r3608, -128;
	shr.u32 	%r3610, %r3609, 5;
	mul.wide.u32 	%rd1775, %r3610, 4;
	sub.s64 	%rd443, %rd84, %rd1775;
	ld.local.u32 	%r5119, [%rd443+24];
	ld.local.u32 	%r5120, [%rd443+20];
	setp.eq.s32 	%p806, %r635, 0;
	@%p806 bra 	$L__BB2_405;
	shf.l.wrap.b32 	%r5119, %r5120, %r5119, %r635;
	ld.local.u32 	%r3611, [%rd443+16];
	shf.l.wrap.b32 	%r5120, %r3611, %r5120, %r635;
$L__BB2_405:
	shr.u32 	%r3612, %r5119, 30;
	shf.l.wrap.b32 	%r3613, %r5120, %r5119, 2;
	shl.b32 	%r3614, %r5120, 2;
	shr.u32 	%r3615, %r3613, 31;
	add.s32 	%r3616, %r3615, %r3612;
	neg.s32 	%r3617, %r3616;
	setp.lt.s32 	%p807, %r631, 0;
	selp.b32 	%r5121, %r3617, %r3616, %p807;
	xor.b32  	%r3618, %r3613, %r631;
	shr.s32 	%r3619, %r3613, 31;
	xor.b32  	%r3620, %r3619, %r3613;
	xor.b32  	%r3621, %r3619, %r3614;
	cvt.u64.u32 	%rd1776, %r3620;
	shl.b64 	%rd1777, %rd1776, 32;
	cvt.u64.u32 	%rd1778, %r3621;
	or.b64  	%rd1779, %rd1777, %rd1778;
	cvt.rn.f64.s64 	%fd608, %rd1779;
	mul.f64 	%fd609, %fd608, 0d3BF921FB54442D19;
	cvt.rn.f32.f64 	%f2676, %fd609;
	neg.f32 	%f2677, %f2676;
	setp.lt.s32 	%p808, %r3618, 0;
	selp.f32 	%f4129, %f2677, %f2676, %p808;
$L__BB2_406:
	mul.rn.f32 	%f2679, %f4129, %f4129;
	and.b32  	%r3623, %r5121, 1;
	setp.eq.b32 	%p809, %r3623, 1;
	selp.f32 	%f2680, 0f3F800000, %f4129, %p809;
	fma.rn.f32 	%f2681, %f2679, %f2680, 0f00000000;
	fma.rn.f32 	%f2682, %f2679, 0f37CBAC00, 0fBAB607ED;
	selp.f32 	%f2683, %f2682, 0fB94D4153, %p809;
	selp.f32 	%f2684, 0f3D2AAABB, 0f3C0885E4, %p809;
	fma.rn.f32 	%f2685, %f2683, %f2679, %f2684;
	selp.f32 	%f2686, 0fBEFFFFFF, 0fBE2AAAA8, %p809;
	fma.rn.f32 	%f2687, %f2685, %f2679, %f2686;
	fma.rn.f32 	%f2688, %f2687, %f2681, %f2680;
	and.b32  	%r3624, %r5121, 2;
	setp.eq.s32 	%p810, %r3624, 0;
	mov.f32 	%f2689, 0f00000000;
	sub.f32 	%f2690, %f2689, %f2688;
	selp.f32 	%f2691, %f2688, %f2690, %p810;
	cvt.f64.f32 	%fd610, %f2691;
	mul.f64 	%fd611, %fd78, 0d3FD3333333333333;
	cvt.f64.f32 	%fd612, %f255;
	fma.rn.f64 	%fd79, %fd611, %fd610, %fd612;
	mul.f32 	%f268, %f242, 0f40A00000;
	mul.f32 	%f2692, %f268, 0f3F22F983;
	cvt.rni.s32.f32 	%r5125, %f2692;
	cvt.rn.f32.s32 	%f2693, %r5125;
	fma.rn.f32 	%f2694, %f2693, 0fBFC90FDA, %f268;
	fma.rn.f32 	%f2695, %f2693, 0fB3A22168, %f2694;
	fma.rn.f32 	%f4130, %f2693, 0fA7C234C5, %f2695;
	abs.f32 	%f270, %f268;
	setp.ltu.f32 	%p811, %f270, 0f47CE4780;
	@%p811 bra 	$L__BB2_414;
	setp.neu.f32 	%p812, %f270, 0f7F800000;
	@%p812 bra 	$L__BB2_409;
	mov.f32 	%f2698, 0f00000000;
	mul.rn.f32 	%f4130, %f268, %f2698;
	mov.b32 	%r5125, 0;
	bra.uni 	$L__BB2_414;
$L__BB2_409:
	mov.b32 	%r645, %f268;
	shl.b32 	%r3626, %r645, 8;
	or.b32  	%r646, %r3626, -2147483648;
	mov.b64 	%rd2342, 0;
	mov.b32 	%r5122, 0;
	mov.u64 	%rd2340, __cudart_i2opi_f;
	mov.u64 	%rd2341, %rd83;
$L__BB2_410:
	.pragma "nounroll";
	ld.global.nc.u32 	%r3627, [%rd2340];
	mad.wide.u32 	%rd1782, %r3627, %r646, %rd2342;
	shr.u64 	%rd2342, %rd1782, 32;
	st.local.u32 	[%rd2341], %rd1782;
	add.s32 	%r5122, %r5122, 1;
	add.s64 	%rd2341, %rd2341, 4;
	add.s64 	%rd2340, %rd2340, 4;
	setp.ne.s32 	%p813, %r5122, 6;
	@%p813 bra 	$L__BB2_410;
	shr.u32 	%r3628, %r645, 23;
	st.local.u32 	[%rd83+24], %rd2342;
	and.b32  	%r649, %r3628, 31;
	and.b32  	%r3629, %r3628, 224;
	add.s32 	%r3630, %r3629, -128;
	shr.u32 	%r3631, %r3630, 5;
	mul.wide.u32 	%rd1783, %r3631, 4;
	sub.s64 	%rd450, %rd83, %rd1783;
	ld.local.u32 	%r5123, [%rd450+24];
	ld.local.u32 	%r5124, [%rd450+20];
	setp.eq.s32 	%p814, %r649, 0;
	@%p814 bra 	$L__BB2_413;
	shf.l.wrap.b32 	%r5123, %r5124, %r5123, %r649;
	ld.local.u32 	%r3632, [%rd450+16];
	shf.l.wrap.b32 	%r5124, %r3632, %r5124, %r649;
$L__BB2_413:
	shr.u32 	%r3633, %r5123, 30;
	shf.l.wrap.b32 	%r3634, %r5124, %r5123, 2;
	shl.b32 	%r3635, %r5124, 2;
	shr.u32 	%r3636, %r3634, 31;
	add.s32 	%r3637, %r3636, %r3633;
	neg.s32 	%r3638, %r3637;
	setp.lt.s32 	%p815, %r645, 0;
	selp.b32 	%r5125, %r3638, %r3637, %p815;
	xor.b32  	%r3639, %r3634, %r645;
	shr.s32 	%r3640, %r3634, 31;
	xor.b32  	%r3641, %r3640, %r3634;
	xor.b32  	%r3642, %r3640, %r3635;
	cvt.u64.u32 	%rd1784, %r3641;
	shl.b64 	%rd1785, %rd1784, 32;
	cvt.u64.u32 	%rd1786, %r3642;
	or.b64  	%rd1787, %rd1785, %rd1786;
	cvt.rn.f64.s64 	%fd613, %rd1787;
	mul.f64 	%fd614, %fd613, 0d3BF921FB54442D19;
	cvt.rn.f32.f64 	%f2696, %fd614;
	neg.f32 	%f2697, %f2696;
	setp.lt.s32 	%p816, %r3639, 0;
	selp.f32 	%f4130, %f2697, %f2696, %p816;
$L__BB2_414:
	mul.rn.f32 	%f2699, %f4130, %f4130;
	and.b32  	%r3644, %r5125, 1;
	setp.eq.b32 	%p817, %r3644, 1;
	selp.f32 	%f2700, 0f3F800000, %f4130, %p817;
	fma.rn.f32 	%f2701, %f2699, %f2700, 0f00000000;
	fma.rn.f32 	%f2702, %f2699, 0f37CBAC00, 0fBAB607ED;
	selp.f32 	%f2703, %f2702, 0fB94D4153, %p817;
	selp.f32 	%f2704, 0f3D2AAABB, 0f3C0885E4, %p817;
	fma.rn.f32 	%f2705, %f2703, %f2699, %f2704;
	selp.f32 	%f2706, 0fBEFFFFFF, 0fBE2AAAA8, %p817;
	fma.rn.f32 	%f2707, %f2705, %f2699, %f2706;
	fma.rn.f32 	%f2708, %f2707, %f2701, %f2700;
	and.b32  	%r3645, %r5125, 2;
	setp.eq.s32 	%p818, %r3645, 0;
	mov.f32 	%f2709, 0f00000000;
	sub.f32 	%f2710, %f2709, %f2708;
	selp.f32 	%f2711, %f2708, %f2710, %p818;
	cvt.f64.f32 	%fd80, %f2711;
	mul.f32 	%f274, %f243, 0f40A00000;
	mul.f32 	%f2712, %f274, 0f3F22F983;
	cvt.rni.s32.f32 	%r5129, %f2712;
	cvt.rn.f32.s32 	%f2713, %r5129;
	fma.rn.f32 	%f2714, %f2713, 0fBFC90FDA, %f274;
	fma.rn.f32 	%f2715, %f2713, 0fB3A22168, %f2714;
	fma.rn.f32 	%f4131, %f2713, 0fA7C234C5, %f2715;
	abs.f32 	%f276, %f274;
	setp.ltu.f32 	%p819, %f276, 0f47CE4780;
	@%p819 bra 	$L__BB2_422;
	setp.neu.f32 	%p820, %f276, 0f7F800000;
	@%p820 bra 	$L__BB2_417;
	mov.f32 	%f2718, 0f00000000;
	mul.rn.f32 	%f4131, %f274, %f2718;
	mov.b32 	%r5129, 0;
	bra.uni 	$L__BB2_422;
$L__BB2_417:
	mov.b32 	%r659, %f274;
	shl.b32 	%r3647, %r659, 8;
	or.b32  	%r660, %r3647, -2147483648;
	mov.b64 	%rd2345, 0;
	mov.b32 	%r5126, 0;
	mov.u64 	%rd2343, __cudart_i2opi_f;
	mov.u64 	%rd2344, %rd82;
$L__BB2_418:
	.pragma "nounroll";
	ld.global.nc.u32 	%r3648, [%rd2343];
	mad.wide.u32 	%rd1790, %r3648, %r660, %rd2345;
	shr.u64 	%rd2345, %rd1790, 32;
	st.local.u32 	[%rd2344], %rd1790;
	add.s32 	%r5126, %r5126, 1;
	add.s64 	%rd2344, %rd2344, 4;
	add.s64 	%rd2343, %rd2343, 4;
	setp.ne.s32 	%p821, %r5126, 6;
	@%p821 bra 	$L__BB2_418;
	shr.u32 	%r3649, %r659, 23;
	st.local.u32 	[%rd82+24], %rd2345;
	and.b32  	%r663, %r3649, 31;
	and.b32  	%r3650, %r3649, 224;
	add.s32 	%r3651, %r3650, -128;
	shr.u32 	%r3652, %r3651, 5;
	mul.wide.u32 	%rd1791, %r3652, 4;
	sub.s64 	%rd457, %rd82, %rd1791;
	ld.local.u32 	%r5127, [%rd457+24];
	ld.local.u32 	%r5128, [%rd457+20];
	setp.eq.s32 	%p822, %r663, 0;
	@%p822 bra 	$L__BB2_421;
	shf.l.wrap.b32 	%r5127, %r5128, %r5127, %r663;
	ld.local.u32 	%r3653, [%rd457+16];
	shf.l.wrap.b32 	%r5128, %r3653, %r5128, %r663;
$L__BB2_421:
	shr.u32 	%r3654, %r5127, 30;
	shf.l.wrap.b32 	%r3655, %r5128, %r5127, 2;
	shl.b32 	%r3656, %r5128, 2;
	shr.u32 	%r3657, %r3655, 31;
	add.s32 	%r3658, %r3657, %r3654;
	neg.s32 	%r3659, %r3658;
	setp.lt.s32 	%p823, %r659, 0;
	selp.b32 	%r5129, %r3659, %r3658, %p823;
	xor.b32  	%r3660, %r3655, %r659;
	shr.s32 	%r3661, %r3655, 31;
	xor.b32  	%r3662, %r3661, %r3655;
	xor.b32  	%r3663, %r3661, %r3656;
	cvt.u64.u32 	%rd1792, %r3662;
	shl.b64 	%rd1793, %rd1792, 32;
	cvt.u64.u32 	%rd1794, %r3663;
	or.b64  	%rd1795, %rd1793, %rd1794;
	cvt.rn.f64.s64 	%fd615, %rd1795;
	mul.f64 	%fd616, %fd615, 0d3BF921FB54442D19;
	cvt.rn.f32.f64 	%f2716, %fd616;
	neg.f32 	%f2717, %f2716;
	setp.lt.s32 	%p824, %r3660, 0;
	selp.f32 	%f4131, %f2717, %f2716, %p824;
$L__BB2_422:
	setp.ltu.f32 	%p825, %f191, 0f47CE4780;
	mul.rn.f32 	%f2719, %f4131, %f4131;
	and.b32  	%r3665, %r5129, 1;
	setp.eq.b32 	%p826, %r3665, 1;
	selp.f32 	%f2720, 0f3F800000, %f4131, %p826;
	fma.rn.f32 	%f2721, %f2719, %f2720, 0f00000000;
	fma.rn.f32 	%f2722, %f2719, 0f37CBAC00, 0fBAB607ED;
	selp.f32 	%f2723, %f2722, 0fB94D4153, %p826;
	selp.f32 	%f2724, 0f3D2AAABB, 0f3C0885E4, %p826;
	fma.rn.f32 	%f2725, %f2723, %f2719, %f2724;
	selp.f32 	%f2726, 0fBEFFFFFF, 0fBE2AAAA8, %p826;
	fma.rn.f32 	%f2727, %f2725, %f2719, %f2726;
	fma.rn.f32 	%f2728, %f2727, %f2721, %f2720;
	and.b32  	%r3666, %r5129, 2;
	setp.eq.s32 	%p827, %r3666, 0;
	mov.f32 	%f2729, 0f00000000;
	sub.f32 	%f2730, %f2729, %f2728;
	selp.f32 	%f2731, %f2728, %f2730, %p827;
	cvt.f64.f32 	%fd617, %f2731;
	mul.f64 	%fd618, %fd80, 0d3FC999999999999A;
	fma.rn.f64 	%fd81, %fd618, %fd617, %fd79;
	mov.u32 	%r5133, %r5197;
	mov.f32 	%f4132, %f4148;
	@%p825 bra 	$L__BB2_430;
	setp.neu.f32 	%p828, %f191, 0f7F800000;
	@%p828 bra 	$L__BB2_425;
	ld.param.f32 	%f4017, [_Z20scanExclusiveShared4P6float4S0_jjfffiiiifiif_param_5];
	mov.f32 	%f2734, 0f00000000;
	mul.rn.f32 	%f4132, %f4017, %f2734;
	mov.b32 	%r5133, 0;
	bra.uni 	$L__BB2_430;
$L__BB2_425:
	ld.param.f32 	%f4016, [_Z20scanExclusiveShared4P6float4S0_jjfffiiiifiif_param_5];
	mov.b32 	%r672, %f4016;
	shl.b32 	%r3668, %r672, 8;
	or.b32  	%r673, %r3668, -2147483648;
	mov.b64 	%rd2348, 0;
	mov.b32 	%r5130, 0;
	mov.u64 	%rd2346, __cudart_i2opi_f;
	mov.u64 	%rd2347, %rd81;
$L__BB2_426:
	.pragma "nounroll";
	ld.global.nc.u32 	%r3669, [%rd2346];
	mad.wide.u32 	%rd1798, %r3669, %r673, %rd2348;
	shr.u64 	%rd2348, %rd1798, 32;
	st.local.u32 	[%rd2347], %rd1798;
	add.s32 	%r5130, %r5130, 1;
	add.s64 	%rd2347, %rd2347, 4;
	add.s64 	%rd2346, %rd2346, 4;
	setp.ne.s32 	%p829, %r5130, 6;
	@%p829 bra 	$L__BB2_426;
	shr.u32 	%r3670, %r672, 23;
	st.local.u32 	[%rd81+24], %rd2348;
	and.b32  	%r676, %r3670, 31;
	and.b32  	%r3671, %r3670, 224;
	add.s32 	%r3672, %r3671, -128;
	shr.u32 	%r3673, %r3672, 5;
	mul.wide.u32 	%rd1799, %r3673, 4;
	sub.s64 	%rd464, %rd81, %rd1799;
	ld.local.u32 	%r5131, [%rd464+24];
	ld.local.u32 	%r5132, [%rd464+20];
	setp.eq.s32 	%p830, %r676, 0;
	@%p830 bra 	$L__BB2_429;
	shf.l.wrap.b32 	%r5131, %r5132, %r5131, %r676;
	ld.local.u32 	%r3674, [%rd464+16];
	shf.l.wrap.b32 	%r5132, %r3674, %r5132, %r676;
$L__BB2_429:
	shr.u32 	%r3675, %r5131, 30;
	shf.l.wrap.b32 	%r3676, %r5132, %r5131, 2;
	shl.b32 	%r3677, %r5132, 2;
	shr.u32 	%r3678, %r3676, 31;
	add.s32 	%r3679, %r3678, %r3675;
	neg.s32 	%r3680, %r3679;
	setp.lt.s32 	%p831, %r672, 0;
	selp.b32 	%r5133, %r3680, %r3679, %p831;
	xor.b32  	%r3681, %r3676, %r672;
	shr.s32 	%r3682, %r3676, 31;
	xor.b32  	%r3683, %r3682, %r3676;
	xor.b32  	%r3684, %r3682, %r3677;
	cvt.u64.u32 	%rd1800, %r3683;
	shl.b64 	%rd1801, %rd1800, 32;
	cvt.u64.u32 	%rd1802, %r3684;
	or.b64  	%rd1803, %rd1801, %rd1802;
	cvt.rn.f64.s64 	%fd619, %rd1803;
	mul.f64 	%fd620, %fd619, 0d3BF921FB54442D19;
	cvt.rn.f32.f64 	%f2732, %fd620;
	neg.f32 	%f2733, %f2732;
	setp.lt.s32 	%p832, %r3681, 0;
	selp.f32 	%f4132, %f2733, %f2732, %p832;
$L__BB2_430:
	setp.eq.s32 	%p833, %r559, 1062207488;
	mul.f32 	%f2735, %f4132, %f4132;
	fma.rn.f32 	%f2736, %f2735, 0f3C190000, 0f3B560000;
	fma.rn.f32 	%f2737, %f2736, %f2735, 0f3CC70000;
	fma.rn.f32 	%f2738, %f2737, %f2735, 0f3D5B0000;
	fma.rn.f32 	%f2739, %f2738, %f2735, 0f3E089438;
	fma.rn.f32 	%f2740, %f2739, %f2735, 0f3EAAAA88;
	mul.rn.f32 	%f2741, %f2735, %f4132;
	fma.rn.f32 	%f2742, %f2740, %f2741, %f4132;
	abs.f32 	%f2743, %f4132;
	setp.eq.f32 	%p834, %f2743, 0f3A00B43C;
	selp.f32 	%f2744, %f4132, %f2742, %p834;
	and.b32  	%r3687, %r5133, 1;
	setp.eq.b32 	%p835, %r3687, 1;
	neg.f32 	%f2745, %f2744;
	rcp.approx.ftz.f32 	%f2746, %f2745;
	selp.f32 	%f2747, %f2746, %f2744, %p835;
	div.rn.f32 	%f2748, %f238, %f2747;
	mov.f32 	%f2749, 0f3F000000;
	copysign.f32 	%f2750, %f2748, %f2749;
	add.rz.f32 	%f2751, %f2748, %f2750;
	cvt.rzi.f32.f32 	%f283, %f2751;
	cvt.f64.f32 	%fd82, %f283;
	{
	.reg .b32 %temp; 
	mov.b64 	{%temp, %r685}, %fd82;
	}
	abs.f64 	%fd83, %fd82;
	{ // callseq 18, 0
	.param .b64 param0;
	st.param.f64 	[param0], %fd83;
	.param .b64 retval0;
	call.uni (retval0), 
	__internal_accurate_pow, 
	(
	param0
	);
	ld.param.f64 	%fd621, [retval0];
	} // callseq 18
	setp.lt.s32 	%p836, %r685, 0;
	neg.f64 	%fd623, %fd621;
	selp.f64 	%fd624, %fd623, %fd621, %p833;
	selp.f64 	%fd874, %fd624, %fd621, %p836;
	setp.neu.f32 	%p837, %f283, 0f00000000;
	@%p837 bra 	$L__BB2_432;
	setp.eq.s32 	%p838, %r559, 1062207488;
	selp.b32 	%r3688, %r685, 0, %p838;
	setp.lt.s32 	%p839, %r3482, 0;
	or.b32  	%r3689, %r3688, 2146435072;
	selp.b32 	%r3690, %r3689, %r3688, %p839;
	mov.b32 	%r3691, 0;
	mov.b64 	%fd874, {%r3691, %r3690};
$L__BB2_432:
	add.f64 	%fd625, %fd82, 0d4000000000000000;
	{
	.reg .b32 %temp; 
	mov.b64 	{%temp, %r3692}, %fd625;
	}
	and.b32  	%r3693, %r3692, 2146435072;
	setp.ne.s32 	%p840, %r3693, 2146435072;
	@%p840 bra 	$L__BB2_437;
	setp.num.f32 	%p841, %f283, %f283;
	@%p841 bra 	$L__BB2_435;
	mov.f64 	%fd626, 0d4000000000000000;
	add.rn.f64 	%fd874, %fd82, %fd626;
	bra.uni 	$L__BB2_437;
$L__BB2_435:
	setp.neu.f64 	%p842, %fd83, 0d7FF0000000000000;
	@%p842 bra 	$L__BB2_437;
	setp.lt.s32 	%p843, %r685, 0;
	setp.eq.s32 	%p844, %r559, 1062207488;
	setp.lt.s32 	%p845, %r3482, 0;
	selp.b32 	%r3695, 0, 2146435072, %p845;
	and.b32  	%r3696, %r3482, 2147483647;
	setp.ne.s32 	%p846, %r3696, 1071644672;
	or.b32  	%r3697, %r3695, -2147483648;
	selp.b32 	%r3698, %r3697, %r3695, %p846;
	selp.b32 	%r3699, %r3698, %r3695, %p844;
	selp.b32 	%r3700, %r3699, %r3695, %p843;
	mov.b32 	%r3701, 0;
	mov.b64 	%fd874, {%r3701, %r3700};
$L__BB2_437:
	ld.param.f32 	%f4078, [_Z20scanExclusiveShared4P6float4S0_jjfffiiiifiif_param_14];
	cvt.rn.f32.f64 	%f2752, %fd81;
	sub.f32 	%f2753, %f2752, %f4078;
	cvt.rn.f64.u32 	%fd627, %r473;
	{ // callseq 19, 0
	.param .b64 param0;
	st.param.f64 	[param0], %fd627;
	.param .b64 retval0;
	call.uni (retval0), 
	__internal_accurate_pow, 
	(
	param0
	);
	ld.param.f64 	%fd628, [retval0];
	} // callseq 19
	setp.ltu.f32 	%p847, %f191, 0f47CE4780;
	setp.eq.f32 	%p848, %f283, 0f3F800000;
	selp.f64 	%fd630, 0d3FF0000000000000, %fd874, %p848;
	neg.f64 	%fd631, %fd628;
	{
	.reg .b32 %temp; 
	mov.b64 	{%temp, %r3702}, %fd627;
	}
	setp.lt.s32 	%p849, %r3702, 0;
	setp.eq.s32 	%p850, %r559, 1062207488;
	selp.f64 	%fd632, %fd631, %fd628, %p850;
	selp.f64 	%fd633, %fd632, %fd628, %p849;
	add.f64 	%fd634, %fd633, %fd630;
	sqrt.rn.f64 	%fd635, %fd634;
	mul.f64 	%fd636, %fd635, %fd76;
	cvt.rn.f32.f64 	%f2754, %fd636;
	abs.f32 	%f2755, %f2754;
	abs.f32 	%f2756, %f2753;
	setp.gt.f32 	%p851, %f2756, %f2755;
	selp.f32 	%f2757, %f2756, %f2755, %p851;
	selp.f32 	%f2758, %f2755, %f2756, %p851;
	div.rn.f32 	%f2759, %f2758, %f2757;
	mul.f32 	%f2760, %f2759, %f2759;
	fma.rn.f32 	%f2761, %f2760, 0f3B33710B, 0fBC807748;
	fma.rn.f32 	%f2762, %f2761, %f2760, 0f3D2CDAB2;
	fma.rn.f32 	%f2763, %f2762, %f2760, 0fBD992D10;
	fma.rn.f32 	%f2764, %f2763, %f2760, 0f3DD9EA6C;
	fma.rn.f32 	%f2765, %f2764, %f2760, 0fBE117CB1;
	fma.rn.f32 	%f2766, %f2765, %f2760, 0f3E4CBCE0;
	fma.rn.f32 	%f2767, %f2766, %f2760, 0fBEAAAA7D;
	mul.f32 	%f2768, %f2760, %f2767;
	fma.rn.f32 	%f2769, %f2768, %f2759, %f2759;
	neg.f32 	%f2770, %f2769;
	fma.rn.f32 	%f2771, 0f3F6EE581, 0f3FD774EB, %f2770;
	selp.f32 	%f2772, %f2771, %f2769, %p851;
	selp.f32 	%f2773, 0f3F6EE581, 0f3FEEE581, %p851;
	selp.f32 	%f2774, %f2769, %f2770, %p851;
	fma.rn.f32 	%f2775, %f2773, 0f3FD774EB, %f2774;
	mov.b64 	%rd1804, %fd636;
	setp.lt.s64 	%p852, %rd1804, 0;
	selp.f32 	%f2776, %f2775, %f2772, %p852;
	add.f32 	%f2777, %f2756, %f2755;
	setp.eq.f32 	%p853, %f2757, 0f00000000;
	selp.f32 	%f2778, 0f40490FDB, 0f00000000, %p852;
	setp.eq.f32 	%p854, %f2755, %f2756;
	selp.f32 	%f2779, 0f4016CBE4, 0f3F490FDB, %p852;
	selp.f32 	%f2780, %f2779, %f2776, %p854;
	selp.f32 	%f2781, %f2778, %f2780, %p853;
	abs.f32 	%f2782, %f2777;
	setp.nan.f32 	%p855, %f2782, %f2782;
	copysign.f32 	%f2783, %f2753, %f2781;
	selp.f32 	%f2784, %f2777, %f2783, %p855;
	cvt.f64.f32 	%fd90, %f2784;
	add.s32 	%r686, %r3, 3;
	cvt.rn.f32.u32 	%f284, %r686;
	mov.u32 	%r5137, %r5197;
	mov.f32 	%f4133, %f4148;
	@%p847 bra 	$L__BB2_445;
	setp.neu.f32 	%p856, %f191, 0f7F800000;
	@%p856 bra 	$L__BB2_440;
	ld.param.f32 	%f4019, [_Z20scanExclusiveShared4P6float4S0_jjfffiiiifiif_param_5];
	mov.f32 	%f2787, 0f00000000;
	mul.rn.f32 	%f4133, %f4019, %f2787;
	mov.b32 	%r5137, 0;
	bra.uni 	$L__BB2_445;
$L__BB2_440:
	ld.param.f32 	%f4018, [_Z20scanExclusiveShared4P6float4S0_jjfffiiiifiif_param_5];
	mov.b32 	%r687, %f4018;
	shl.b32 	%r3705, %r687, 8;
	or.b32  	%r688, %r3705, -2147483648;
	mov.b64 	%rd2351, 0;
	mov.b32 	%r5134, 0;
	mov.u64 	%rd2349, __cudart_i2opi_f;
	mov.u64 	%rd2350, %rd80;
$L__BB2_441:
	.pragma "nounroll";
	ld.global.nc.u32 	%r3706, [%rd2349];
	mad.wide.u32 	%rd1807, %r3706, %r688, %rd2351;
	shr.u64 	%rd2351, %rd1807, 32;
	st.local.u32 	[%rd2350], %rd1807;
	add.s32 	%r5134, %r5134, 1;
	add.s64 	%rd2350, %rd2350, 4;
	add.s64 	%rd2349, %rd2349, 4;
	setp.ne.s32 	%p857, %r5134, 6;
	@%p857 bra 	$L__BB2_441;
	shr.u32 	%r3707, %r687, 23;
	st.local.u32 	[%rd80+24], %rd2351;
	and.b32  	%r691, %r3707, 31;
	and.b32  	%r3708, %r3707, 224;
	add.s32 	%r3709, %r3708, -128;
	shr.u32 	%r3710, %r3709, 5;
	mul.wide.u32 	%rd1808, %r3710, 4;
	sub.s64 	%rd471, %rd80, %rd1808;
	ld.local.u32 	%r5135, [%rd471+24];
	ld.local.u32 	%r5136, [%rd471+20];
	setp.eq.s32 	%p858, %r691, 0;
	@%p858 bra 	$L__BB2_444;
	shf.l.wrap.b32 	%r5135, %r5136, %r5135, %r691;
	ld.local.u32 	%r3711, [%rd471+16];
	shf.l.wrap.b32 	%r5136, %r3711, %r5136, %r691;
$L__BB2_444:
	shr.u32 	%r3712, %r5135, 30;
	shf.l.wrap.b32 	%r3713, %r5136, %r5135, 2;
	shl.b32 	%r3714, %r5136, 2;
	shr.u32 	%r3715, %r3713, 31;
	add.s32 	%r3716, %r3715, %r3712;
	neg.s32 	%r3717, %r3716;
	setp.lt.s32 	%p859, %r687, 0;
	selp.b32 	%r5137, %r3717, %r3716, %p859;
	xor.b32  	%r3718, %r3713, %r687;
	shr.s32 	%r3719, %r3713, 31;
	xor.b32  	%r3720, %r3719, %r3713;
	xor.b32  	%r3721, %r3719, %r3714;
	cvt.u64.u32 	%rd1809, %r3720;
	shl.b64 	%rd1810, %rd1809, 32;
	cvt.u64.u32 	%rd1811, %r3721;
	or.b64  	%rd1812, %rd1810, %rd1811;
	cvt.rn.f64.s64 	%fd637, %rd1812;
	mul.f64 	%fd638, %fd637, 0d3BF921FB54442D19;
	cvt.rn.f32.f64 	%f2785, %fd638;
	neg.f32 	%f2786, %f2785;
	setp.lt.s32 	%p860, %r3718, 0;
	selp.f32 	%f4133, %f2786, %f2785, %p860;
$L__BB2_445:
	ld.param.f32 	%f4059, [_Z20scanExclusiveShared4P6float4S0_jjfffiiiifiif_param_11];
	mul.f32 	%f2788, %f4133, %f4133;
	fma.rn.f32 	%f2789, %f2788, 0f3C190000, 0f3B560000;
	fma.rn.f32 	%f2790, %f2789, %f2788, 0f3CC70000;
	fma.rn.f32 	%f2791, %f2790, %f2788, 0f3D5B0000;
	fma.rn.f32 	%f2792, %f2791, %f2788, 0f3E089438;
	fma.rn.f32 	%f2793, %f2792, %f2788, 0f3EAAAA88;
	mul.rn.f32 	%f2794, %f2788, %f4133;
	fma.rn.f32 	%f2795, %f2793, %f2794, %f4133;
	abs.f32 	%f2796, %f4133;
	setp.eq.f32 	%p861, %f2796, 0f3A00B43C;
	selp.f32 	%f2797, %f4133, %f2795, %p861;
	and.b32  	%r3723, %r5137, 1;
	setp.eq.b32 	%p862, %r3723, 1;
	neg.f32 	%f2798, %f2797;
	rcp.approx.ftz.f32 	%f2799, %f2798;
	selp.f32 	%f2800, %f2799, %f2797, %p862;
	div.rn.f32 	%f2801, %f284, %f2800;
	mov.f32 	%f2802, 0f3F000000;
	copysign.f32 	%f2803, %f2801, %f2802;
	add.rz.f32 	%f2804, %f2801, %f2803;
	cvt.rzi.f32.f32 	%f2805, %f2804;
	cvt.rzi.s32.f32 	%r3724, %f2805;
	add.s32 	%r3725, %r3724, %r458;
	cvt.rn.f32.s32 	%f2806, %r3725;
	mul.f32 	%f288, %f4059, %f2806;
	add.s32 	%r3726, %r587, 4;
	cvt.rn.f32.u32 	%f2807, %r3726;
	mul.f32 	%f289, %f4059, %f2807;
	mul.f32 	%f2808, %f288, 0f3F22F983;
	cvt.rni.s32.f32 	%r5141, %f2808;
	cvt.rn.f32.s32 	%f2809, %r5141;
	fma.rn.f32 	%f2810, %f2809, 0fBFC90FDA, %f288;
	fma.rn.f32 	%f2811, %f2809, 0fB3A22168, %f2810;
	fma.rn.f32 	%f4134, %f2809, 0fA7C234C5, %f2811;
	abs.f32 	%f291, %f288;
	setp.ltu.f32 	%p863, %f291, 0f47CE4780;
	@%p863 bra 	$L__BB2_453;
	setp.neu.f32 	%p864, %f291, 0f7F800000;
	@%p864 bra 	$L__BB2_448;
	mov.f32 	%f2814, 0f00000000;
	mul.rn.f32 	%f4134, %f288, %f2814;
	mov.b32 	%r5141, 0;
	bra.uni 	$L__BB2_453;
$L__BB2_448:
	mov.b32 	%r701, %f288;
	shl.b32 	%r3728, %r701, 8;
	or.b32  	%r702, %r3728, -2147483648;
	mov.b64 	%rd2354, 0;
	mov.b32 	%r5138, 0;
	mov.u64 	%rd2352, __cudart_i2opi_f;
	mov.u64 	%rd2353, %rd79;
$L__BB2_449:
	.pragma "nounroll";
	ld.global.nc.u32 	%r3729, [%rd2352];
	mad.wide.u32 	%rd1815, %r3729, %r702, %rd2354;
	shr.u64 	%rd2354, %rd1815, 32;
	st.local.u32 	[%rd2353], %rd1815;
	add.s32 	%r5138, %r5138, 1;
	add.s64 	%rd2353, %rd2353, 4;
	add.s64 	%rd2352, %rd2352, 4;
	setp.ne.s32 	%p865, %r5138, 6;
	@%p865 bra 	$L__BB2_449;
	shr.u32 	%r3730, %r701, 23;
	st.local.u32 	[%rd79+24], %rd2354;
	and.b32  	%r705, %r3730, 31;
	and.b32  	%r3731, %r3730, 224;
	add.s32 	%r3732, %r3731, -128;
	shr.u32 	%r3733, %r3732, 5;
	mul.wide.u32 	%rd1816, %r3733, 4;
	sub.s64 	%rd478, %rd79, %rd1816;
	ld.local.u32 	%r5139, [%rd478+24];
	ld.local.u32 	%r5140, [%rd478+20];
	setp.eq.s32 	%p866, %r705, 0;
	@%p866 bra 	$L__BB2_452;
	shf.l.wrap.b32 	%r5139, %r5140, %r5139, %r705;
	ld.local.u32 	%r3734, [%rd478+16];
	shf.l.wrap.b32 	%r5140, %r3734, %r5140, %r705;
$L__BB2_452:
	shr.u32 	%r3735, %r5139, 30;
	shf.l.wrap.b32 	%r3736, %r5140, %r5139, 2;
	shl.b32 	%r3737, %r5140, 2;
	shr.u32 	%r3738, %r3736, 31;
	add.s32 	%r3739, %r3738, %r3735;
	neg.s32 	%r3740, %r3739;
	setp.lt.s32 	%p867, %r701, 0;
	selp.b32 	%r5141, %r3740, %r3739, %p867;
	xor.b32  	%r3741, %r3736, %r701;
	shr.s32 	%r3742, %r3736, 31;
	xor.b32  	%r3743, %r3742, %r3736;
	xor.b32  	%r3744, %r3742, %r3737;
	cvt.u64.u32 	%rd1817, %r3743;
	shl.b64 	%rd1818, %rd1817, 32;
	cvt.u64.u32 	%rd1819, %r3744;
	or.b64  	%rd1820, %rd1818, %rd1819;
	cvt.rn.f64.s64 	%fd639, %rd1820;
	mul.f64 	%fd640, %fd639, 0d3BF921FB54442D19;
	cvt.rn.f32.f64 	%f2812, %fd640;
	neg.f32 	%f2813, %f2812;
	setp.lt.s32 	%p868, %r3741, 0;
	selp.f32 	%f4134, %f2813, %f2812, %p868;
$L__BB2_453:
	mul.rn.f32 	%f2815, %f4134, %f4134;
	and.b32  	%r3746, %r5141, 1;
	setp.eq.b32 	%p869, %r3746, 1;
	selp.f32 	%f2816, 0f3F800000, %f4134, %p869;
	fma.rn.f32 	%f2817, %f2815, %f2816, 0f00000000;
	fma.rn.f32 	%f2818, %f2815, 0f37CBAC00, 0fBAB607ED;
	selp.f32 	%f2819, %f2818, 0fB94D4153, %p869;
	selp.f32 	%f2820, 0f3D2AAABB, 0f3C0885E4, %p869;
	fma.rn.f32 	%f2821, %f2819, %f2815, %f2820;
	selp.f32 	%f2822, 0fBEFFFFFF, 0fBE2AAAA8, %p869;
	fma.rn.f32 	%f2823, %f2821, %f2815, %f2822;
	fma.rn.f32 	%f2824, %f2823, %f2817, %f2816;
	and.b32  	%r3747, %r5141, 2;
	setp.eq.s32 	%p870, %r3747, 0;
	mov.f32 	%f2825, 0f00000000;
	sub.f32 	%f2826, %f2825, %f2824;
	selp.f32 	%f295, %f2824, %f2826, %p870;
	mul.f32 	%f2827, %f289, 0f3F22F983;
	cvt.rni.s32.f32 	%r5145, %f2827;
	cvt.rn.f32.s32 	%f2828, %r5145;
	fma.rn.f32 	%f2829, %f2828, 0fBFC90FDA, %f289;
	fma.rn.f32 	%f2830, %f2828, 0fB3A22168, %f2829;
	fma.rn.f32 	%f4135, %f2828, 0fA7C234C5, %f2830;
	abs.f32 	%f297, %f289;
	setp.ltu.f32 	%p871, %f297, 0f47CE4780;
	@%p871 bra 	$L__BB2_461;
	setp.neu.f32 	%p872, %f297, 0f7F800000;
	@%p872 bra 	$L__BB2_456;
	mov.f32 	%f2833, 0f00000000;
	mul.rn.f32 	%f4135, %f289, %f2833;
	mov.b32 	%r5145, 0;
	bra.uni 	$L__BB2_461;
$L__BB2_456:
	mov.b32 	%r715, %f289;
	shl.b32 	%r3749, %r715, 8;
	or.b32  	%r716, %r3749, -2147483648;
	mov.b64 	%rd2357, 0;
	mov.b32 	%r5142, 0;
	mov.u64 	%rd2355, __cudart_i2opi_f;
	mov.u64 	%rd2356, %rd78;
$L__BB2_457:
	.pragma "nounroll";
	ld.global.nc.u32 	%r3750, [%rd2355];
	mad.wide.u32 	%rd1823, %r3750, %r716, %rd2357;
	shr.u64 	%rd2357, %rd1823, 32;
	st.local.u32 	[%rd2356], %rd1823;
	add.s32 	%r5142, %r5142, 1;
	add.s64 	%rd2356, %rd2356, 4;
	add.s64 	%rd2355, %rd2355, 4;
	setp.ne.s32 	%p873, %r5142, 6;
	@%p873 bra 	$L__BB2_457;
	shr.u32 	%r3751, %r715, 23;
	st.local.u32 	[%rd78+24], %rd2357;
	and.b32  	%r719, %r3751, 31;
	and.b32  	%r3752, %r3751, 224;
	add.s32 	%r3753, %r3752, -128;
	shr.u32 	%r3754, %r3753, 5;
	mul.wide.u32 	%rd1824, %r3754, 4;
	sub.s64 	%rd485, %rd78, %rd1824;
	ld.local.u32 	%r5143, [%rd485+24];
	ld.local.u32 	%r5144, [%rd485+20];
	setp.eq.s32 	%p874, %r719, 0;
	@%p874 bra 	$L__BB2_460;
	shf.l.wrap.b32 	%r5143, %r5144, %r5143, %r719;
	ld.local.u32 	%r3755, [%rd485+16];
	shf.l.wrap.b32 	%r5144, %r3755, %r5144, %r719;
$L__BB2_460:
	shr.u32 	%r3756, %r5143, 30;
	shf.l.wrap.b32 	%r3757, %r5144, %r5143, 2;
	shl.b32 	%r3758, %r5144, 2;
	shr.u32 	%r3759, %r3757, 31;
	add.s32 	%r3760, %r3759, %r3756;
	neg.s32 	%r3761, %r3760;
	setp.lt.s32 	%p875, %r715, 0;
	selp.b32 	%r5145, %r3761, %r3760, %p875;
	xor.b32  	%r3762, %r3757, %r715;
	shr.s32 	%r3763, %r3757, 31;
	xor.b32  	%r3764, %r3763, %r3757;
	xor.b32  	%r3765, %r3763, %r3758;
	cvt.u64.u32 	%rd1825, %r3764;
	shl.b64 	%rd1826, %rd1825, 32;
	cvt.u64.u32 	%rd1827, %r3765;
	or.b64  	%rd1828, %rd1826, %rd1827;
	cvt.rn.f64.s64 	%fd641, %rd1828;
	mul.f64 	%fd642, %fd641, 0d3BF921FB54442D19;
	cvt.rn.f32.f64 	%f2831, %fd642;
	neg.f32 	%f2832, %f2831;
	setp.lt.s32 	%p876, %r3762, 0;
	selp.f32 	%f4135, %f2832, %f2831, %p876;
$L__BB2_461:
	mul.rn.f32 	%f2834, %f4135, %f4135;
	and.b32  	%r3767, %r5145, 1;
	setp.eq.b32 	%p877, %r3767, 1;
	selp.f32 	%f2835, 0f3F800000, %f4135, %p877;
	fma.rn.f32 	%f2836, %f2834, %f2835, 0f00000000;
	fma.rn.f32 	%f2837, %f2834, 0f37CBAC00, 0fBAB607ED;
	selp.f32 	%f2838, %f2837, 0fB94D4153, %p877;
	selp.f32 	%f2839, 0f3D2AAABB, 0f3C0885E4, %p877;
	fma.rn.f32 	%f2840, %f2838, %f2834, %f2839;
	selp.f32 	%f2841, 0fBEFFFFFF, 0fBE2AAAA8, %p877;
	fma.rn.f32 	%f2842, %f2840, %f2834, %f2841;
	fma.rn.f32 	%f2843, %f2842, %f2836, %f2835;
	and.b32  	%r3768, %r5145, 2;
	setp.eq.s32 	%p878, %r3768, 0;
	mov.f32 	%f2844, 0f00000000;
	sub.f32 	%f2845, %f2844, %f2843;
	selp.f32 	%f2846, %f2843, %f2845, %p878;
	fma.rn.f32 	%f301, %f295, %f2846, 0f3F800000;
	add.f32 	%f302, %f288, %f288;
	mul.f32 	%f2847, %f302, 0f3F22F983;
	cvt.rni.s32.f32 	%r5149, %f2847;
	cvt.rn.f32.s32 	%f2848, %r5149;
	fma.rn.f32 	%f2849, %f2848, 0fBFC90FDA, %f302;
	fma.rn.f32 	%f2850, %f2848, 0fB3A22168, %f2849;
	fma.rn.f32 	%f4136, %f2848, 0fA7C234C5, %f2850;
	abs.f32 	%f304, %f302;
	setp.ltu.f32 	%p879, %f304, 0f47CE4780;
	@%p879 bra 	$L__BB2_469;
	setp.neu.f32 	%p880, %f304, 0f7F800000;
	@%p880 bra 	$L__BB2_464;
	mov.f32 	%f2853, 0f00000000;
	mul.rn.f32 	%f4136, %f302, %f2853;
	mov.b32 	%r5149, 0;
	bra.uni 	$L__BB2_469;
$L__BB2_464:
	mov.b32 	%r729, %f302;
	shl.b32 	%r3770, %r729, 8;
	or.b32  	%r730, %r3770, -2147483648;
	mov.b64 	%rd2360, 0;
	mov.b32 	%r5146, 0;
	mov.u64 	%rd2358, __cudart_i2opi_f;
	mov.u64 	%rd2359, %rd77;
$L__BB2_465:
	.pragma "nounroll";
	ld.global.nc.u32 	%r3771, [%rd2358];
	mad.wide.u32 	%rd1831, %r3771, %r730, %rd2360;
	shr.u64 	%rd2360, %rd1831, 32;
	st.local.u32 	[%rd2359], %rd1831;
	add.s32 	%r5146, %r5146, 1;
	add.s64 	%rd2359, %rd2359, 4;
	add.s64 	%rd2358, %rd2358, 4;
	setp.ne.s32 	%p881, %r5146, 6;
	@%p881 bra 	$L__BB2_465;
	shr.u32 	%r3772, %r729, 23;
	st.local.u32 	[%rd77+24], %rd2360;
	and.b32  	%r733, %r3772, 31;
	and.b32  	%r3773, %r3772, 224;
	add.s32 	%r3774, %r3773, -128;
	shr.u32 	%r3775, %r3774, 5;
	mul.wide.u32 	%rd1832, %r3775, 4;
	sub.s64 	%rd492, %rd77, %rd1832;
	ld.local.u32 	%r5147, [%rd492+24];
	ld.local.u32 	%r5148, [%rd492+20];
	setp.eq.s32 	%p882, %r733, 0;
	@%p882 bra 	$L__BB2_468;
	shf.l.wrap.b32 	%r5147, %r5148, %r5147, %r733;
	ld.local.u32 	%r3776, [%rd492+16];
	shf.l.wrap.b32 	%r5148, %r3776, %r5148, %r733;
$L__BB2_468:
	shr.u32 	%r3777, %r5147, 30;
	shf.l.wrap.b32 	%r3778, %r5148, %r5147, 2;
	shl.b32 	%r3779, %r5148, 2;
	shr.u32 	%r3780, %r3778, 31;
	add.s32 	%r3781, %r3780, %r3777;
	neg.s32 	%r3782, %r3781;
	setp.lt.s32 	%p883, %r729, 0;
	selp.b32 	%r5149, %r3782, %r3781, %p883;
	xor.b32  	%r3783, %r3778, %r729;
	shr.s32 	%r3784, %r3778, 31;
	xor.b32  	%r3785, %r3784, %r3778;
	xor.b32  	%r3786, %r3784, %r3779;
	cvt.u64.u32 	%rd1833, %r3785;
	shl.b64 	%rd1834, %rd1833, 32;
	cvt.u64.u32 	%rd1835, %r3786;
	or.b64  	%rd1836, %rd1834, %rd1835;
	cvt.rn.f64.s64 	%fd643, %rd1836;
	mul.f64 	%fd644, %fd643, 0d3BF921FB54442D19;
	cvt.rn.f32.f64 	%f2851, %fd644;
	neg.f32 	%f2852, %f2851;
	setp.lt.s32 	%p884, %r3783, 0;
	selp.f32 	%f4136, %f2852, %f2851, %p884;
$L__BB2_469:
	mul.rn.f32 	%f2854, %f4136, %f4136;
	and.b32  	%r3788, %r5149, 1;
	setp.eq.b32 	%p885, %r3788, 1;
	selp.f32 	%f2855, 0f3F800000, %f4136, %p885;
	fma.rn.f32 	%f2856, %f2854, %f2855, 0f00000000;
	fma.rn.f32 	%f2857, %f2854, 0f37CBAC00, 0fBAB607ED;
	selp.f32 	%f2858, %f2857, 0fB94D4153, %p885;
	selp.f32 	%f2859, 0f3D2AAABB, 0f3C0885E4, %p885;
	fma.rn.f32 	%f2860, %f2858, %f2854, %f2859;
	selp.f32 	%f2861, 0fBEFFFFFF, 0fBE2AAAA8, %p885;
	fma.rn.f32 	%f2862, %f2860, %f2854, %f2861;
	fma.rn.f32 	%f2863, %f2862, %f2856, %f2855;
	and.b32  	%r3789, %r5149, 2;
	setp.eq.s32 	%p886, %r3789, 0;
	mov.f32 	%f2864, 0f00000000;
	sub.f32 	%f2865, %f2864, %f2863;
	selp.f32 	%f2866, %f2863, %f2865, %p886;
	cvt.f64.f32 	%fd91, %f2866;
	add.f32 	%f308, %f289, %f289;
	mul.f32 	%f2867, %f308, 0f3F22F983;
	cvt.rni.s32.f32 	%r5153, %f2867;
	cvt.rn.f32.s32 	%f2868, %r5153;
	fma.rn.f32 	%f2869, %f2868, 0fBFC90FDA, %f308;
	fma.rn.f32 	%f2870, %f2868, 0fB3A22168, %f2869;
	fma.rn.f32 	%f4137, %f2868, 0fA7C234C5, %f2870;
	abs.f32 	%f310, %f308;
	setp.ltu.f32 	%p887, %f310, 0f47CE4780;
	@%p887 bra 	$L__BB2_477;
	setp.neu.f32 	%p888, %f310, 0f7F800000;
	@%p888 bra 	$L__BB2_472;
	mov.f32 	%f2873, 0f00000000;
	mul.rn.f32 	%f4137, %f308, %f2873;
	mov.b32 	%r5153, 0;
	bra.uni 	$L__BB2_477;
$L__BB2_472:
	mov.b32 	%r743, %f308;
	shl.b32 	%r3791, %r743, 8;
	or.b32  	%r744, %r3791, -2147483648;
	mov.b64 	%rd2363, 0;
	mov.b32 	%r5150, 0;
	mov.u64 	%rd2361, __cudart_i2opi_f;
	mov.u64 	%rd2362, %rd76;
$L__BB2_473:
	.pragma "nounroll";
	ld.global.nc.u32 	%r3792, [%rd2361];
	mad.wide.u32 	%rd1839, %r3792, %r744, %rd2363;
	shr.u64 	%rd2363, %rd1839, 32;
	st.local.u32 	[%rd2362], %rd1839;
	add.s32 	%r5150, %r5150, 1;
	add.s64 	%rd2362, %rd2362, 4;
	add.s64 	%rd2361, %rd2361, 4;
	setp.ne.s32 	%p889, %r5150, 6;
	@%p889 bra 	$L__BB2_473;
	shr.u32 	%r3793, %r743, 23;
	st.local.u32 	[%rd76+24], %rd2363;
	and.b32  	%r747, %r3793, 31;
	and.b32  	%r3794, %r3793, 224;
	add.s32 	%r3795, %r3794, -128;
	shr.u32 	%r3796, %r3795, 5;
	mul.wide.u32 	%rd1840, %r3796, 4;
	sub.s64 	%rd499, %rd76, %rd1840;
	ld.local.u32 	%r5151, [%rd499+24];
	ld.local.u32 	%r5152, [%rd499+20];
	setp.eq.s32 	%p890, %r747, 0;
	@%p890 bra 	$L__BB2_476;
	shf.l.wrap.b32 	%r5151, %r5152, %r5151, %r747;
	ld.local.u32 	%r3797, [%rd499+16];
	shf.l.wrap.b32 	%r5152, %r3797, %r5152, %r747;
$L__BB2_476:
	shr.u32 	%r3798, %r5151, 30;
	shf.l.wrap.b32 	%r3799, %r5152, %r5151, 2;
	shl.b32 	%r3800, %r5152, 2;
	shr.u32 	%r3801, %r3799, 31;
	add.s32 	%r3802, %r3801, %r3798;
	neg.s32 	%r3803, %r3802;
	setp.lt.s32 	%p891, %r743, 0;
	selp.b32 	%r5153, %r3803, %r3802, %p891;
	xor.b32  	%r3804, %r3799, %r743;
	shr.s32 	%r3805, %r3799, 31;
	xor.b32  	%r3806, %r3805, %r3799;
	xor.b32  	%r3807, %r3805, %r3800;
	cvt.u64.u32 	%rd1841, %r3806;
	shl.b64 	%rd1842, %rd1841, 32;
	cvt.u64.u32 	%rd1843, %r3807;
	or.b64  	%rd1844, %rd1842, %rd1843;
	cvt.rn.f64.s64 	%fd645, %rd1844;
	mul.f64 	%fd646, %fd645, 0d3BF921FB54442D19;
	cvt.rn.f32.f64 	%f2871, %fd646;
	neg.f32 	%f2872, %f2871;
	setp.lt.s32 	%p892, %r3804, 0;
	selp.f32 	%f4137, %f2872, %f2871, %p892;
$L__BB2_477:
	mul.rn.f32 	%f2874, %f4137, %f4137;
	and.b32  	%r3809, %r5153, 1;
	setp.eq.b32 	%p893, %r3809, 1;
	selp.f32 	%f2875, 0f3F800000, %f4137, %p893;
	fma.rn.f32 	%f2876, %f2874, %f2875, 0f00000000;
	fma.rn.f32 	%f2877, %f2874, 0f37CBAC00, 0fBAB607ED;
	selp.f32 	%f2878, %f2877, 0fB94D4153, %p893;
	selp.f32 	%f2879, 0f3D2AAABB, 0f3C0885E4, %p893;
	fma.rn.f32 	%f2880, %f2878, %f2874, %f2879;
	selp.f32 	%f2881, 0fBEFFFFFF, 0fBE2AAAA8, %p893;
	fma.rn.f32 	%f2882, %f2880, %f2874, %f2881;
	fma.rn.f32 	%f2883, %f2882, %f2876, %f2875;
	and.b32  	%r3810, %r5153, 2;
	setp.eq.s32 	%p894, %r3810, 0;
	mov.f32 	%f2884, 0f00000000;
	sub.f32 	%f2885, %f2884, %f2883;
	selp.f32 	%f2886, %f2883, %f2885, %p894;
	cvt.f64.f32 	%fd647, %f2886;
	mul.f64 	%fd648, %fd91, 0d3FD3333333333333;
	cvt.f64.f32 	%fd649, %f301;
	fma.rn.f64 	%fd92, %fd648, %fd647, %fd649;
	mul.f32 	%f314, %f288, 0f40A00000;
	mul.f32 	%f2887, %f314, 0f3F22F983;
	cvt.rni.s32.f32 	%r5157, %f2887;
	cvt.rn.f32.s32 	%f2888, %r5157;
	fma.rn.f32 	%f2889, %f2888, 0fBFC90FDA, %f314;
	fma.rn.f32 	%f2890, %f2888, 0fB3A22168, %f2889;
	fma.rn.f32 	%f4138, %f2888, 0fA7C234C5, %f2890;
	abs.f32 	%f316, %f314;
	setp.ltu.f32 	%p895, %f316, 0f47CE4780;
	@%p895 bra 	$L__BB2_485;
	setp.neu.f32 	%p896, %f316, 0f7F800000;
	@%p896 bra 	$L__BB2_480;
	mov.f32 	%f2893, 0f00000000;
	mul.rn.f32 	%f4138, %f314, %f2893;
	mov.b32 	%r5157, 0;
	bra.uni 	$L__BB2_485;
$L__BB2_480:
	mov.b32 	%r757, %f314;
	shl.b32 	%r3812, %r757, 8;
	or.b32  	%r758, %r3812, -2147483648;
	mov.b64 	%rd2366, 0;
	mov.b32 	%r5154, 0;
	mov.u64 	%rd2364, __cudart_i2opi_f;
	mov.u64 	%rd2365, %rd75;
$L__BB2_481:
	.pragma "nounroll";
	ld.global.nc.u32 	%r3813, [%rd2364];
	mad.wide.u32 	%rd1847, %r3813, %r758, %rd2366;
	shr.u64 	%rd2366, %rd1847, 32;
	st.local.u32 	[%rd2365], %rd1847;
	add.s32 	%r5154, %r5154, 1;
	add.s64 	%rd2365, %rd2365, 4;
	add.s64 	%rd2364, %rd2364, 4;
	setp.ne.s32 	%p897, %r5154, 6;
	@%p897 bra 	$L__BB2_481;
	shr.u32 	%r3814, %r757, 23;
	st.local.u32 	[%rd75+24], %rd2366;
	and.b32  	%r761, %r3814, 31;
	and.b32  	%r3815, %r3814, 224;
	add.s32 	%r3816, %r3815, -128;
	shr.u32 	%r3817, %r3816, 5;
	mul.wide.u32 	%rd1848, %r3817, 4;
	sub.s64 	%rd506, %rd75, %rd1848;
	ld.local.u32 	%r5155, [%rd506+24];
	ld.local.u32 	%r5156, [%rd506+20];
	setp.eq.s32 	%p898, %r761, 0;
	@%p898 bra 	$L__BB2_484;
	shf.l.wrap.b32 	%r5155, %r5156, %r5155, %r761;
	ld.local.u32 	%r3818, [%rd506+16];
	shf.l.wrap.b32 	%r5156, %r3818, %r5156, %r761;
$L__BB2_484:
	shr.u32 	%r3819, %r5155, 30;
	shf.l.wrap.b32 	%r3820, %r5156, %r5155, 2;
	shl.b32 	%r3821, %r5156, 2;
	shr.u32 	%r3822, %r3820, 31;
	add.s32 	%r3823, %r3822, %r3819;
	neg.s32 	%r3824, %r3823;
	setp.lt.s32 	%p899, %r757, 0;
	selp.b32 	%r5157, %r3824, %r3823, %p899;
	xor.b32  	%r3825, %r3820, %r757;
	shr.s32 	%r3826, %r3820, 31;
	xor.b32  	%r3827, %r3826, %r3820;
	xor.b32  	%r3828, %r3826, %r3821;
	cvt.u64.u32 	%rd1849, %r3827;
	shl.b64 	%rd1850, %rd1849, 32;
	cvt.u64.u32 	%rd1851, %r3828;
	or.b64  	%rd1852, %rd1850, %rd1851;
	cvt.rn.f64.s64 	%fd650, %rd1852;
	mul.f64 	%fd651, %fd650, 0d3BF921FB54442D19;
	cvt.rn.f32.f64 	%f2891, %fd651;
	neg.f32 	%f2892, %f2891;
	setp.lt.s32 	%p900, %r3825, 0;
	selp.f32 	%f4138, %f2892, %f2891, %p900;
$L__BB2_485:
	mul.rn.f32 	%f2894, %f4138, %f4138;
	and.b32  	%r3830, %r5157, 1;
	setp.eq.b32 	%p901, %r3830, 1;
	selp.f32 	%f2895, 0f3F800000, %f4138, %p901;
	fma.rn.f32 	%f2896, %f2894, %f2895, 0f00000000;
	fma.rn.f32 	%f2897, %f2894, 0f37CBAC00, 0fBAB607ED;
	selp.f32 	%f2898, %f2897, 0fB94D4153, %p901;
	selp.f32 	%f2899, 0f3D2AAABB, 0f3C0885E4, %p901;
	fma.rn.f32 	%f2900, %f2898, %f2894, %f2899;
	selp.f32 	%f2901, 0fBEFFFFFF, 0fBE2AAAA8, %p901;
	fma.rn.f32 	%f2902, %f2900, %f2894, %f2901;
	fma.rn.f32 	%f2903, %f2902, %f2896, %f2895;
	and.b32  	%r3831, %r5157, 2;
	setp.eq.s32 	%p902, %r3831, 0;
	mov.f32 	%f2904, 0f00000000;
	sub.f32 	%f2905, %f2904, %f2903;
	selp.f32 	%f2906, %f2903, %f2905, %p902;
	cvt.f64.f32 	%fd93, %f2906;
	mul.f32 	%f320, %f289, 0f40A00000;
	mul.f32 	%f2907, %f320, 0f3F22F983;
	cvt.rni.s32.f32 	%r5161, %f2907;
	cvt.rn.f32.s32 	%f2908, %r5161;
	fma.rn.f32 	%f2909, %f2908, 0fBFC90FDA, %f320;
	fma.rn.f32 	%f2910, %f2908, 0fB3A22168, %f2909;
	fma.rn.f32 	%f4139, %f2908, 0fA7C234C5, %f2910;
	abs.f32 	%f322, %f320;
	setp.ltu.f32 	%p903, %f322, 0f47CE4780;
	@%p903 bra 	$L__BB2_493;
	setp.neu.f32 	%p904, %f322, 0f7F800000;
	@%p904 bra 	$L__BB2_488;
	mov.f32 	%f2913, 0f00000000;
	mul.rn.f32 	%f4139, %f320, %f2913;
	mov.b32 	%r5161, 0;
	bra.uni 	$L__BB2_493;
$L__BB2_488:
	mov.b32 	%r771, %f320;
	shl.b32 	%r3833, %r771, 8;
	or.b32  	%r772, %r3833, -2147483648;
	mov.b64 	%rd2369, 0;
	mov.b32 	%r5158, 0;
	mov.u64 	%rd2367, __cudart_i2opi_f;
	mov.u64 	%rd2368, %rd74;
$L__BB2_489:
	.pragma "nounroll";
	ld.global.nc.u32 	%r3834, [%rd2367];
	mad.wide.u32 	%rd1855, %r3834, %r772, %rd2369;
	shr.u64 	%rd2369, %rd1855, 32;
	st.local.u32 	[%rd2368], %rd1855;
	add.s32 	%r5158, %r5158, 1;
	add.s64 	%rd2368, %rd2368, 4;
	add.s64 	%rd2367, %rd2367, 4;
	setp.ne.s32 	%p905, %r5158, 6;
	@%p905 bra 	$L__BB2_489;
	shr.u32 	%r3835, %r771, 23;
	st.local.u32 	[%rd74+24], %rd2369;
	and.b32  	%r775, %r3835, 31;
	and.b32  	%r3836, %r3835, 224;
	add.s32 	%r3837, %r3836, -128;
	shr.u32 	%r3838, %r3837, 5;
	mul.wide.u32 	%rd1856, %r3838, 4;
	sub.s64 	%rd513, %rd74, %rd1856;
	ld.local.u32 	%r5159, [%rd513+24];
	ld.local.u32 	%r5160, [%rd513+20];
	setp.eq.s32 	%p906, %r775, 0;
	@%p906 bra 	$L__BB2_492;
	shf.l.wrap.b32 	%r5159, %r5160, %r5159, %r775;
	ld.local.u32 	%r3839, [%rd513+16];
	shf.l.wrap.b32 	%r5160, %r3839, %r5160, %r775;
$L__BB2_492:
	shr.u32 	%r3840, %r5159, 30;
	shf.l.wrap.b32 	%r3841, %r5160, %r5159, 2;
	shl.b32 	%r3842, %r5160, 2;
	shr.u32 	%r3843, %r3841, 31;
	add.s32 	%r3844, %r3843, %r3840;
	neg.s32 	%r3845, %r3844;
	setp.lt.s32 	%p907, %r771, 0;
	selp.b32 	%r5161, %r3845, %r3844, %p907;
	xor.b32  	%r3846, %r3841, %r771;
	shr.s32 	%r3847, %r3841, 31;
	xor.b32  	%r3848, %r3847, %r3841;
	xor.b32  	%r3849, %r3847, %r3842;
	cvt.u64.u32 	%rd1857, %r3848;
	shl.b64 	%rd1858, %rd1857, 32;
	cvt.u64.u32 	%rd1859, %r3849;
	or.b64  	%rd1860, %rd1858, %rd1859;
	cvt.rn.f64.s64 	%fd652, %rd1860;
	mul.f64 	%fd653, %fd652, 0d3BF921FB54442D19;
	cvt.rn.f32.f64 	%f2911, %fd653;
	neg.f32 	%f2912, %f2911;
	setp.lt.s32 	%p908, %r3846, 0;
	selp.f32 	%f4139, %f2912, %f2911, %p908;
$L__BB2_493:
	setp.ltu.f32 	%p909, %f191, 0f47CE4780;
	mul.rn.f32 	%f2914, %f4139, %f4139;
	and.b32  	%r3851, %r5161, 1;
	setp.eq.b32 	%p910, %r3851, 1;
	selp.f32 	%f2915, 0f3F800000, %f4139, %p910;
	fma.rn.f32 	%f2916, %f2914, %f2915, 0f00000000;
	fma.rn.f32 	%f2917, %f2914, 0f37CBAC00, 0fBAB607ED;
	selp.f32 	%f2918, %f2917, 0fB94D4153, %p910;
	selp.f32 	%f2919, 0f3D2AAABB, 0f3C0885E4, %p910;
	fma.rn.f32 	%f2920, %f2918, %f2914, %f2919;
	selp.f32 	%f2921, 0fBEFFFFFF, 0fBE2AAAA8, %p910;
	fma.rn.f32 	%f2922, %f2920, %f2914, %f2921;
	fma.rn.f32 	%f2923, %f2922, %f2916, %f2915;
	and.b32  	%r3852, %r5161, 2;
	setp.eq.s32 	%p911, %r3852, 0;
	mov.f32 	%f2924, 0f00000000;
	sub.f32 	%f2925, %f2924, %f2923;
	selp.f32 	%f2926, %f2923, %f2925, %p911;
	cvt.f64.f32 	%fd654, %f2926;
	mul.f64 	%fd655, %fd93, 0d3FC999999999999A;
	fma.rn.f64 	%fd94, %fd655, %fd654, %fd92;
	mov.u32 	%r5165, %r5197;
	mov.f32 	%f4140, %f4148;
	@%p909 bra 	$L__BB2_501;
	setp.neu.f32 	%p912, %f191, 0f7F800000;
	@%p912 bra 	$L__BB2_496;
	ld.param.f32 	%f4021, [_Z20scanExclusiveShared4P6float4S0_jjfffiiiifiif_param_5];
	mov.f32 	%f2929, 0f00000000;
	mul.rn.f32 	%f4140, %f4021, %f2929;
	mov.b32 	%r5165, 0;
	bra.uni 	$L__BB2_501;
$L__BB2_496:
	ld.param.f32 	%f4020, [_Z20scanExclusiveShared4P6float4S0_jjfffiiiifiif_param_5];
	mov.b32 	%r784, %f4020;
	shl.b32 	%r3854, %r784, 8;
	or.b32  	%r785, %r3854, -2147483648;
	mov.b64 	%rd2372, 0;
	mov.b32 	%r5162, 0;
	mov.u64 	%rd2370, __cudart_i2opi_f;
	mov.u64 	%rd2371, %rd73;
$L__BB2_497:
	.pragma "nounroll";
	ld.global.nc.u32 	%r3855, [%rd2370];
	mad.wide.u32 	%rd1863, %r3855, %r785, %rd2372;
	shr.u64 	%rd2372, %rd1863, 32;
	st.local.u32 	[%rd2371], %rd1863;
	add.s32 	%r5162, %r5162, 1;
	add.s64 	%rd2371, %rd2371, 4;
	add.s64 	%rd2370, %rd2370, 4;
	setp.ne.s32 	%p913, %r5162, 6;
	@%p913 bra 	$L__BB2_497;
	shr.u32 	%r3856, %r784, 23;
	st.local.u32 	[%rd73+24], %rd2372;
	and.b32  	%r788, %r3856, 31;
	and.b32  	%r3857, %r3856, 224;
	add.s32 	%r3858, %r3857, -128;
	shr.u32 	%r3859, %r3858, 5;
	mul.wide.u32 	%rd1864, %r3859, 4;
	sub.s64 	%rd520, %rd73, %rd1864;
	ld.local.u32 	%r5163, [%rd520+24];
	ld.local.u32 	%r5164, [%rd520+20];
	setp.eq.s32 	%p914, %r788, 0;
	@%p914 bra 	$L__BB2_500;
	shf.l.wrap.b32 	%r5163, %r5164, %r5163, %r788;
	ld.local.u32 	%r3860, [%rd520+16];
	shf.l.wrap.b32 	%r5164, %r3860, %r5164, %r788;
$L__BB2_500:
	shr.u32 	%r3861, %r5163, 30;
	shf.l.wrap.b32 	%r3862, %r5164, %r5163, 2;
	shl.b32 	%r3863, %r5164, 2;
	shr.u32 	%r3864, %r3862, 31;
	add.s32 	%r3865, %r3864, %r3861;
	neg.s32 	%r3866, %r3865;
	setp.lt.s32 	%p915, %r784, 0;
	selp.b32 	%r5165, %r3866, %r3865, %p915;
	xor.b32  	%r3867, %r3862, %r784;
	shr.s32 	%r3868, %r3862, 31;
	xor.b32  	%r3869, %r3868, %r3862;
	xor.b32  	%r3870, %r3868, %r3863;
	cvt.u64.u32 	%rd1865, %r3869;
	shl.b64 	%rd1866, %rd1865, 32;
	cvt.u64.u32 	%rd1867, %r3870;
	or.b64  	%rd1868, %rd1866, %rd1867;
	cvt.rn.f64.s64 	%fd656, %rd1868;
	mul.f64 	%fd657, %fd656, 0d3BF921FB54442D19;
	cvt.rn.f32.f64 	%f2927, %fd657;
	neg.f32 	%f2928, %f2927;
	setp.lt.s32 	%p916, %r3867, 0;
	selp.f32 	%f4140, %f2928, %f2927, %p916;
$L__BB2_501:
	setp.eq.s32 	%p917, %r559, 1062207488;
	mul.f32 	%f2930, %f4140, %f4140;
	fma.rn.f32 	%f2931, %f2930, 0f3C190000, 0f3B560000;
	fma.rn.f32 	%f2932, %f2931, %f2930, 0f3CC70000;
	fma.rn.f32 	%f2933, %f2932, %f2930, 0f3D5B0000;
	fma.rn.f32 	%f2934, %f2933, %f2930, 0f3E089438;
	fma.rn.f32 	%f2935, %f2934, %f2930, 0f3EAAAA88;
	mul.rn.f32 	%f2936, %f2930, %f4140;
	fma.rn.f32 	%f2937, %f2935, %f2936, %f4140;
	abs.f32 	%f2938, %f4140;
	setp.eq.f32 	%p918, %f2938, 0f3A00B43C;
	selp.f32 	%f2939, %f4140, %f2937, %p918;
	and.b32  	%r3873, %r5165, 1;
	setp.eq.b32 	%p919, %r3873, 1;
	neg.f32 	%f2940, %f2939;
	rcp.approx.ftz.f32 	%f2941, %f2940;
	selp.f32 	%f2942, %f2941, %f2939, %p919;
	div.rn.f32 	%f2943, %f284, %f2942;
	mov.f32 	%f2944, 0f3F000000;
	copysign.f32 	%f2945, %f2943, %f2944;
	add.rz.f32 	%f2946, %f2943, %f2945;
	cvt.rzi.f32.f32 	%f329, %f2946;
	cvt.f64.f32 	%fd95, %f329;
	{
	.reg .b32 %temp; 
	mov.b64 	{%temp, %r797}, %fd95;
	}
	abs.f64 	%fd96, %fd95;
	{ // callseq 20, 0
	.param .b64 param0;
	st.param.f64 	[param0], %fd96;
	.param .b64 retval0;
	call.uni (retval0), 
	__internal_accurate_pow, 
	(
	param0
	);
	ld.param.f64 	%fd658, [retval0];
	} // callseq 20
	setp.lt.s32 	%p920, %r797, 0;
	neg.f64 	%fd660, %fd658;
	selp.f64 	%fd661, %fd660, %fd658, %p917;
	selp.f64 	%fd876, %fd661, %fd658, %p920;
	setp.neu.f32 	%p921, %f329, 0f00000000;
	@%p921 bra 	$L__BB2_503;
	setp.eq.s32 	%p922, %r559, 1062207488;
	selp.b32 	%r3874, %r797, 0, %p922;
	setp.lt.s32 	%p923, %r3482, 0;
	or.b32  	%r3875, %r3874, 2146435072;
	selp.b32 	%r3876, %r3875, %r3874, %p923;
	mov.b32 	%r3877, 0;
	mov.b64 	%fd876, {%r3877, %r3876};
$L__BB2_503:
	add.f64 	%fd662, %fd95, 0d4000000000000000;
	{
	.reg .b32 %temp; 
	mov.b64 	{%temp, %r3878}, %fd662;
	}
	and.b32  	%r3879, %r3878, 2146435072;
	setp.ne.s32 	%p924, %r3879, 2146435072;
	@%p924 bra 	$L__BB2_508;
	setp.num.f32 	%p925, %f329, %f329;
	@%p925 bra 	$L__BB2_506;
	mov.f64 	%fd663, 0d4000000000000000;
	add.rn.f64 	%fd876, %fd95, %fd663;
	bra.uni 	$L__BB2_508;
$L__BB2_506:
	setp.neu.f64 	%p926, %fd96, 0d7FF0000000000000;
	@%p926 bra 	$L__BB2_508;
	setp.lt.s32 	%p927, %r797, 0;
	setp.eq.s32 	%p928, %r559, 1062207488;
	setp.lt.s32 	%p929, %r3482, 0;
	selp.b32 	%r3881, 0, 2146435072, %p929;
	and.b32  	%r3882, %r3482, 2147483647;
	setp.ne.s32 	%p930, %r3882, 1071644672;
	or.b32  	%r3883, %r3881, -2147483648;
	selp.b32 	%r3884, %r3883, %r3881, %p930;
	selp.b32 	%r3885, %r3884, %r3881, %p928;
	selp.b32 	%r3886, %r3885, %r3881, %p927;
	mov.b32 	%r3887, 0;
	mov.b64 	%fd876, {%r3887, %r3886};
$L__BB2_508:
	ld.param.f32 	%f4079, [_Z20scanExclusiveShared4P6float4S0_jjfffiiiifiif_param_14];
	cvt.rn.f32.f64 	%f2947, %fd94;
	sub.f32 	%f2948, %f2947, %f4079;
	cvt.rn.f64.u32 	%fd664, %r686;
	{ // callseq 21, 0
	.param .b64 param0;
	st.param.f64 	[param0], %fd664;
	.param .b64 retval0;
	call.uni (retval0), 
	__internal_accurate_pow, 
	(
	param0
	);
	ld.param.f64 	%fd665, [retval0];
	} // callseq 21
	setp.ltu.f32 	%p931, %f191, 0f47CE4780;
	setp.eq.f32 	%p932, %f329, 0f3F800000;
	selp.f64 	%fd667, 0d3FF0000000000000, %fd876, %p932;
	neg.f64 	%fd668, %fd665;
	{
	.reg .b32 %temp; 
	mov.b64 	{%temp, %r3888}, %fd664;
	}
	setp.lt.s32 	%p933, %r3888, 0;
	setp.eq.s32 	%p934, %r559, 1062207488;
	selp.f64 	%fd669, %fd668, %fd665, %p934;
	selp.f64 	%fd670, %fd669, %fd665, %p933;
	add.f64 	%fd671, %fd670, %fd667;
	sqrt.rn.f64 	%fd672, %fd671;
	mul.f64 	%fd673, %fd672, %fd76;
	cvt.rn.f32.f64 	%f2949, %fd673;
	abs.f32 	%f2950, %f2949;
	abs.f32 	%f2951, %f2948;
	setp.gt.f32 	%p935, %f2951, %f2950;
	selp.f32 	%f2952, %f2951, %f2950, %p935;
	selp.f32 	%f2953, %f2950, %f2951, %p935;
	div.rn.f32 	%f2954, %f2953, %f2952;
	mul.f32 	%f2955, %f2954, %f2954;
	fma.rn.f32 	%f2956, %f2955, 0f3B33710B, 0fBC807748;
	fma.rn.f32 	%f2957, %f2956, %f2955, 0f3D2CDAB2;
	fma.rn.f32 	%f2958, %f2957, %f2955, 0fBD992D10;
	fma.rn.f32 	%f2959, %f2958, %f2955, 0f3DD9EA6C;
	fma.rn.f32 	%f2960, %f2959, %f2955, 0fBE117CB1;
	fma.rn.f32 	%f2961, %f2960, %f2955, 0f3E4CBCE0;
	fma.rn.f32 	%f2962, %f2961, %f2955, 0fBEAAAA7D;
	mul.f32 	%f2963, %f2955, %f2962;
	fma.rn.f32 	%f2964, %f2963, %f2954, %f2954;
	neg.f32 	%f2965, %f2964;
	fma.rn.f32 	%f2966, 0f3F6EE581, 0f3FD774EB, %f2965;
	selp.f32 	%f2967, %f2966, %f2964, %p935;
	selp.f32 	%f2968, 0f3F6EE581, 0f3FEEE581, %p935;
	selp.f32 	%f2969, %f2964, %f2965, %p935;
	fma.rn.f32 	%f2970, %f2968, 0f3FD774EB, %f2969;
	mov.b64 	%rd1869, %fd673;
	setp.lt.s64 	%p936, %rd1869, 0;
	selp.f32 	%f2971, %f2970, %f2967, %p936;
	add.f32 	%f2972, %f2951, %f2950;
	setp.eq.f32 	%p937, %f2952, 0f00000000;
	selp.f32 	%f2973, 0f40490FDB, 0f00000000, %p936;
	setp.eq.f32 	%p938, %f2950, %f2951;
	selp.f32 	%f2974, 0f4016CBE4, 0f3F490FDB, %p936;
	selp.f32 	%f2975, %f2974, %f2971, %p938;
	selp.f32 	%f2976, %f2973, %f2975, %p937;
	abs.f32 	%f2977, %f2972;
	setp.nan.f32 	%p939, %f2977, %f2977;
	copysign.f32 	%f2978, %f2948, %f2976;
	selp.f32 	%f2979, %f2972, %f2978, %p939;
	cvt.f64.f32 	%fd103, %f2979;
	add.s32 	%r798, %r3, 4;
	cvt.rn.f32.u32 	%f330, %r798;
	mov.u32 	%r5169, %r5197;
	mov.f32 	%f4141, %f4148;
	@%p931 bra 	$L__BB2_516;
	setp.neu.f32 	%p940, %f191, 0f7F800000;
	@%p940 bra 	$L__BB2_511;
	ld.param.f32 	%f4023, [_Z20scanExclusiveShared4P6float4S0_jjfffiiiifiif_param_5];
	mov.f32 	%f2982, 0f00000000;
	mul.rn.f32 	%f4141, %f4023, %f2982;
	mov.b32 	%r5169, 0;
	bra.uni 	$L__BB2_516;
$L__BB2_511:
	ld.param.f32 	%f4022, [_Z20scanExclusiveShared4P6float4S0_jjfffiiiifiif_param_5];
	mov.b32 	%r799, %f4022;
	shl.b32 	%r3891, %r799, 8;
	or.b32  	%r800, %r3891, -2147483648;
	mov.b64 	%rd2375, 0;
	mov.b32 	%r5166, 0;
	mov.u64 	%rd2373, __cudart_i2opi_f;
	mov.u64 	%rd2374, %rd72;
$L__BB2_512:
	.pragma "nounroll";
	ld.global.nc.u32 	%r3892, [%rd2373];
	mad.wide.u32 	%rd1872, %r3892, %r800, %rd2375;
	shr.u64 	%rd2375, %rd1872, 32;
	st.local.u32 	[%rd2374], %rd1872;
	add.s32 	%r5166, %r5166, 1;
	add.s64 	%rd2374, %rd2374, 4;
	add.s64 	%rd2373, %rd2373, 4;
	setp.ne.s32 	%p941, %r5166, 6;
	@%p941 bra 	$L__BB2_512;
	shr.u32 	%r3893, %r799, 23;
	st.local.u32 	[%rd72+24], %rd2375;
	and.b32  	%r803, %r3893, 31;
	and.b32  	%r3894, %r3893, 224;
	add.s32 	%r3895, %r3894, -128;
	shr.u32 	%r3896, %r3895, 5;
	mul.wide.u32 	%rd1873, %r3896, 4;
	sub.s64 	%rd527, %rd72, %rd1873;
	ld.local.u32 	%r5167, [%rd527+24];
	ld.local.u32 	%r5168, [%rd527+20];
	setp.eq.s32 	%p942, %r803, 0;
	@%p942 bra 	$L__BB2_515;
	shf.l.wrap.b32 	%r5167, %r5168, %r5167, %r803;
	ld.local.u32 	%r3897, [%rd527+16];
	shf.l.wrap.b32 	%r5168, %r3897, %r5168, %r803;
$L__BB2_515:
	shr.u32 	%r3898, %r5167, 30;
	shf.l.wrap.b32 	%r3899, %r5168, %r5167, 2;
	shl.b32 	%r3900, %r5168, 2;
	shr.u32 	%r3901, %r3899, 31;
	add.s32 	%r3902, %r3901, %r3898;
	neg.s32 	%r3903, %r3902;
	setp.lt.s32 	%p943, %r799, 0;
	selp.b32 	%r5169, %r3903, %r3902, %p943;
	xor.b32  	%r3904, %r3899, %r799;
	shr.s32 	%r3905, %r3899, 31;
	xor.b32  	%r3906, %r3905, %r3899;
	xor.b32  	%r3907, %r3905, %r3900;
	cvt.u64.u32 	%rd1874, %r3906;
	shl.b64 	%rd1875, %rd1874, 32;
	cvt.u64.u32 	%rd1876, %r3907;
	or.b64  	%rd1877, %rd1875, %rd1876;
	cvt.rn.f64.s64 	%fd674, %rd1877;
	mul.f64 	%fd675, %fd674, 0d3BF921FB54442D19;
	cvt.rn.f32.f64 	%f2980, %fd675;
	neg.f32 	%f2981, %f2980;
	setp.lt.s32 	%p944, %r3904, 0;
	selp.f32 	%f4141, %f2981, %f2980, %p944;
$L__BB2_516:
	ld.param.f32 	%f4060, [_Z20scanExclusiveShared4P6float4S0_jjfffiiiifiif_param_11];
	mul.f32 	%f2983, %f4141, %f4141;
	fma.rn.f32 	%f2984, %f2983, 0f3C190000, 0f3B560000;
	fma.rn.f32 	%f2985, %f2984, %f2983, 0f3CC70000;
	fma.rn.f32 	%f2986, %f2985, %f2983, 0f3D5B0000;
	fma.rn.f32 	%f2987, %f2986, %f2983, 0f3E089438;
	fma.rn.f32 	%f2988, %f2987, %f2983, 0f3EAAAA88;
	mul.rn.f32 	%f2989, %f2983, %f4141;
	fma.rn.f32 	%f2990, %f2988, %f2989, %f4141;
	abs.f32 	%f2991, %f4141;
	setp.eq.f32 	%p945, %f2991, 0f3A00B43C;
	selp.f32 	%f2992, %f4141, %f2990, %p945;
	and.b32  	%r3909, %r5169, 1;
	setp.eq.b32 	%p946, %r3909, 1;
	neg.f32 	%f2993, %f2992;
	rcp.approx.ftz.f32 	%f2994, %f2993;
	selp.f32 	%f2995, %f2994, %f2992, %p946;
	div.rn.f32 	%f2996, %f330, %f2995;
	mov.f32 	%f2997, 0f3F000000;
	copysign.f32 	%f2998, %f2996, %f2997;
	add.rz.f32 	%f2999, %f2996, %f2998;
	cvt.rzi.f32.f32 	%f3000, %f2999;
	cvt.rzi.s32.f32 	%r3910, %f3000;
	add.s32 	%r3911, %r3910, %r458;
	cvt.rn.f32.s32 	%f3001, %r3911;
	mul.f32 	%f334, %f4060, %f3001;
	add.s32 	%r3912, %r587, 5;
	cvt.rn.f32.u32 	%f3002, %r3912;
	mul.f32 	%f335, %f4060, %f3002;
	mul.f32 	%f3003, %f334, 0f3F22F983;
	cvt.rni.s32.f32 	%r5173, %f3003;
	cvt.rn.f32.s32 	%f3004, %r5173;
	fma.rn.f32 	%f3005, %f3004, 0fBFC90FDA, %f334;
	fma.rn.f32 	%f3006, %f3004, 0fB3A22168, %f3005;
	fma.rn.f32 	%f4142, %f3004, 0fA7C234C5, %f3006;
	abs.f32 	%f337, %f334;
	setp.ltu.f32 	%p947, %f337, 0f47CE4780;
	@%p947 bra 	$L__BB2_524;
	setp.neu.f32 	%p948, %f337, 0f7F800000;
	@%p948 bra 	$L__BB2_519;
	mov.f32 	%f3009, 0f00000000;
	mul.rn.f32 	%f4142, %f334, %f3009;
	mov.b32 	%r5173, 0;
	bra.uni 	$L__BB2_524;
$L__BB2_519:
	mov.b32 	%r813, %f334;
	shl.b32 	%r3914, %r813, 8;
	or.b32  	%r814, %r3914, -2147483648;
	mov.b64 	%rd2378, 0;
	mov.b32 	%r5170, 0;
	mov.u64 	%rd2376, __cudart_i2opi_f;
	mov.u64 	%rd2377, %rd71;
$L__BB2_520:
	.pragma "nounroll";
	ld.global.nc.u32 	%r3915, [%rd2376];
	mad.wide.u32 	%rd1880, %r3915, %r814, %rd2378;
	shr.u64 	%rd2378, %rd1880, 32;
	st.local.u32 	[%rd2377], %rd1880;
	add.s32 	%r5170, %r5170, 1;
	add.s64 	%rd2377, %rd2377, 4;
	add.s64 	%rd2376, %rd2376, 4;
	setp.ne.s32 	%p949, %r5170, 6;
	@%p949 bra 	$L__BB2_520;
	shr.u32 	%r3916, %r813, 23;
	st.local.u32 	[%rd71+24], %rd2378;
	and.b32  	%r817, %r3916, 31;
	and.b32  	%r3917, %r3916, 224;
	add.s32 	%r3918, %r3917, -128;
	shr.u32 	%r3919, %r3918, 5;
	mul.wide.u32 	%rd1881, %r3919, 4;
	sub.s64 	%rd534, %rd71, %rd1881;
	ld.local.u32 	%r5171, [%rd534+24];
	ld.local.u32 	%r5172, [%rd534+20];
	setp.eq.s32 	%p950, %r817, 0;
	@%p950 bra 	$L__BB2_523;
	shf.l.wrap.b32 	%r5171, %r5172, %r5171, %r817;
	ld.local.u32 	%r3920, [%rd534+16];
	shf.l.wrap.b32 	%r5172, %r3920, %r5172, %r817;
$L__BB2_523:
	shr.u32 	%r3921, %r5171, 30;
	shf.l.wrap.b32 	%r3922, %r5172, %r5171, 2;
	shl.b32 	%r3923, %r5172, 2;
	shr.u32 	%r3924, %r3922, 31;
	add.s32 	%r3925, %r3924, %r3921;
	neg.s32 	%r3926, %r3925;
	setp.lt.s32 	%p951, %r813, 0;
	selp.b32 	%r5173, %r3926, %r3925, %p951;
	xor.b32  	%r3927, %r3922, %r813;
	shr.s32 	%r3928, %r3922, 31;
	xor.b32  	%r3929, %r3928, %r3922;
	xor.b32  	%r3930, %r3928, %r3923;
	cvt.u64.u32 	%rd1882, %r3929;
	shl.b64 	%rd1883, %rd1882, 32;
	cvt.u64.u32 	%rd1884, %r3930;
	or.b64  	%rd1885, %rd1883, %rd1884;
	cvt.rn.f64.s64 	%fd676, %rd1885;
	mul.f64 	%fd677, %fd676, 0d3BF921FB54442D19;
	cvt.rn.f32.f64 	%f3007, %fd677;
	neg.f32 	%f3008, %f3007;
	setp.lt.s32 	%p952, %r3927, 0;
	selp.f32 	%f4142, %f3008, %f3007, %p952;
$L__BB2_524:
	mul.rn.f32 	%f3010, %f4142, %f4142;
	and.b32  	%r3932, %r5173, 1;
	setp.eq.b32 	%p953, %r3932, 1;
	selp.f32 	%f3011, 0f3F800000, %f4142, %p953;
	fma.rn.f32 	%f3012, %f3010, %f3011, 0f00000000;
	fma.rn.f32 	%f3013, %f3010, 0f37CBAC00, 0fBAB607ED;
	selp.f32 	%f3014, %f3013, 0fB94D4153, %p953;
	selp.f32 	%f3015, 0f3D2AAABB, 0f3C0885E4, %p953;
	fma.rn.f32 	%f3016, %f3014, %f3010, %f3015;
	selp.f32 	%f3017, 0fBEFFFFFF, 0fBE2AAAA8, %p953;
	fma.rn.f32 	%f3018, %f3016, %f3010, %f3017;
	fma.rn.f32 	%f3019, %f3018, %f3012, %f3011;
	and.b32  	%r3933, %r5173, 2;
	setp.eq.s32 	%p954, %r3933, 0;
	mov.f32 	%f3020, 0f00000000;
	sub.f32 	%f3021, %f3020, %f3019;
	selp.f32 	%f341, %f3019, %f3021, %p954;
	mul.f32 	%f3022, %f335, 0f3F22F983;
	cvt.rni.s32.f32 	%r5177, %f3022;
	cvt.rn.f32.s32 	%f3023, %r5177;
	fma.rn.f32 	%f3024, %f3023, 0fBFC90FDA, %f335;
	fma.rn.f32 	%f3025, %f3023, 0fB3A22168, %f3024;
	fma.rn.f32 	%f4143, %f3023, 0fA7C234C5, %f3025;
	abs.f32 	%f343, %f335;
	setp.ltu.f32 	%p955, %f343, 0f47CE4780;
	@%p955 bra 	$L__BB2_532;
	setp.neu.f32 	%p956, %f343, 0f7F800000;
	@%p956 bra 	$L__BB2_527;
	mov.f32 	%f3028, 0f00000000;
	mul.rn.f32 	%f4143, %f335, %f3028;
	mov.b32 	%r5177, 0;
	bra.uni 	$L__BB2_532;
$L__BB2_527:
	mov.b32 	%r827, %f335;
	shl.b32 	%r3935, %r827, 8;
	or.b32  	%r828, %r3935, -2147483648;
	mov.b64 	%rd2381, 0;
	mov.b32 	%r5174, 0;
	mov.u64 	%rd2379, __cudart_i2opi_f;
	mov.u64 	%rd2380, %rd70;
$L__BB2_528:
	.pragma "nounroll";
	ld.global.nc.u32 	%r3936, [%rd2379];
	mad.wide.u32 	%rd1888, %r3936, %r828, %rd2381;
	shr.u64 	%rd2381, %rd1888, 32;
	st.local.u32 	[%rd2380], %rd1888;
	add.s32 	%r5174, %r5174, 1;
	add.s64 	%rd2380, %rd2380, 4;
	add.s64 	%rd2379, %rd2379, 4;
	setp.ne.s32 	%p957, %r5174, 6;
	@%p957 bra 	$L__BB2_528;
	shr.u32 	%r3937, %r827, 23;
	st.local.u32 	[%rd70+24], %rd2381;
	and.b32  	%r831, %r3937, 31;
	and.b32  	%r3938, %r3937, 224;
	add.s32 	%r3939, %r3938, -128;
	shr.u32 	%r3940, %r3939, 5;
	mul.wide.u32 	%rd1889, %r3940, 4;
	sub.s64 	%rd541, %rd70, %rd1889;
	ld.local.u32 	%r5175, [%rd541+24];
	ld.local.u32 	%r5176, [%rd541+20];
	setp.eq.s32 	%p958, %r831, 0;
	@%p958 bra 	$L__BB2_531;
	shf.l.wrap.b32 	%r5175, %r5176, %r5175, %r831;
	ld.local.u32 	%r3941, [%rd541+16];
	shf.l.wrap.b32 	%r5176, %r3941, %r5176, %r831;
$L__BB2_531:
	shr.u32 	%r3942, %r5175, 30;
	shf.l.wrap.b32 	%r3943, %r5176, %r5175, 2;
	shl.b32 	%r3944, %r5176, 2;
	shr.u32 	%r3945, %r3943, 31;
	add.s32 	%r3946, %r3945, %r3942;
	neg.s32 	%r3947, %r3946;
	setp.lt.s32 	%p959, %r827, 0;
	selp.b32 	%r5177, %r3947, %r3946, %p959;
	xor.b32  	%r3948, %r3943, %r827;
	shr.s32 	%r3949, %r3943, 31;
	xor.b32  	%r3950, %r3949, %r3943;
	xor.b32  	%r3951, %r3949, %r3944;
	cvt.u64.u32 	%rd1890, %r3950;
	shl.b64 	%rd1891, %rd1890, 32;
	cvt.u64.u32 	%rd1892, %r3951;
	or.b64  	%rd1893, %rd1891, %rd1892;
	cvt.rn.f64.s64 	%fd678, %rd1893;
	mul.f64 	%fd679, %fd678, 0d3BF921FB54442D19;
	cvt.rn.f32.f64 	%f3026, %fd679;
	neg.f32 	%f3027, %f3026;
	setp.lt.s32 	%p960, %r3948, 0;
	selp.f32 	%f4143, %f3027, %f3026, %p960;
$L__BB2_532:
	mul.rn.f32 	%f3029, %f4143, %f4143;
	and.b32  	%r3953, %r5177, 1;
	setp.eq.b32 	%p961, %r3953, 1;
	selp.f32 	%f3030, 0f3F800000, %f4143, %p961;
	fma.rn.f32 	%f3031, %f3029, %f3030, 0f00000000;
	fma.rn.f32 	%f3032, %f3029, 0f37CBAC00, 0fBAB607ED;
	selp.f32 	%f3033, %f3032, 0fB94D4153, %p961;
	selp.f32 	%f3034, 0f3D2AAABB, 0f3C0885E4, %p961;
	fma.rn.f32 	%f3035, %f3033, %f3029, %f3034;
	selp.f32 	%f3036, 0fBEFFFFFF, 0fBE2AAAA8, %p961;
	fma.rn.f32 	%f3037, %f3035, %f3029, %f3036;
	fma.rn.f32 	%f3038, %f3037, %f3031, %f3030;
	and.b32  	%r3954, %r5177, 2;
	setp.eq.s32 	%p962, %r3954, 0;
	mov.f32 	%f3039, 0f00000000;
	sub.f32 	%f3040, %f3039, %f3038;
	selp.f32 	%f3041, %f3038, %f3040, %p962;
	fma.rn.f32 	%f347, %f341, %f3041, 0f3F800000;
	add.f32 	%f348, %f334, %f334;
	mul.f32 	%f3042, %f348, 0f3F22F983;
	cvt.rni.s32.f32 	%r5181, %f3042;
	cvt.rn.f32.s32 	%f3043, %r5181;
	fma.rn.f32 	%f3044, %f3043, 0fBFC90FDA, %f348;
	fma.rn.f32 	%f3045, %f3043, 0fB3A22168, %f3044;
	fma.rn.f32 	%f4144, %f3043, 0fA7C234C5, %f3045;
	abs.f32 	%f350, %f348;
	setp.ltu.f32 	%p963, %f350, 0f47CE4780;
	@%p963 bra 	$L__BB2_540;
	setp.neu.f32 	%p964, %f350, 0f7F800000;
	@%p964 bra 	$L__BB2_535;
	mov.f32 	%f3048, 0f00000000;
	mul.rn.f32 	%f4144, %f348, %f3048;
	mov.b32 	%r5181, 0;
	bra.uni 	$L__BB2_540;
$L__BB2_535:
	mov.b32 	%r841, %f348;
	shl.b32 	%r3956, %r841, 8;
	or.b32  	%r842, %r3956, -2147483648;
	mov.b64 	%rd2384, 0;
	mov.b32 	%r5178, 0;
	mov.u64 	%rd2382, __cudart_i2opi_f;
	mov.u64 	%rd2383, %rd69;
$L__BB2_536:
	.pragma "nounroll";
	ld.global.nc.u32 	%r3957, [%rd2382];
	mad.wide.u32 	%rd1896, %r3957, %r842, %rd2384;
	shr.u64 	%rd2384, %rd1896, 32;
	st.local.u32 	[%rd2383], %rd1896;
	add.s32 	%r5178, %r5178, 1;
	add.s64 	%rd2383, %rd2383, 4;
	add.s64 	%rd2382, %rd2382, 4;
	setp.ne.s32 	%p965, %r5178, 6;
	@%p965 bra 	$L__BB2_536;
	shr.u32 	%r3958, %r841, 23;
	st.local.u32 	[%rd69+24], %rd2384;
	and.b32  	%r845, %r3958, 31;
	and.b32  	%r3959, %r3958, 224;
	add.s32 	%r3960, %r3959, -128;
	shr.u32 	%r3961, %r3960, 5;
	mul.wide.u32 	%rd1897, %r3961, 4;
	sub.s64 	%rd548, %rd69, %rd1897;
	ld.local.u32 	%r5179, [%rd548+24];
	ld.local.u32 	%r5180, [%rd548+20];
	setp.eq.s32 	%p966, %r845, 0;
	@%p966 bra 	$L__BB2_539;
	shf.l.wrap.b32 	%r5179, %r5180, %r5179, %r845;
	ld.local.u32 	%r3962, [%rd548+16];
	shf.l.wrap.b32 	%r5180, %r3962, %r5180, %r845;
$L__BB2_539:
	shr.u32 	%r3963, %r5179, 30;
	shf.l.wrap.b32 	%r3964, %r5180, %r5179, 2;
	shl.b32 	%r3965, %r5180, 2;
	shr.u32 	%r3966, %r3964, 31;
	add.s32 	%r3967, %r3966, %r3963;
	neg.s32 	%r3968, %r3967;
	setp.lt.s32 	%p967, %r841, 0;
	selp.b32 	%r5181, %r3968, %r3967, %p967;
	xor.b32  	%r3969, %r3964, %r841;
	shr.s32 	%r3970, %r3964, 31;
	xor.b32  	%r3971, %r3970, %r3964;
	xor.b32  	%r3972, %r3970, %r3965;
	cvt.u64.u32 	%rd1898, %r3971;
	shl.b64 	%rd1899, %rd1898, 32;
	cvt.u64.u32 	%rd1900, %r3972;
	or.b64  	%rd1901, %rd1899, %rd1900;
	cvt.rn.f64.s64 	%fd680, %rd1901;
	mul.f64 	%fd681, %fd680, 0d3BF921FB54442D19;
	cvt.rn.f32.f64 	%f3046, %fd681;
	neg.f32 	%f3047, %f3046;
	setp.lt.s32 	%p968, %r3969, 0;
	selp.f32 	%f4144, %f3047, %f3046, %p968;
$L__BB2_540:
	mul.rn.f32 	%f3049, %f4144, %f4144;
	and.b32  	%r3974, %r5181, 1;
	setp.eq.b32 	%p969, %r3974, 1;
	selp.f32 	%f3050, 0f3F800000, %f4144, %p969;
	fma.rn.f32 	%f3051, %f3049, %f3050, 0f00000000;
	fma.rn.f32 	%f3052, %f3049, 0f37CBAC00, 0fBAB607ED;
	selp.f32 	%f3053, %f3052, 0fB94D4153, %p969;
	selp.f32 	%f3054, 0f3D2AAABB, 0f3C0885E4, %p969;
	fma.rn.f32 	%f3055, %f3053, %f3049, %f3054;
	selp.f32 	%f3056, 0fBEFFFFFF, 0fBE2AAAA8, %p969;
	fma.rn.f32 	%f3057, %f3055, %f3049, %f3056;
	fma.rn.f32 	%f3058, %f3057, %f3051, %f3050;
	and.b32  	%r3975, %r5181, 2;
	setp.eq.s32 	%p970, %r3975, 0;
	mov.f32 	%f3059, 0f00000000;
	sub.f32 	%f3060, %f3059, %f3058;
	selp.f32 	%f3061, %f3058, %f3060, %p970;
	cvt.f64.f32 	%fd104, %f3061;
	add.f32 	%f354, %f335, %f335;
	mul.f32 	%f3062, %f354, 0f3F22F983;
	cvt.rni.s32.f32 	%r5185, %f3062;
	cvt.rn.f32.s32 	%f3063, %r5185;
	fma.rn.f32 	%f3064, %f3063, 0fBFC90FDA, %f354;
	fma.rn.f32 	%f3065, %f3063, 0fB3A22168, %f3064;
	fma.rn.f32 	%f4145, %f3063, 0fA7C234C5, %f3065;
	abs.f32 	%f356, %f354;
	setp.ltu.f32 	%p971, %f356, 0f47CE4780;
	@%p971 bra 	$L__BB2_548;
	setp.neu.f32 	%p972, %f356, 0f7F800000;
	@%p972 bra 	$L__BB2_543;
	mov.f32 	%f3068, 0f00000000;
	mul.rn.f32 	%f4145, %f354, %f3068;
	mov.b32 	%r5185, 0;
	bra.uni 	$L__BB2_548;
$L__BB2_543:
	mov.b32 	%r855, %f354;
	shl.b32 	%r3977, %r855, 8;
	or.b32  	%r856, %r3977, -2147483648;
	mov.b64 	%rd2387, 0;
	mov.b32 	%r5182, 0;
	mov.u64 	%rd2385, __cudart_i2opi_f;
	mov.u64 	%rd2386, %rd68;
$L__BB2_544:
	.pragma "nounroll";
	ld.global.nc.u32 	%r3978, [%rd2385];
	mad.wide.u32 	%rd1904, %r3978, %r856, %rd2387;
	shr.u64 	%rd2387, %rd1904, 32;
	st.local.u32 	[%rd2386], %rd1904;
	add.s32 	%r5182, %r5182, 1;
	add.s64 	%rd2386, %rd2386, 4;
	add.s64 	%rd2385, %rd2385, 4;
	setp.ne.s32 	%p973, %r5182, 6;
	@%p973 bra 	$L__BB2_544;
	shr.u32 	%r3979, %r855, 23;
	st.local.u32 	[%rd68+24], %rd2387;
	and.b32  	%r859, %r3979, 31;
	and.b32  	%r3980, %r3979, 224;
	add.s32 	%r3981, %r3980, -128;
	shr.u32 	%r3982, %r3981, 5;
	mul.wide.u32 	%rd1905, %r3982, 4;
	sub.s64 	%rd555, %rd68, %rd1905;
	ld.local.u32 	%r5183, [%rd555+24];
	ld.local.u32 	%r5184, [%rd555+20];
	setp.eq.s32 	%p974, %r859, 0;
	@%p974 bra 	$L__BB2_547;
	shf.l.wrap.b32 	%r5183, %r5184, %r5183, %r859;
	ld.local.u32 	%r3983, [%rd555+16];
	shf.l.wrap.b32 	%r5184, %r3983, %r5184, %r859;
$L__BB2_547:
	shr.u32 	%r3984, %r5183, 30;
	shf.l.wrap.b32 	%r3985, %r5184, %r5183, 2;
	shl.b32 	%r3986, %r5184, 2;
	shr.u32 	%r3987, %r3985, 31;
	add.s32 	%r3988, %r3987, %r3984;
	neg.s32 	%r3989, %r3988;
	setp.lt.s32 	%p975, %r855, 0;
	selp.b32 	%r5185, %r3989, %r3988, %p975;
	xor.b32  	%r3990, %r3985, %r855;
	shr.s32 	%r3991, %r3985, 31;
	xor.b32  	%r3992, %r3991, %r3985;
	xor.b32  	%r3993, %r3991, %r3986;
	cvt.u64.u32 	%rd1906, %r3992;
	shl.b64 	%rd1907, %rd1906, 32;
	cvt.u64.u32 	%rd1908, %r3993;
	or.b64  	%rd1909, %rd1907, %rd1908;
	cvt.rn.f64.s64 	%fd682, %rd1909;
	mul.f64 	%fd683, %fd682, 0d3BF921FB54442D19;
	cvt.rn.f32.f64 	%f3066, %fd683;
	neg.f32 	%f3067, %f3066;
	setp.lt.s32 	%p976, %r3990, 0;
	selp.f32 	%f4145, %f3067, %f3066, %p976;
$L__BB2_548:
	mul.rn.f32 	%f3069, %f4145, %f4145;
	and.b32  	%r3995, %r5185, 1;
	setp.eq.b32 	%p977, %r3995, 1;
	selp.f32 	%f3070, 0f3F800000, %f4145, %p977;
	fma.rn.f32 	%f3071, %f3069, %f3070, 0f00000000;
	fma.rn.f32 	%f3072, %f3069, 0f37CBAC00, 0fBAB607ED;
	selp.f32 	%f3073, %f3072, 0fB94D4153, %p977;
	selp.f32 	%f3074, 0f3D2AAABB, 0f3C0885E4, %p977;
	fma.rn.f32 	%f3075, %f3073, %f3069, %f3074;
	selp.f32 	%f3076, 0fBEFFFFFF, 0fBE2AAAA8, %p977;
	fma.rn.f32 	%f3077, %f3075, %f3069, %f3076;
	fma.rn.f32 	%f3078, %f3077, %f3071, %f3070;
	and.b32  	%r3996, %r5185, 2;
	setp.eq.s32 	%p978, %r3996, 0;
	mov.f32 	%f3079, 0f00000000;
	sub.f32 	%f3080, %f3079, %f3078;
	selp.f32 	%f3081, %f3078, %f3080, %p978;
	cvt.f64.f32 	%fd684, %f3081;
	mul.f64 	%fd685, %fd104, 0d3FD3333333333333;
	cvt.f64.f32 	%fd686, %f347;
	fma.rn.f64 	%fd105, %fd685, %fd684, %fd686;
	mul.f32 	%f360, %f334, 0f40A00000;
	mul.f32 	%f3082, %f360, 0f3F22F983;
	cvt.rni.s32.f32 	%r5189, %f3082;
	cvt.rn.f32.s32 	%f3083, %r5189;
	fma.rn.f32 	%f3084, %f3083, 0fBFC90FDA, %f360;
	fma.rn.f32 	%f3085, %f3083, 0fB3A22168, %f3084;
	fma.rn.f32 	%f4146, %f3083, 0fA7C234C5, %f3085;
	abs.f32 	%f362, %f360;
	setp.ltu.f32 	%p979, %f362, 0f47CE4780;
	@%p979 bra 	$L__BB2_556;
	setp.neu.f32 	%p980, %f362, 0f7F800000;
	@%p980 bra 	$L__BB2_551;
	mov.f32 	%f3088, 0f00000000;
	mul.rn.f32 	%f4146, %f360, %f3088;
	mov.b32 	%r5189, 0;
	bra.uni 	$L__BB2_556;
$L__BB2_551:
	mov.b32 	%r869, %f360;
	shl.b32 	%r3998, %r869, 8;
	or.b32  	%r870, %r3998, -2147483648;
	mov.b64 	%rd2390, 0;
	mov.b32 	%r5186, 0;
	mov.u64 	%rd2388, __cudart_i2opi_f;
	mov.u64 	%rd2389, %rd67;
$L__BB2_552:
	.pragma "nounroll";
	ld.global.nc.u32 	%r3999, [%rd2388];
	mad.wide.u32 	%rd1912, %r3999, %r870, %rd2390;
	shr.u64 	%rd2390, %rd1912, 32;
	st.local.u32 	[%rd2389], %rd1912;
	add.s32 	%r5186, %r5186, 1;
	add.s64 	%rd2389, %rd2389, 4;
	add.s64 	%rd2388, %rd2388, 4;
	setp.ne.s32 	%p981, %r5186, 6;
	@%p981 bra 	$L__BB2_552;
	shr.u32 	%r4000, %r869, 23;
	st.local.u32 	[%rd67+24], %rd2390;
	and.b32  	%r873, %r4000, 31;
	and.b32  	%r4001, %r4000, 224;
	add.s32 	%r4002, %r4001, -128;
	shr.u32 	%r4003, %r4002, 5;
	mul.wide.u32 	%rd1913, %r4003, 4;
	sub.s64 	%rd562, %rd67, %rd1913;
	ld.local.u32 	%r5187, [%rd562+24];
	ld.local.u32 	%r5188, [%rd562+20];
	setp.eq.s32 	%p982, %r873, 0;
	@%p982 bra 	$L__BB2_555;
	shf.l.wrap.b32 	%r5187, %r5188, %r5187, %r873;
	ld.local.u32 	%r4004, [%rd562+16];
	shf.l.wrap.b32 	%r5188, %r4004, %r5188, %r873;
$L__BB2_555:
	shr.u32 	%r4005, %r5187, 30;
	shf.l.wrap.b32 	%r4006, %r5188, %r5187, 2;
	shl.b32 	%r4007, %r5188, 2;
	shr.u32 	%r4008, %r4006, 31;
	add.s32 	%r4009, %r4008, %r4005;
	neg.s32 	%r4010, %r4009;
	setp.lt.s32 	%p983, %r869, 0;
	selp.b32 	%r5189, %r4010, %r4009, %p983;
	xor.b32  	%r4011, %r4006, %r869;
	shr.s32 	%r4012, %r4006, 31;
	xor.b32  	%r4013, %r4012, %r4006;
	xor.b32  	%r4014, %r4012, %r4007;
	cvt.u64.u32 	%rd1914, %r4013;
	shl.b64 	%rd1915, %rd1914, 32;
	cvt.u64.u32 	%rd1916, %r4014;
	or.b64  	%rd1917, %rd1915, %rd1916;
	cvt.rn.f64.s64 	%fd687, %rd1917;
	mul.f64 	%fd688, %fd687, 0d3BF921FB54442D19;
	cvt.rn.f32.f64 	%f3086, %fd688;
	neg.f32 	%f3087, %f3086;
	setp.lt.s32 	%p984, %r4011, 0;
	selp.f32 	%f4146, %f3087, %f3086, %p984;
$L__BB2_556:
	mul.rn.f32 	%f3089, %f4146, %f4146;
	and.b32  	%r4016, %r5189, 1;
	setp.eq.b32 	%p985, %r4016, 1;
	selp.f32 	%f3090, 0f3F800000, %f4146, %p985;
	fma.rn.f32 	%f3091, %f3089, %f3090, 0f00000000;
	fma.rn.f32 	%f3092, %f3089, 0f37CBAC00, 0fBAB607ED;
	selp.f32 	%f3093, %f3092, 0fB94D4153, %p985;
	selp.f32 	%f3094, 0f3D2AAABB, 0f3C0885E4, %p985;
	fma.rn.f32 	%f3095, %f3093, %f3089, %f3094;
	selp.f32 	%f3096, 0fBEFFFFFF, 0fBE2AAAA8, %p985;
	fma.rn.f32 	%f3097, %f3095, %f3089, %f3096;
	fma.rn.f32 	%f3098, %f3097, %f3091, %f3090;
	and.b32  	%r4017, %r5189, 2;
	setp.eq.s32 	%p986, %r4017, 0;
	mov.f32 	%f3099, 0f00000000;
	sub.f32 	%f3100, %f3099, %f3098;
	selp.f32 	%f3101, %f3098, %f3100, %p986;
	cvt.f64.f32 	%fd106, %f3101;
	mul.f32 	%f366, %f335, 0f40A00000;
	mul.f32 	%f3102, %f366, 0f3F22F983;
	cvt.rni.s32.f32 	%r5193, %f3102;
	cvt.rn.f32.s32 	%f3103, %r5193;
	fma.rn.f32 	%f3104, %f3103, 0fBFC90FDA, %f366;
	fma.rn.f32 	%f3105, %f3103, 0fB3A22168, %f3104;
	fma.rn.f32 	%f4147, %f3103, 0fA7C234C5, %f3105;
	abs.f32 	%f368, %f366;
	setp.ltu.f32 	%p987, %f368, 0f47CE4780;
	@%p987 bra 	$L__BB2_564;
	setp.neu.f32 	%p988, %f368, 0f7F800000;
	@%p988 bra 	$L__BB2_559;
	mov.f32 	%f3108, 0f00000000;
	mul.rn.f32 	%f4147, %f366, %f3108;
	mov.b32 	%r5193, 0;
	bra.uni 	$L__BB2_564;
$L__BB2_559:
	mov.b32 	%r883, %f366;
	shl.b32 	%r4019, %r883, 8;
	or.b32  	%r884, %r4019, -2147483648;
	mov.b64 	%rd2393, 0;
	mov.b32 	%r5190, 0;
	mov.u64 	%rd2391, __cudart_i2opi_f;
	mov.u64 	%rd2392, %rd66;
$L__BB2_560:
	.pragma "nounroll";
	ld.global.nc.u32 	%r4020, [%rd2391];
	mad.wide.u32 	%rd1920, %r4020, %r884, %rd2393;
	shr.u64 	%rd2393, %rd1920, 32;
	st.local.u32 	[%rd2392], %rd1920;
	add.s32 	%r5190, %r5190, 1;
	add.s64 	%rd2392, %rd2392, 4;
	add.s64 	%rd2391, %rd2391, 4;
	setp.ne.s32 	%p989, %r5190, 6;
	@%p989 bra 	$L__BB2_560;
	shr.u32 	%r4021, %r883, 23;
	st.local.u32 	[%rd66+24], %rd2393;
	and.b32  	%r887, %r4021, 31;
	and.b32  	%r4022, %r4021, 224;
	add.s32 	%r4023, %r4022, -128;
	shr.u32 	%r4024, %r4023, 5;
	mul.wide.u32 	%rd1921, %r4024, 4;
	sub.s64 	%rd569, %rd66, %rd1921;
	ld.local.u32 	%r5191, [%rd569+24];
	ld.local.u32 	%r5192, [%rd569+20];
	setp.eq.s32 	%p990, %r887, 0;
	@%p990 bra 	$L__BB2_563;
	shf.l.wrap.b32 	%r5191, %r5192, %r5191, %r887;
	ld.local.u32 	%r4025, [%rd569+16];
	shf.l.wrap.b32 	%r5192, %r4025, %r5192, %r887;
$L__BB2_563:
	shr.u32 	%r4026, %r5191, 30;
	shf.l.wrap.b32 	%r4027, %r5192, %r5191, 2;
	shl.b32 	%r4028, %r5192, 2;
	shr.u32 	%r4029, %r4027, 31;
	add.s32 	%r4030, %r4029, %r4026;
	neg.s32 	%r4031, %r4030;
	setp.lt.s32 	%p991, %r883, 0;
	selp.b32 	%r5193, %r4031, %r4030, %p991;
	xor.b32  	%r4032, %r4027, %r883;
	shr.s32 	%r4033, %r4027, 31;
	xor.b32  	%r4034, %r4033, %r4027;
	xor.b32  	%r4035, %r4033, %r4028;
	cvt.u64.u32 	%rd1922, %r4034;
	shl.b64 	%rd1923, %rd1922, 32;
	cvt.u64.u32 	%rd1924, %r4035;
	or.b64  	%rd1925, %rd1923, %rd1924;
	cvt.rn.f64.s64 	%fd689, %rd1925;
	mul.f64 	%fd690, %fd689, 0d3BF921FB54442D19;
	cvt.rn.f32.f64 	%f3106, %fd690;
	neg.f32 	%f3107, %f3106;
	setp.lt.s32 	%p992, %r4032, 0;
	selp.f32 	%f4147, %f3107, %f3106, %p992;
$L__BB2_564:
	ld.param.f32 	%f4080, [_Z20scanExclusiveShared4P6float4S0_jjfffiiiifiif_param_14];
	setp.eq.s32 	%p993, %r559, 1062207488;
	mul.rn.f32 	%f3109, %f4147, %f4147;
	and.b32  	%r4038, %r5193, 1;
	setp.eq.b32 	%p994, %r4038, 1;
	selp.f32 	%f3110, 0f3F800000, %f4147, %p994;
	fma.rn.f32 	%f3111, %f3109, %f3110, 0f00000000;
	fma.rn.f32 	%f3112, %f3109, 0f37CBAC00, 0fBAB607ED;
	selp.f32 	%f3113, %f3112, 0fB94D4153, %p994;
	selp.f32 	%f3114, 0f3D2AAABB, 0f3C0885E4, %p994;
	fma.rn.f32 	%f3115, %f3113, %f3109, %f3114;
	selp.f32 	%f3116, 0fBEFFFFFF, 0fBE2AAAA8, %p994;
	fma.rn.f32 	%f3117, %f3115, %f3109, %f3116;
	fma.rn.f32 	%f3118, %f3117, %f3111, %f3110;
	and.b32  	%r4039, %r5193, 2;
	setp.eq.s32 	%p995, %r4039, 0;
	mov.f32 	%f3119, 0f00000000;
	sub.f32 	%f3120, %f3119, %f3118;
	selp.f32 	%f3121, %f3118, %f3120, %p995;
	cvt.f64.f32 	%fd691, %f3121;
	mul.f64 	%fd692, %fd106, 0d3FC999999999999A;
	fma.rn.f64 	%fd693, %fd692, %fd691, %fd105;
	cvt.rn.f32.f64 	%f3122, %fd693;
	sub.f32 	%f372, %f3122, %f4080;
	cvt.rn.f64.u32 	%fd694, %r798;
	{
	.reg .b32 %temp; 
	mov.b64 	{%temp, %r896}, %fd694;
	}
	{ // callseq 22, 0
	.param .b64 param0;
	st.param.f64 	[param0], %fd694;
	.param .b64 retval0;
	call.uni (retval0), 
	__internal_accurate_pow, 
	(
	param0
	);
	ld.param.f64 	%fd695, [retval0];
	} // callseq 22
	setp.lt.s32 	%p996, %r896, 0;
	neg.f64 	%fd697, %fd695;
	selp.f64 	%fd698, %fd697, %fd695, %p993;
	selp.f64 	%fd877, %fd698, %fd695, %p996;
	setp.ne.s32 	%p997, %r798, 0;
	@%p997 bra 	$L__BB2_566;
	setp.eq.s32 	%p998, %r559, 1062207488;
	selp.b32 	%r4040, %r896, 0, %p998;
	setp.lt.s32 	%p999, %r3482, 0;
	or.b32  	%r4041, %r4040, 2146435072;
	selp.b32 	%r4042, %r4041, %r4040, %p999;
	mov.b32 	%r4043, 0;
	mov.b64 	%fd877, {%r4043, %r4042};
$L__BB2_566:
	setp.ltu.f32 	%p1000, %f191, 0f47CE4780;
	@%p1000 bra 	$L__BB2_574;
	setp.neu.f32 	%p1001, %f191, 0f7F800000;
	@%p1001 bra 	$L__BB2_569;
	ld.param.f32 	%f4025, [_Z20scanExclusiveShared4P6float4S0_jjfffiiiifiif_param_5];
	mov.f32 	%f3125, 0f00000000;
	mul.rn.f32 	%f4148, %f4025, %f3125;
	mov.b32 	%r5197, 0;
	bra.uni 	$L__BB2_574;
$L__BB2_569:
	ld.param.f32 	%f4024, [_Z20scanExclusiveShared4P6float4S0_jjfffiiiifiif_param_5];
	mov.b32 	%r897, %f4024;
	shl.b32 	%r4045, %r897, 8;
	or.b32  	%r898, %r4045, -2147483648;
	mov.b64 	%rd2396, 0;
	mov.b32 	%r5194, 0;
	mov.u64 	%rd2394, __cudart_i2opi_f;
	mov.u64 	%rd2395, %rd65;
$L__BB2_570:
	.pragma "nounroll";
	ld.global.nc.u32 	%r4046, [%rd2394];
	mad.wide.u32 	%rd1928, %r4046, %r898, %rd2396;
	shr.u64 	%rd2396, %rd1928, 32;
	st.local.u32 	[%rd2395], %rd1928;
	add.s32 	%r5194, %r5194, 1;
	add.s64 	%rd2395, %rd2395, 4;
	add.s64 	%rd2394, %rd2394, 4;
	setp.ne.s32 	%p1002, %r5194, 6;
	@%p1002 bra 	$L__BB2_570;
	shr.u32 	%r4047, %r897, 23;
	st.local.u32 	[%rd65+24], %rd2396;
	and.b32  	%r901, %r4047, 31;
	and.b32  	%r4048, %r4047, 224;
	add.s32 	%r4049, %r4048, -128;
	shr.u32 	%r4050, %r4049, 5;
	mul.wide.u32 	%rd1929, %r4050, 4;
	sub.s64 	%rd576, %rd65, %rd1929;
	ld.local.u32 	%r5195, [%rd576+24];
	ld.local.u32 	%r5196, [%rd576+20];
	setp.eq.s32 	%p1003, %r901, 0;
	@%p1003 bra 	$L__BB2_573;
	shf.l.wrap.b32 	%r5195, %r5196, %r5195, %r901;
	ld.local.u32 	%r4051, [%rd576+16];
	shf.l.wrap.b32 	%r5196, %r4051, %r5196, %r901;
$L__BB2_573:
	shr.u32 	%r4052, %r5195, 30;
	shf.l.wrap.b32 	%r4053, %r5196, %r5195, 2;
	shl.b32 	%r4054, %r5196, 2;
	shr.u32 	%r4055, %r4053, 31;
	add.s32 	%r4056, %r4055, %r4052;
	neg.s32 	%r4057, %r4056;
	setp.lt.s32 	%p1004, %r897, 0;
	selp.b32 	%r5197, %r4057, %r4056, %p1004;
	xor.b32  	%r4058, %r4053, %r897;
	shr.s32 	%r4059, %r4053, 31;
	xor.b32  	%r4060, %r4059, %r4053;
	xor.b32  	%r4061, %r4059, %r4054;
	cvt.u64.u32 	%rd1930, %r4060;
	shl.b64 	%rd1931, %rd1930, 32;
	cvt.u64.u32 	%rd1932, %r4061;
	or.b64  	%rd1933, %rd1931, %rd1932;
	cvt.rn.f64.s64 	%fd699, %rd1933;
	mul.f64 	%fd700, %fd699, 0d3BF921FB54442D19;
	cvt.rn.f32.f64 	%f3123, %fd700;
	neg.f32 	%f3124, %f3123;
	setp.lt.s32 	%p1005, %r4058, 0;
	selp.f32 	%f4148, %f3124, %f3123, %p1005;
$L__BB2_574:
	setp.eq.s32 	%p1006, %r559, 1062207488;
	mul.f32 	%f3126, %f4148, %f4148;
	fma.rn.f32 	%f3127, %f3126, 0f3C190000, 0f3B560000;
	fma.rn.f32 	%f3128, %f3127, %f3126, 0f3CC70000;
	fma.rn.f32 	%f3129, %f3128, %f3126, 0f3D5B0000;
	fma.rn.f32 	%f3130, %f3129, %f3126, 0f3E089438;
	fma.rn.f32 	%f3131, %f3130, %f3126, 0f3EAAAA88;
	mul.rn.f32 	%f3132, %f3126, %f4148;
	fma.rn.f32 	%f3133, %f3131, %f3132, %f4148;
	abs.f32 	%f3134, %f4148;
	setp.eq.f32 	%p1007, %f3134, 0f3A00B43C;
	selp.f32 	%f3135, %f4148, %f3133, %p1007;
	and.b32  	%r4064, %r5197, 1;
	setp.eq.b32 	%p1008, %r4064, 1;
	neg.f32 	%f3136, %f3135;
	rcp.approx.ftz.f32 	%f3137, %f3136;
	selp.f32 	%f3138, %f3137, %f3135, %p1008;
	div.rn.f32 	%f3139, %f330, %f3138;
	mov.f32 	%f3140, 0f3F000000;
	copysign.f32 	%f3141, %f3139, %f3140;
	add.rz.f32 	%f3142, %f3139, %f3141;
	cvt.rzi.f32.f32 	%f376, %f3142;
	cvt.f64.f32 	%fd110, %f376;
	{
	.reg .b32 %temp; 
	mov.b64 	{%temp, %r910}, %fd110;
	}
	abs.f64 	%fd111, %fd110;
	{ // callseq 23, 0
	.param .b64 param0;
	st.param.f64 	[param0], %fd111;
	.param .b64 retval0;
	call.uni (retval0), 
	__internal_accurate_pow, 
	(
	param0
	);
	ld.param.f64 	%fd701, [retval0];
	} // callseq 23
	setp.lt.s32 	%p1009, %r910, 0;
	neg.f64 	%fd703, %fd701;
	selp.f64 	%fd704, %fd703, %fd701, %p1006;
	selp.f64 	%fd879, %fd704, %fd701, %p1009;
	setp.neu.f32 	%p1010, %f376, 0f00000000;
	@%p1010 bra 	$L__BB2_576;
	setp.eq.s32 	%p1011, %r559, 1062207488;
	selp.b32 	%r4065, %r910, 0, %p1011;
	setp.lt.s32 	%p1012, %r3482, 0;
	or.b32  	%r4066, %r4065, 2146435072;
	selp.b32 	%r4067, %r4066, %r4065, %p1012;
	mov.b32 	%r4068, 0;
	mov.b64 	%fd879, {%r4068, %r4067};
$L__BB2_576:
	add.f64 	%fd705, %fd110, 0d4000000000000000;
	{
	.reg .b32 %temp; 
	mov.b64 	{%temp, %r4069}, %fd705;
	}
	and.b32  	%r4070, %r4069, 2146435072;
	setp.ne.s32 	%p1013, %r4070, 2146435072;
	@%p1013 bra 	$L__BB2_581;
	setp.num.f32 	%p1014, %f376, %f376;
	@%p1014 bra 	$L__BB2_579;
	mov.f64 	%fd706, 0d4000000000000000;
	add.rn.f64 	%fd879, %fd110, %fd706;
	bra.uni 	$L__BB2_581;
$L__BB2_579:
	setp.neu.f64 	%p1015, %fd111, 0d7FF0000000000000;
	@%p1015 bra 	$L__BB2_581;
	setp.lt.s32 	%p1016, %r910, 0;
	setp.eq.s32 	%p1017, %r559, 1062207488;
	setp.lt.s32 	%p1018, %r3482, 0;
	selp.b32 	%r4072, 0, 2146435072, %p1018;
	and.b32  	%r4073, %r3482, 2147483647;
	setp.ne.s32 	%p1019, %r4073, 1071644672;
	or.b32  	%r4074, %r4072, -2147483648;
	selp.b32 	%r4075, %r4074, %r4072, %p1019;
	selp.b32 	%r4076, %r4075, %r4072, %p1017;
	selp.b32 	%r4077, %r4076, %r4072, %p1016;
	mov.b32 	%r4078, 0;
	mov.b64 	%fd879, {%r4078, %r4077};
$L__BB2_581:
	setp.eq.f32 	%p1020, %f376, 0f3F800000;
	selp.f64 	%fd707, 0d3FF0000000000000, %fd879, %p1020;
	add.f64 	%fd708, %fd877, %fd707;
	sqrt.rn.f64 	%fd709, %fd708;
	mul.f64 	%fd710, %fd709, %fd76;
	cvt.rn.f32.f64 	%f3143, %fd710;
	abs.f32 	%f3144, %f3143;
	abs.f32 	%f3145, %f372;
	setp.gt.f32 	%p1021, %f3145, %f3144;
	selp.f32 	%f3146, %f3145, %f3144, %p1021;
	selp.f32 	%f3147, %f3144, %f3145, %p1021;
	div.rn.f32 	%f3148, %f3147, %f3146;
	mul.f32 	%f3149, %f3148, %f3148;
	fma.rn.f32 	%f3150, %f3149, 0f3B33710B, 0fBC807748;
	fma.rn.f32 	%f3151, %f3150, %f3149, 0f3D2CDAB2;
	fma.rn.f32 	%f3152, %f3151, %f3149, 0fBD992D10;
	fma.rn.f32 	%f3153, %f3152, %f3149, 0f3DD9EA6C;
	fma.rn.f32 	%f3154, %f3153, %f3149, 0fBE117CB1;
	fma.rn.f32 	%f3155, %f3154, %f3149, 0f3E4CBCE0;
	fma.rn.f32 	%f3156, %f3155, %f3149, 0fBEAAAA7D;
	mul.f32 	%f3157, %f3149, %f3156;
	fma.rn.f32 	%f3158, %f3157, %f3148, %f3148;
	neg.f32 	%f3159, %f3158;
	fma.rn.f32 	%f3160, 0f3F6EE581, 0f3FD774EB, %f3159;
	selp.f32 	%f3161, %f3160, %f3158, %p1021;
	selp.f32 	%f3162, 0f3F6EE581, 0f3FEEE581, %p1021;
	selp.f32 	%f3163, %f3158, %f3159, %p1021;
	fma.rn.f32 	%f3164, %f3162, 0f3FD774EB, %f3163;
	mov.b64 	%rd1934, %fd710;
	setp.lt.s64 	%p1022, %rd1934, 0;
	selp.f32 	%f3165, %f3164, %f3161, %p1022;
	add.f32 	%f3166, %f3145, %f3144;
	setp.eq.f32 	%p1023, %f3146, 0f00000000;
	selp.f32 	%f3167, 0f40490FDB, 0f00000000, %p1022;
	setp.eq.f32 	%p1024, %f3144, %f3145;
	selp.f32 	%f3168, 0f4016CBE4, 0f3F490FDB, %p1022;
	selp.f32 	%f3169, %f3168, %f3165, %p1024;
	selp.f32 	%f3170, %f3167, %f3169, %p1023;
	abs.f32 	%f3171, %f3166;
	setp.nan.f32 	%p1025, %f3171, %f3171;
	copysign.f32 	%f3172, %f372, %f3170;
	selp.f32 	%f3173, %f3166, %f3172, %p1025;
	cvt.f64.f32 	%fd711, %f3173;
	mul.f64 	%fd898, %fd711, 0d404CA4EA4A8C154D;
	mul.f64 	%fd901, %fd77, 0d404CA4EA4A8C154D;
	mul.f64 	%fd900, %fd90, 0d404CA4EA4A8C154D;
	mul.f64 	%fd899, %fd103, 0d404CA4EA4A8C154D;
	bra.uni 	$L__BB2_1153;
$L__BB2_582:
	ld.param.f32 	%f4048, [_Z20scanExclusiveShared4P6float4S0_jjfffiiiifiif_param_11];
	ld.param.u32 	%r4934, [_Z20scanExclusiveShared4P6float4S0_jjfffiiiifiif_param_8];
	ld.param.u32 	%r4928, [_Z20scanExclusiveShared4P6float4S0_jjfffiiiifiif_param_7];
	ld.param.f32 	%f3992, [_Z20scanExclusiveShared4P6float4S0_jjfffiiiifiif_param_5];
	sub.s32 	%r911, %r4928, %r3;
	cvt.rn.f32.u32 	%f1610, %r911;
	mul.f32 	%f377, %f4048, %f1610;
	add.s32 	%r912, %r4934, 1;
	cvt.rn.f32.u32 	%f378, %r4;
	mul.f32 	%f1611, %f3992, 0f3F22F983;
	cvt.rni.s32.f32 	%r5325, %f1611;
	cvt.rn.f32.s32 	%f1612, %r5325;
	fma.rn.f32 	%f1613, %f1612, 0fBFC90FDA, %f3992;
	fma.rn.f32 	%f1614, %f1612, 0fB3A22168, %f1613;
	fma.rn.f32 	%f4180, %f1612, 0fA7C234C5, %f1614;
	abs.f32 	%f380, %f3992;
	setp.ltu.f32 	%p346, %f380, 0f47CE4780;
	mov.u32 	%r5201, %r5325;
	mov.f32 	%f4149, %f4180;
	@%p346 bra 	$L__BB2_590;
	setp.neu.f32 	%p347, %f380, 0f7F800000;
	@%p347 bra 	$L__BB2_585;
	ld.param.f32 	%f3994, [_Z20scanExclusiveShared4P6float4S0_jjfffiiiifiif_param_5];
	mov.f32 	%f1617, 0f00000000;
	mul.rn.f32 	%f4149, %f3994, %f1617;
	mov.b32 	%r5201, 0;
	bra.uni 	$L__BB2_590;
$L__BB2_585:
	ld.param.f32 	%f3993, [_Z20scanExclusiveShared4P6float4S0_jjfffiiiifiif_param_5];
	mov.b32 	%r914, %f3993;
	shl.b32 	%r2586, %r914, 8;
	or.b32  	%r915, %r2586, -2147483648;
	mov.b64 	%rd2399, 0;
	mov.b32 	%r5198, 0;
	mov.u64 	%rd2397, __cudart_i2opi_f;
	mov.u64 	%rd2398, %rd64;
$L__BB2_586:
	.pragma "nounroll";
	ld.global.nc.u32 	%r2587, [%rd2397];
	mad.wide.u32 	%rd1417, %r2587, %r915, %rd2399;
	shr.u64 	%rd2399, %rd1417, 32;
	st.local.u32 	[%rd2398], %rd1417;
	add.s32 	%r5198, %r5198, 1;
	add.s64 	%rd2398, %rd2398, 4;
	add.s64 	%rd2397, %rd2397, 4;
	setp.ne.s32 	%p348, %r5198, 6;
	@%p348 bra 	$L__BB2_586;
	shr.u32 	%r2588, %r914, 23;
	st.local.u32 	[%rd64+24], %rd2399;
	and.b32  	%r918, %r2588, 31;
	and.b32  	%r2589, %r2588, 224;
	add.s32 	%r2590, %r2589, -128;
	shr.u32 	%r2591, %r2590, 5;
	mul.wide.u32 	%rd1418, %r2591, 4;
	sub.s64 	%rd583, %rd64, %rd1418;
	ld.local.u32 	%r5199, [%rd583+24];
	ld.local.u32 	%r5200, [%rd583+20];
	setp.eq.s32 	%p349, %r918, 0;
	@%p349 bra 	$L__BB2_589;
	shf.l.wrap.b32 	%r5199, %r5200, %r5199, %r918;
	ld.local.u32 	%r2592, [%rd583+16];
	shf.l.wrap.b32 	%r5200, %r2592, %r5200, %r918;
$L__BB2_589:
	shr.u32 	%r2593, %r5199, 30;
	shf.l.wrap.b32 	%r2594, %r5200, %r5199, 2;
	shl.b32 	%r2595, %r5200, 2;
	shr.u32 	%r2596, %r2594, 31;
	add.s32 	%r2597, %r2596, %r2593;
	neg.s32 	%r2598, %r2597;
	setp.lt.s32 	%p350, %r914, 0;
	selp.b32 	%r5201, %r2598, %r2597, %p350;
	xor.b32  	%r2599, %r2594, %r914;
	shr.s32 	%r2600, %r2594, 31;
	xor.b32  	%r2601, %r2600, %r2594;
	xor.b32  	%r2602, %r2600, %r2595;
	cvt.u64.u32 	%rd1419, %r2601;
	shl.b64 	%rd1420, %rd1419, 32;
	cvt.u64.u32 	%rd1421, %r2602;
	or.b64  	%rd1422, %rd1420, %rd1421;
	cvt.rn.f64.s64 	%fd412, %rd1422;
	mul.f64 	%fd413, %fd412, 0d3BF921FB54442D19;
	cvt.rn.f32.f64 	%f1615, %fd413;
	neg.f32 	%f1616, %f1615;
	setp.lt.s32 	%p351, %r2599, 0;
	selp.f32 	%f4149, %f1616, %f1615, %p351;
$L__BB2_590:
	ld.param.f32 	%f4049, [_Z20scanExclusiveShared4P6float4S0_jjfffiiiifiif_param_11];
	mul.f32 	%f1618, %f4149, %f4149;
	fma.rn.f32 	%f1619, %f1618, 0f3C190000, 0f3B560000;
	fma.rn.f32 	%f1620, %f1619, %f1618, 0f3CC70000;
	fma.rn.f32 	%f1621, %f1620, %f1618, 0f3D5B0000;
	fma.rn.f32 	%f1622, %f1621, %f1618, 0f3E089438;
	fma.rn.f32 	%f1623, %f1622, %f1618, 0f3EAAAA88;
	mul.rn.f32 	%f1624, %f1618, %f4149;
	fma.rn.f32 	%f1625, %f1623, %f1624, %f4149;
	abs.f32 	%f1626, %f4149;
	setp.eq.f32 	%p352, %f1626, 0f3A00B43C;
	selp.f32 	%f1627, %f4149, %f1625, %p352;
	and.b32  	%r2604, %r5201, 1;
	setp.eq.b32 	%p353, %r2604, 1;
	neg.f32 	%f1628, %f1627;
	rcp.approx.ftz.f32 	%f1629, %f1628;
	selp.f32 	%f1630, %f1629, %f1627, %p353;
	mul.f32 	%f1631, %f1630, %f378;
	mov.f32 	%f1632, 0f3F000000;
	copysign.f32 	%f1633, %f1631, %f1632;
	add.rz.f32 	%f1634, %f1631, %f1633;
	cvt.rzi.f32.f32 	%f1635, %f1634;
	cvt.rzi.s32.f32 	%r2605, %f1635;
	sub.s32 	%r2606, %r912, %r2605;
	cvt.rn.f32.s32 	%f1636, %r2606;
	mul.f32 	%f384, %f4049, %f1636;
	mul.f32 	%f1637, %f377, 0f3F22F983;
	cvt.rni.s32.f32 	%r5205, %f1637;
	cvt.rn.f32.s32 	%f1638, %r5205;
	fma.rn.f32 	%f1639, %f1638, 0fBFC90FDA, %f377;
	fma.rn.f32 	%f1640, %f1638, 0fB3A22168, %f1639;
	fma.rn.f32 	%f4150, %f1638, 0fA7C234C5, %f1640;
	abs.f32 	%f386, %f377;
	setp.ltu.f32 	%p354, %f386, 0f47CE4780;
	@%p354 bra 	$L__BB2_598;
	setp.neu.f32 	%p355, %f386, 0f7F800000;
	@%p355 bra 	$L__BB2_593;
	mov.f32 	%f1643, 0f00000000;
	mul.rn.f32 	%f4150, %f377, %f1643;
	mov.b32 	%r5205, 0;
	bra.uni 	$L__BB2_598;
$L__BB2_593:
	mov.b32 	%r928, %f377;
	shl.b32 	%r2608, %r928, 8;
	or.b32  	%r929, %r2608, -2147483648;
	mov.b64 	%rd2402, 0;
	mov.b32 	%r5202, 0;
	mov.u64 	%rd2400, __cudart_i2opi_f;
	mov.u64 	%rd2401, %rd63;
$L__BB2_594:
	.pragma "nounroll";
	ld.global.nc.u32 	%r2609, [%rd2400];
	mad.wide.u32 	%rd1425, %r2609, %r929, %rd2402;
	shr.u64 	%rd2402, %rd1425, 32;
	st.local.u32 	[%rd2401], %rd1425;
	add.s32 	%r5202, %r5202, 1;
	add.s64 	%rd2401, %rd2401, 4;
	add.s64 	%rd2400, %rd2400, 4;
	setp.ne.s32 	%p356, %r5202, 6;
	@%p356 bra 	$L__BB2_594;
	shr.u32 	%r2610, %r928, 23;
	st.local.u32 	[%rd63+24], %rd2402;
	and.b32  	%r932, %r2610, 31;
	and.b32  	%r2611, %r2610, 224;
	add.s32 	%r2612, %r2611, -128;
	shr.u32 	%r2613, %r2612, 5;
	mul.wide.u32 	%rd1426, %r2613, 4;
	sub.s64 	%rd590, %rd63, %rd1426;
	ld.local.u32 	%r5203, [%rd590+24];
	ld.local.u32 	%r5204, [%rd590+20];
	setp.eq.s32 	%p357, %r932, 0;
	@%p357 bra 	$L__BB2_597;
	shf.l.wrap.b32 	%r5203, %r5204, %r5203, %r932;
	ld.local.u32 	%r2614, [%rd590+16];
	shf.l.wrap.b32 	%r5204, %r2614, %r5204, %r932;
$L__BB2_597:
	shr.u32 	%r2615, %r5203, 30;
	shf.l.wrap.b32 	%r2616, %r5204, %r5203, 2;
	shl.b32 	%r2617, %r5204, 2;
	shr.u32 	%r2618, %r2616, 31;
	add.s32 	%r2619, %r2618, %r2615;
	neg.s32 	%r2620, %r2619;
	setp.lt.s32 	%p358, %r928, 0;
	selp.b32 	%r5205, %r2620, %r2619, %p358;
	xor.b32  	%r2621, %r2616, %r928;
	shr.s32 	%r2622, %r2616, 31;
	xor.b32  	%r2623, %r2622, %r2616;
	xor.b32  	%r2624, %r2622, %r2617;
	cvt.u64.u32 	%rd1427, %r2623;
	shl.b64 	%rd1428, %rd1427, 32;
	cvt.u64.u32 	%rd1429, %r2624;
	or.b64  	%rd1430, %rd1428, %rd1429;
	cvt.rn.f64.s64 	%fd414, %rd1430;
	mul.f64 	%fd415, %fd414, 0d3BF921FB54442D19;
	cvt.rn.f32.f64 	%f1641, %fd415;
	neg.f32 	%f1642, %f1641;
	setp.lt.s32 	%p359, %r2621, 0;
	selp.f32 	%f4150, %f1642, %f1641, %p359;
$L__BB2_598:
	mul.rn.f32 	%f1644, %f4150, %f4150;
	and.b32  	%r2626, %r5205, 1;
	setp.eq.b32 	%p360, %r2626, 1;
	selp.f32 	%f1645, 0f3F800000, %f4150, %p360;
	fma.rn.f32 	%f1646, %f1644, %f1645, 0f00000000;
	fma.rn.f32 	%f1647, %f1644, 0f37CBAC00, 0fBAB607ED;
	selp.f32 	%f1648, %f1647, 0fB94D4153, %p360;
	selp.f32 	%f1649, 0f3D2AAABB, 0f3C0885E4, %p360;
	fma.rn.f32 	%f1650, %f1648, %f1644, %f1649;
	selp.f32 	%f1651, 0fBEFFFFFF, 0fBE2AAAA8, %p360;
	fma.rn.f32 	%f1652, %f1650, %f1644, %f1651;
	fma.rn.f32 	%f1653, %f1652, %f1646, %f1645;
	and.b32  	%r2627, %r5205, 2;
	setp.eq.s32 	%p361, %r2627, 0;
	mov.f32 	%f1654, 0f00000000;
	sub.f32 	%f1655, %f1654, %f1653;
	selp.f32 	%f390, %f1653, %f1655, %p361;
	mul.f32 	%f1656, %f384, 0f3F22F983;
	cvt.rni.s32.f32 	%r5209, %f1656;
	cvt.rn.f32.s32 	%f1657, %r5209;
	fma.rn.f32 	%f1658, %f1657, 0fBFC90FDA, %f384;
	fma.rn.f32 	%f1659, %f1657, 0fB3A22168, %f1658;
	fma.rn.f32 	%f4151, %f1657, 0fA7C234C5, %f1659;
	abs.f32 	%f392, %f384;
	setp.ltu.f32 	%p362, %f392, 0f47CE4780;
	@%p362 bra 	$L__BB2_606;
	setp.neu.f32 	%p363, %f392, 0f7F800000;
	@%p363 bra 	$L__BB2_601;
	mov.f32 	%f1662, 0f00000000;
	mul.rn.f32 	%f4151, %f384, %f1662;
	mov.b32 	%r5209, 0;
	bra.uni 	$L__BB2_606;
$L__BB2_601:
	mov.b32 	%r942, %f384;
	shl.b32 	%r2629, %r942, 8;
	or.b32  	%r943, %r2629, -2147483648;
	mov.b64 	%rd2405, 0;
	mov.b32 	%r5206, 0;
	mov.u64 	%rd2403, __cudart_i2opi_f;
	mov.u64 	%rd2404, %rd62;
$L__BB2_602:
	.pragma "nounroll";
	ld.global.nc.u32 	%r2630, [%rd2403];
	mad.wide.u32 	%rd1433, %r2630, %r943, %rd2405;
	shr.u64 	%rd2405, %rd1433, 32;
	st.local.u32 	[%rd2404], %rd1433;
	add.s32 	%r5206, %r5206, 1;
	add.s64 	%rd2404, %rd2404, 4;
	add.s64 	%rd2403, %rd2403, 4;
	setp.ne.s32 	%p364, %r5206, 6;
	@%p364 bra 	$L__BB2_602;
	shr.u32 	%r2631, %r942, 23;
	st.local.u32 	[%rd62+24], %rd2405;
	and.b32  	%r946, %r2631, 31;
	and.b32  	%r2632, %r2631, 224;
	add.s32 	%r2633, %r2632, -128;
	shr.u32 	%r2634, %r2633, 5;
	mul.wide.u32 	%rd1434, %r2634, 4;
	sub.s64 	%rd597, %rd62, %rd1434;
	ld.local.u32 	%r5207, [%rd597+24];
	ld.local.u32 	%r5208, [%rd597+20];
	setp.eq.s32 	%p365, %r946, 0;
	@%p365 bra 	$L__BB2_605;
	shf.l.wrap.b32 	%r5207, %r5208, %r5207, %r946;
	ld.local.u32 	%r2635, [%rd597+16];
	shf.l.wrap.b32 	%r5208, %r2635, %r5208, %r946;
$L__BB2_605:
	shr.u32 	%r2636, %r5207, 30;
	shf.l.wrap.b32 	%r2637, %r5208, %r5207, 2;
	shl.b32 	%r2638, %r5208, 2;
	shr.u32 	%r2639, %r2637, 31;
	add.s32 	%r2640, %r2639, %r2636;
	neg.s32 	%r2641, %r2640;
	setp.lt.s32 	%p366, %r942, 0;
	selp.b32 	%r5209, %r2641, %r2640, %p366;
	xor.b32  	%r2642, %r2637, %r942;
	shr.s32 	%r2643, %r2637, 31;
	xor.b32  	%r2644, %r2643, %r2637;
	xor.b32  	%r2645, %r2643, %r2638;
	cvt.u64.u32 	%rd1435, %r2644;
	shl.b64 	%rd1436, %rd1435, 32;
	cvt.u64.u32 	%rd1437, %r2645;
	or.b64  	%rd1438, %rd1436, %rd1437;
	cvt.rn.f64.s64 	%fd416, %rd1438;
	mul.f64 	%fd417, %fd416, 0d3BF921FB54442D19;
	cvt.rn.f32.f64 	%f1660, %fd417;
	neg.f32 	%f1661, %f1660;
	setp.lt.s32 	%p367, %r2642, 0;
	selp.f32 	%f4151, %f1661, %f1660, %p367;
$L__BB2_606:
	mul.rn.f32 	%f1663, %f4151, %f4151;
	and.b32  	%r2647, %r5209, 1;
	setp.eq.b32 	%p368, %r2647, 1;
	selp.f32 	%f1664, 0f3F800000, %f4151, %p368;
	fma.rn.f32 	%f1665, %f1663, %f1664, 0f00000000;
	fma.rn.f32 	%f1666, %f1663, 0f37CBAC00, 0fBAB607ED;
	selp.f32 	%f1667, %f1666, 0fB94D4153, %p368;
	selp.f32 	%f1668, 0f3D2AAABB, 0f3C0885E4, %p368;
	fma.rn.f32 	%f1669, %f1667, %f1663, %f1668;
	selp.f32 	%f1670, 0fBEFFFFFF, 0fBE2AAAA8, %p368;
	fma.rn.f32 	%f1671, %f1669, %f1663, %f1670;
	fma.rn.f32 	%f1672, %f1671, %f1665, %f1664;
	and.b32  	%r2648, %r5209, 2;
	setp.eq.s32 	%p369, %r2648, 0;
	mov.f32 	%f1673, 0f00000000;
	sub.f32 	%f1674, %f1673, %f1672;
	selp.f32 	%f1675, %f1672, %f1674, %p369;
	fma.rn.f32 	%f396, %f390, %f1675, 0f3F800000;
	add.f32 	%f397, %f377, %f377;
	mul.f32 	%f1676, %f397, 0f3F22F983;
	cvt.rni.s32.f32 	%r5213, %f1676;
	cvt.rn.f32.s32 	%f1677, %r5213;
	fma.rn.f32 	%f1678, %f1677, 0fBFC90FDA, %f397;
	fma.rn.f32 	%f1679, %f1677, 0fB3A22168, %f1678;
	fma.rn.f32 	%f4152, %f1677, 0fA7C234C5, %f1679;
	abs.f32 	%f399, %f397;
	setp.ltu.f32 	%p370, %f399, 0f47CE4780;
	@%p370 bra 	$L__BB2_614;
	setp.neu.f32 	%p371, %f399, 0f7F800000;
	@%p371 bra 	$L__BB2_609;
	mov.f32 	%f1682, 0f00000000;
	mul.rn.f32 	%f4152, %f397, %f1682;
	mov.b32 	%r5213, 0;
	bra.uni 	$L__BB2_614;
$L__BB2_609:
	mov.b32 	%r956, %f397;
	shl.b32 	%r2650, %r956, 8;
	or.b32  	%r957, %r2650, -2147483648;
	mov.b64 	%rd2408, 0;
	mov.b32 	%r5210, 0;
	mov.u64 	%rd2406, __cudart_i2opi_f;
	mov.u64 	%rd2407, %rd61;
$L__BB2_610:
	.pragma "nounroll";
	ld.global.nc.u32 	%r2651, [%rd2406];
	mad.wide.u32 	%rd1441, %r2651, %r957, %rd2408;
	shr.u64 	%rd2408, %rd1441, 32;
	st.local.u32 	[%rd2407], %rd1441;
	add.s32 	%r5210, %r5210, 1;
	add.s64 	%rd2407, %rd2407, 4;
	add.s64 	%rd2406, %rd2406, 4;
	setp.ne.s32 	%p372, %r5210, 6;
	@%p372 bra 	$L__BB2_610;
	shr.u32 	%r2652, %r956, 23;
	st.local.u32 	[%rd61+24], %rd2408;
	and.b32  	%r960, %r2652, 31;
	and.b32  	%r2653, %r2652, 224;
	add.s32 	%r2654, %r2653, -128;
	shr.u32 	%r2655, %r2654, 5;
	mul.wide.u32 	%rd1442, %r2655, 4;
	sub.s64 	%rd604, %rd61, %rd1442;
	ld.local.u32 	%r5211, [%rd604+24];
	ld.local.u32 	%r5212, [%rd604+20];
	setp.eq.s32 	%p373, %r960, 0;
	@%p373 bra 	$L__BB2_613;
	shf.l.wrap.b32 	%r5211, %r5212, %r5211, %r960;
	ld.local.u32 	%r2656, [%rd604+16];
	shf.l.wrap.b32 	%r5212, %r2656, %r5212, %r960;
$L__BB2_613:
	shr.u32 	%r2657, %r5211, 30;
	shf.l.wrap.b32 	%r2658, %r5212, %r5211, 2;
	shl.b32 	%r2659, %r5212, 2;
	shr.u32 	%r2660, %r2658, 31;
	add.s32 	%r2661, %r2660, %r2657;
	neg.s32 	%r2662, %r2661;
	setp.lt.s32 	%p374, %r956, 0;
	selp.b32 	%r5213, %r2662, %r2661, %p374;
	xor.b32  	%r2663, %r2658, %r956;
	shr.s32 	%r2664, %r2658, 31;
	xor.b32  	%r2665, %r2664, %r2658;
	xor.b32  	%r2666, %r2664, %r2659;
	cvt.u64.u32 	%rd1443, %r2665;
	shl.b64 	%rd1444, %rd1443, 32;
	cvt.u64.u32 	%rd1445, %r2666;
	or.b64  	%rd1446, %rd1444, %rd1445;
	cvt.rn.f64.s64 	%fd418, %rd1446;
	mul.f64 	%fd419, %fd418, 0d3BF921FB54442D19;
	cvt.rn.f32.f64 	%f1680, %fd419;
	neg.f32 	%f1681, %f1680;
	setp.lt.s32 	%p375, %r2663, 0;
	selp.f32 	%f4152, %f1681, %f1680, %p375;
$L__BB2_614:
	mul.rn.f32 	%f1683, %f4152, %f4152;
	and.b32  	%r2668, %r5213, 1;
	setp.eq.b32 	%p376, %r2668, 1;
	selp.f32 	%f1684, 0f3F800000, %f4152, %p376;
	fma.rn.f32 	%f1685, %f1683, %f1684, 0f00000000;
	fma.rn.f32 	%f1686, %f1683, 0f37CBAC00, 0fBAB607ED;
	selp.f32 	%f1687, %f1686, 0fB94D4153, %p376;
	selp.f32 	%f1688, 0f3D2AAABB, 0f3C0885E4, %p376;
	fma.rn.f32 	%f1689, %f1687, %f1683, %f1688;
	selp.f32 	%f1690, 0fBEFFFFFF, 0fBE2AAAA8, %p376;
	fma.rn.f32 	%f1691, %f1689, %f1683, %f1690;
	fma.rn.f32 	%f1692, %f1691, %f1685, %f1684;
	and.b32  	%r2669, %r5213, 2;
	setp.eq.s32 	%p377, %r2669, 0;
	mov.f32 	%f1693, 0f00000000;
	sub.f32 	%f1694, %f1693, %f1692;
	selp.f32 	%f1695, %f1692, %f1694, %p377;
	cvt.f64.f32 	%fd122, %f1695;
	add.f32 	%f403, %f384, %f384;
	mul.f32 	%f1696, %f403, 0f3F22F983;
	cvt.rni.s32.f32 	%r5217, %f1696;
	cvt.rn.f32.s32 	%f1697, %r5217;
	fma.rn.f32 	%f1698, %f1697, 0fBFC90FDA, %f403;
	fma.rn.f32 	%f1699, %f1697, 0fB3A22168, %f1698;
	fma.rn.f32 	%f4153, %f1697, 0fA7C234C5, %f1699;
	abs.f32 	%f405, %f403;
	setp.ltu.f32 	%p378, %f405, 0f47CE4780;
	@%p378 bra 	$L__BB2_622;
	setp.neu.f32 	%p379, %f405, 0f7F800000;
	@%p379 bra 	$L__BB2_617;
	mov.f32 	%f1702, 0f00000000;
	mul.rn.f32 	%f4153, %f403, %f1702;
	mov.b32 	%r5217, 0;
	bra.uni 	$L__BB2_622;
$L__BB2_617:
	mov.b32 	%r970, %f403;
	shl.b32 	%r2671, %r970, 8;
	or.b32  	%r971, %r2671, -2147483648;
	mov.b64 	%rd2411, 0;
	mov.b32 	%r5214, 0;
	mov.u64 	%rd2409, __cudart_i2opi_f;
	mov.u64 	%rd2410, %rd60;
$L__BB2_618:
	.pragma "nounroll";
	ld.global.nc.u32 	%r2672, [%rd2409];
	mad.wide.u32 	%rd1449, %r2672, %r971, %rd2411;
	shr.u64 	%rd2411, %rd1449, 32;
	st.local.u32 	[%rd2410], %rd1449;
	add.s32 	%r5214, %r5214, 1;
	add.s64 	%rd2410, %rd2410, 4;
	add.s64 	%rd2409, %rd2409, 4;
	setp.ne.s32 	%p380, %r5214, 6;
	@%p380 bra 	$L__BB2_618;
	shr.u32 	%r2673, %r970, 23;
	st.local.u32 	[%rd60+24], %rd2411;
	and.b32  	%r974, %r2673, 31;
	and.b32  	%r2674, %r2673, 224;
	add.s32 	%r2675, %r2674, -128;
	shr.u32 	%r2676, %r2675, 5;
	mul.wide.u32 	%rd1450, %r2676, 4;
	sub.s64 	%rd611, %rd60, %rd1450;
	ld.local.u32 	%r5215, [%rd611+24];
	ld.local.u32 	%r5216, [%rd611+20];
	setp.eq.s32 	%p381, %r974, 0;
	@%p381 bra 	$L__BB2_621;
	shf.l.wrap.b32 	%r5215, %r5216, %r5215, %r974;
	ld.local.u32 	%r2677, [%rd611+16];
	shf.l.wrap.b32 	%r5216, %r2677, %r5216, %r974;
$L__BB2_621:
	shr.u32 	%r2678, %r5215, 30;
	shf.l.wrap.b32 	%r2679, %r5216, %r5215, 2;
	shl.b32 	%r2680, %r5216, 2;
	shr.u32 	%r2681, %r2679, 31;
	add.s32 	%r2682, %r2681, %r2678;
	neg.s32 	%r2683, %r2682;
	setp.lt.s32 	%p382, %r970, 0;
	selp.b32 	%r5217, %r2683, %r2682, %p382;
	xor.b32  	%r2684, %r2679, %r970;
	shr.s32 	%r2685, %r2679, 31;
	xor.b32  	%r2686, %r2685, %r2679;
	xor.b32  	%r2687, %r2685, %r2680;
	cvt.u64.u32 	%rd1451, %r2686;
	shl.b64 	%rd1452, %rd1451, 32;
	cvt.u64.u32 	%rd1453, %r2687;
	or.b64  	%rd1454, %rd1452, %rd1453;
	cvt.rn.f64.s64 	%fd420, %rd1454;
	mul.f64 	%fd421, %fd420, 0d3BF921FB54442D19;
	cvt.rn.f32.f64 	%f1700, %fd421;
	neg.f32 	%f1701, %f1700;
	setp.lt.s32 	%p383, %r2684, 0;
	selp.f32 	%f4153, %f1701, %f1700, %p383;
$L__BB2_622:
	mul.rn.f32 	%f1703, %f4153, %f4153;
	and.b32  	%r2689, %r5217, 1;
	setp.eq.b32 	%p384, %r2689, 1;
	selp.f32 	%f1704, 0f3F800000, %f4153, %p384;
	fma.rn.f32 	%f1705, %f1703, %f1704, 0f00000000;
	fma.rn.f32 	%f1706, %f1703, 0f37CBAC00, 0fBAB607ED;
	selp.f32 	%f1707, %f1706, 0fB94D4153, %p384;
	selp.f32 	%f1708, 0f3D2AAABB, 0f3C0885E4, %p384;
	fma.rn.f32 	%f1709, %f1707, %f1703, %f1708;
	selp.f32 	%f1710, 0fBEFFFFFF, 0fBE2AAAA8, %p384;
	fma.rn.f32 	%f1711, %f1709, %f1703, %f1710;
	fma.rn.f32 	%f1712, %f1711, %f1705, %f1704;
	and.b32  	%r2690, %r5217, 2;
	setp.eq.s32 	%p385, %r2690, 0;
	mov.f32 	%f1713, 0f00000000;
	sub.f32 	%f1714, %f1713, %f1712;
	selp.f32 	%f1715, %f1712, %f1714, %p385;
	cvt.f64.f32 	%fd422, %f1715;
	mul.f64 	%fd423, %fd122, 0d3FD3333333333333;
	cvt.f64.f32 	%fd424, %f396;
	fma.rn.f64 	%fd123, %fd423, %fd422, %fd424;
	mul.f32 	%f409, %f377, 0f40A00000;
	mul.f32 	%f1716, %f409, 0f3F22F983;
	cvt.rni.s32.f32 	%r5221, %f1716;
	cvt.rn.f32.s32 	%f1717, %r5221;
	fma.rn.f32 	%f1718, %f1717, 0fBFC90FDA, %f409;
	fma.rn.f32 	%f1719, %f1717, 0fB3A22168, %f1718;
	fma.rn.f32 	%f4154, %f1717, 0fA7C234C5, %f1719;
	abs.f32 	%f411, %f409;
	setp.ltu.f32 	%p386, %f411, 0f47CE4780;
	@%p386 bra 	$L__BB2_630;
	setp.neu.f32 	%p387, %f411, 0f7F800000;
	@%p387 bra 	$L__BB2_625;
	mov.f32 	%f1722, 0f00000000;
	mul.rn.f32 	%f4154, %f409, %f1722;
	mov.b32 	%r5221, 0;
	bra.uni 	$L__BB2_630;
$L__BB2_625:
	mov.b32 	%r984, %f409;
	shl.b32 	%r2692, %r984, 8;
	or.b32  	%r985, %r2692, -2147483648;
	mov.b64 	%rd2414, 0;
	mov.b32 	%r5218, 0;
	mov.u64 	%rd2412, __cudart_i2opi_f;
	mov.u64 	%rd2413, %rd59;
$L__BB2_626:
	.pragma "nounroll";
	ld.global.nc.u32 	%r2693, [%rd2412];
	mad.wide.u32 	%rd1457, %r2693, %r985, %rd2414;
	shr.u64 	%rd2414, %rd1457, 32;
	st.local.u32 	[%rd2413], %rd1457;
	add.s32 	%r5218, %r5218, 1;
	add.s64 	%rd2413, %rd2413, 4;
	add.s64 	%rd2412, %rd2412, 4;
	setp.ne.s32 	%p388, %r5218, 6;
	@%p388 bra 	$L__BB2_626;
	shr.u32 	%r2694, %r984, 23;
	st.local.u32 	[%rd59+24], %rd2414;
	and.b32  	%r988, %r2694, 31;
	and.b32  	%r2695, %r2694, 224;
	add.s32 	%r2696, %r2695, -128;
	shr.u32 	%r2697, %r2696, 5;
	mul.wide.u32 	%rd1458, %r2697, 4;
	sub.s64 	%rd618, %rd59, %rd1458;
	ld.local.u32 	%r5219, [%rd618+24];
	ld.local.u32 	%r5220, [%rd618+20];
	setp.eq.s32 	%p389, %r988, 0;
	@%p389 bra 	$L__BB2_629;
	shf.l.wrap.b32 	%r5219, %r5220, %r5219, %r988;
	ld.local.u32 	%r2698, [%rd618+16];
	shf.l.wrap.b32 	%r5220, %r2698, %r5220, %r988;
$L__BB2_629:
	shr.u32 	%r2699, %r5219, 30;
	shf.l.wrap.b32 	%r2700, %r5220, %r5219, 2;
	shl.b32 	%r2701, %r5220, 2;
	shr.u32 	%r2702, %r2700, 31;
	add.s32 	%r2703, %r2702, %r2699;
	neg.s32 	%r2704, %r2703;
	setp.lt.s32 	%p390, %r984, 0;
	selp.b32 	%r5221, %r2704, %r2703, %p390;
	xor.b32  	%r2705, %r2700, %r984;
	shr.s32 	%r2706, %r2700, 31;
	xor.b32  	%r2707, %r2706, %r2700;
	xor.b32  	%r2708, %r2706, %r2701;
	cvt.u64.u32 	%rd1459, %r2707;
	shl.b64 	%rd1460, %rd1459, 32;
	cvt.u64.u32 	%rd1461, %r2708;
	or.b64  	%rd1462, %rd1460, %rd1461;
	cvt.rn.f64.s64 	%fd425, %rd1462;
	mul.f64 	%fd426, %fd425, 0d3BF921FB54442D19;
	cvt.rn.f32.f64 	%f1720, %fd426;
	neg.f32 	%f1721, %f1720;
	setp.lt.s32 	%p391, %r2705, 0;
	selp.f32 	%f4154, %f1721, %f1720, %p391;
$L__BB2_630:
	mul.rn.f32 	%f1723, %f4154, %f4154;
	and.b32  	%r2710, %r5221, 1;
	setp.eq.b32 	%p392, %r2710, 1;
	selp.f32 	%f1724, 0f3F800000, %f4154, %p392;
	fma.rn.f32 	%f1725, %f1723, %f1724, 0f00000000;
	fma.rn.f32 	%f1726, %f1723, 0f37CBAC00, 0fBAB607ED;
	selp.f32 	%f1727, %f1726, 0fB94D4153, %p392;
	selp.f32 	%f1728, 0f3D2AAABB, 0f3C0885E4, %p392;
	fma.rn.f32 	%f1729, %f1727, %f1723, %f1728;
	selp.f32 	%f1730, 0fBEFFFFFF, 0fBE2AAAA8, %p392;
	fma.rn.f32 	%f1731, %f1729, %f1723, %f1730;
	fma.rn.f32 	%f1732, %f1731, %f1725, %f1724;
	and.b32  	%r2711, %r5221, 2;
	setp.eq.s32 	%p393, %r2711, 0;
	mov.f32 	%f1733, 0f00000000;
	sub.f32 	%f1734, %f1733, %f1732;
	selp.f32 	%f1735, %f1732, %f1734, %p393;
	cvt.f64.f32 	%fd124, %f1735;
	mul.f32 	%f415, %f384, 0f40A00000;
	mul.f32 	%f1736, %f415, 0f3F22F983;
	cvt.rni.s32.f32 	%r5225, %f1736;
	cvt.rn.f32.s32 	%f1737, %r5225;
	fma.rn.f32 	%f1738, %f1737, 0fBFC90FDA, %f415;
	fma.rn.f32 	%f1739, %f1737, 0fB3A22168, %f1738;
	fma.rn.f32 	%f4155, %f1737, 0fA7C234C5, %f1739;
	abs.f32 	%f417, %f415;
	setp.ltu.f32 	%p394, %f417, 0f47CE4780;
	@%p394 bra 	$L__BB2_638;
	setp.neu.f32 	%p395, %f417, 0f7F800000;
	@%p395 bra 	$L__BB2_633;
	mov.f32 	%f1742, 0f00000000;
	mul.rn.f32 	%f4155, %f415, %f1742;
	mov.b32 	%r5225, 0;
	bra.uni 	$L__BB2_638;
$L__BB2_633:
	mov.b32 	%r998, %f415;
	shl.b32 	%r2713, %r998, 8;
	or.b32  	%r999, %r2713, -2147483648;
	mov.b64 	%rd2417, 0;
	mov.b32 	%r5222, 0;
	mov.u64 	%rd2415, __cudart_i2opi_f;
	mov.u64 	%rd2416, %rd58;
$L__BB2_634:
	.pragma "nounroll";
	ld.global.nc.u32 	%r2714, [%rd2415];
	mad.wide.u32 	%rd1465, %r2714, %r999, %rd2417;
	shr.u64 	%rd2417, %rd1465, 32;
	st.local.u32 	[%rd2416], %rd1465;
	add.s32 	%r5222, %r5222, 1;
	add.s64 	%rd2416, %rd2416, 4;
	add.s64 	%rd2415, %rd2415, 4;
	setp.ne.s32 	%p396, %r5222, 6;
	@%p396 bra 	$L__BB2_634;
	shr.u32 	%r2715, %r998, 23;
	st.local.u32 	[%rd58+24], %rd2417;
	and.b32  	%r1002, %r2715, 31;
	and.b32  	%r2716, %r2715, 224;
	add.s32 	%r2717, %r2716, -128;
	shr.u32 	%r2718, %r2717, 5;
	mul.wide.u32 	%rd1466, %r2718, 4;
	sub.s64 	%rd625, %rd58, %rd1466;
	ld.local.u32 	%r5223, [%rd625+24];
	ld.local.u32 	%r5224, [%rd625+20];
	setp.eq.s32 	%p397, %r1002, 0;
	@%p397 bra 	$L__BB2_637;
	shf.l.wrap.b32 	%r5223, %r5224, %r5223, %r1002;
	ld.local.u32 	%r2719, [%rd625+16];
	shf.l.wrap.b32 	%r5224, %r2719, %r5224, %r1002;
$L__BB2_637:
	shr.u32 	%r2720, %r5223, 30;
	shf.l.wrap.b32 	%r2721, %r5224, %r5223, 2;
	shl.b32 	%r2722, %r5224, 2;
	shr.u32 	%r2723, %r2721, 31;
	add.s32 	%r2724, %r2723, %r2720;
	neg.s32 	%r2725, %r2724;
	setp.lt.s32 	%p398, %r998, 0;
	selp.b32 	%r5225, %r2725, %r2724, %p398;
	xor.b32  	%r2726, %r2721, %r998;
	shr.s32 	%r2727, %r2721, 31;
	xor.b32  	%r2728, %r2727, %r2721;
	xor.b32  	%r2729, %r2727, %r2722;
	cvt.u64.u32 	%rd1467, %r2728;
	shl.b64 	%rd1468, %rd1467, 32;
	cvt.u64.u32 	%rd1469, %r2729;
	or.b64  	%rd1470, %rd1468, %rd1469;
	cvt.rn.f64.s64 	%fd427, %rd1470;
	mul.f64 	%fd428, %fd427, 0d3BF921FB54442D19;
	cvt.rn.f32.f64 	%f1740, %fd428;
	neg.f32 	%f1741, %f1740;
	setp.lt.s32 	%p399, %r2726, 0;
	selp.f32 	%f4155, %f1741, %f1740, %p399;
$L__BB2_638:
	setp.ltu.f32 	%p400, %f380, 0f47CE4780;
	mul.rn.f32 	%f1743, %f4155, %f4155;
	and.b32  	%r2731, %r5225, 1;
	setp.eq.b32 	%p401, %r2731, 1;
	selp.f32 	%f1744, 0f3F800000, %f4155, %p401;
	fma.rn.f32 	%f1745, %f1743, %f1744, 0f00000000;
	fma.rn.f32 	%f1746, %f1743, 0f37CBAC00, 0fBAB607ED;
	selp.f32 	%f1747, %f1746, 0fB94D4153, %p401;
	selp.f32 	%f1748, 0f3D2AAABB, 0f3C0885E4, %p401;
	fma.rn.f32 	%f1749, %f1747, %f1743, %f1748;
	selp.f32 	%f1750, 0fBEFFFFFF, 0fBE2AAAA8, %p401;
	fma.rn.f32 	%f1751, %f1749, %f1743, %f1750;
	fma.rn.f32 	%f1752, %f1751, %f1745, %f1744;
	and.b32  	%r2732, %r5225, 2;
	setp.eq.s32 	%p402, %r2732, 0;
	mov.f32 	%f1753, 0f00000000;
	sub.f32 	%f1754, %f1753, %f1752;
	selp.f32 	%f1755, %f1752, %f1754, %p402;
	cvt.f64.f32 	%fd429, %f1755;
	mul.f64 	%fd430, %fd124, 0d3FC999999999999A;
	fma.rn.f64 	%fd431, %fd430, %fd429, %fd123;
	cvt.rn.f32.f64 	%f421, %fd431;
	{
	.reg .b32 %temp; 
	mov.b64 	{%temp, %r2733}, %fd1;
	}
	mov.f64 	%fd432, 0d4000000000000000;
	{
	.reg .b32 %temp; 
	mov.b64 	{%temp, %r2734}, %fd432;
	}
	and.b32  	%r1012, %r2734, 2146435072;
	setp.eq.s32 	%p403, %r1012, 1062207488;
	{ // callseq 8, 0
	.param .b64 param0;
	st.param.f64 	[param0], %fd1;
	.param .b64 retval0;
	call.uni (retval0), 
	__internal_accurate_pow, 
	(
	param0
	);
	ld.param.f64 	%fd433, [retval0];
	} // callseq 8
	setp.lt.s32 	%p404, %r2733, 0;
	neg.f64 	%fd435, %fd433;
	selp.f64 	%fd436, %fd435, %fd433, %p403;
	selp.f64 	%fd125, %fd436, %fd433, %p404;
	mov.u32 	%r5229, %r5325;
	mov.f32 	%f4156, %f4180;
	@%p400 bra 	$L__BB2_646;
	setp.neu.f32 	%p405, %f380, 0f7F800000;
	@%p405 bra 	$L__BB2_641;
	ld.param.f32 	%f3996, [_Z20scanExclusiveShared4P6float4S0_jjfffiiiifiif_param_5];
	mov.f32 	%f1758, 0f00000000;
	mul.rn.f32 	%f4156, %f3996, %f1758;
	mov.b32 	%r5229, 0;
	bra.uni 	$L__BB2_646;
$L__BB2_641:
	ld.param.f32 	%f3995, [_Z20scanExclusiveShared4P6float4S0_jjfffiiiifiif_param_5];
	mov.b32 	%r1013, %f3995;
	shl.b32 	%r2736, %r1013, 8;
	or.b32  	%r1014, %r2736, -2147483648;
	mov.b64 	%rd2420, 0;
	mov.b32 	%r5226, 0;
	mov.u64 	%rd2418, __cudart_i2opi_f;
	mov.u64 	%rd2419, %rd57;
$L__BB2_642:
	.pragma "nounroll";
	ld.global.nc.u32 	%r2737, [%rd2418];
	mad.wide.u32 	%rd1473, %r2737, %r1014, %rd2420;
	shr.u64 	%rd2420, %rd1473, 32;
	st.local.u32 	[%rd2419], %rd1473;
	add.s32 	%r5226, %r5226, 1;
	add.s64 	%rd2419, %rd2419, 4;
	add.s64 	%rd2418, %rd2418, 4;
	setp.ne.s32 	%p406, %r5226, 6;
	@%p406 bra 	$L__BB2_642;
	shr.u32 	%r2738, %r1013, 23;
	st.local.u32 	[%rd57+24], %rd2420;
	and.b32  	%r1017, %r2738, 31;
	and.b32  	%r2739, %r2738, 224;
	add.s32 	%r2740, %r2739, -128;
	shr.u32 	%r2741, %r2740, 5;
	mul.wide.u32 	%rd1474, %r2741, 4;
	sub.s64 	%rd632, %rd57, %rd1474;
	ld.local.u32 	%r5227, [%rd632+24];
	ld.local.u32 	%r5228, [%rd632+20];
	setp.eq.s32 	%p407, %r1017, 0;
	@%p407 bra 	$L__BB2_645;
	shf.l.wrap.b32 	%r5227, %r5228, %r5227, %r1017;
	ld.local.u32 	%r2742, [%rd632+16];
	shf.l.wrap.b32 	%r5228, %r2742, %r5228, %r1017;
$L__BB2_645:
	shr.u32 	%r2743, %r5227, 30;
	shf.l.wrap.b32 	%r2744, %r5228, %r5227, 2;
	shl.b32 	%r2745, %r5228, 2;
	shr.u32 	%r2746, %r2744, 31;
	add.s32 	%r2747, %r2746, %r2743;
	neg.s32 	%r2748, %r2747;
	setp.lt.s32 	%p408, %r1013, 0;
	selp.b32 	%r5229, %r2748, %r2747, %p408;
	xor.b32  	%r2749, %r2744, %r1013;
	shr.s32 	%r2750, %r2744, 31;
	xor.b32  	%r2751, %r2750, %r2744;
	xor.b32  	%r2752, %r2750, %r2745;
	cvt.u64.u32 	%rd1475, %r2751;
	shl.b64 	%rd1476, %rd1475, 32;
	cvt.u64.u32 	%rd1477, %r2752;
	or.b64  	%rd1478, %rd1476, %rd1477;
	cvt.rn.f64.s64 	%fd437, %rd1478;
	mul.f64 	%fd438, %fd437, 0d3BF921FB54442D19;
	cvt.rn.f32.f64 	%f1756, %fd438;
	neg.f32 	%f1757, %f1756;
	setp.lt.s32 	%p409, %r2749, 0;
	selp.f32 	%f4156, %f1757, %f1756, %p409;
$L__BB2_646:
	setp.eq.s32 	%p410, %r1012, 1062207488;
	mul.f32 	%f1759, %f4156, %f4156;
	fma.rn.f32 	%f1760, %f1759, 0f3C190000, 0f3B560000;
	fma.rn.f32 	%f1761, %f1760, %f1759, 0f3CC70000;
	fma.rn.f32 	%f1762, %f1761, %f1759, 0f3D5B0000;
	fma.rn.f32 	%f1763, %f1762, %f1759, 0f3E089438;
	fma.rn.f32 	%f1764, %f1763, %f1759, 0f3EAAAA88;
	mul.rn.f32 	%f1765, %f1759, %f4156;
	fma.rn.f32 	%f1766, %f1764, %f1765, %f4156;
	abs.f32 	%f1767, %f4156;
	setp.eq.f32 	%p411, %f1767, 0f3A00B43C;
	selp.f32 	%f1768, %f4156, %f1766, %p411;
	and.b32  	%r2755, %r5229, 1;
	setp.eq.b32 	%p412, %r2755, 1;
	neg.f32 	%f1769, %f1768;
	rcp.approx.ftz.f32 	%f1770, %f1769;
	selp.f32 	%f1771, %f1770, %f1768, %p412;
	mul.f32 	%f1772, %f1771, %f378;
	mov.f32 	%f1773, 0f3F000000;
	copysign.f32 	%f1774, %f1772, %f1773;
	add.rz.f32 	%f1775, %f1772, %f1774;
	cvt.rzi.f32.f32 	%f425, %f1775;
	cvt.f64.f32 	%fd126, %f425;
	{
	.reg .b32 %temp; 
	mov.b64 	{%temp, %r1026}, %fd126;
	}
	abs.f64 	%fd127, %fd126;
	{ // callseq 9, 0
	.param .b64 param0;
	st.param.f64 	[param0], %fd127;
	.param .b64 retval0;
	call.uni (retval0), 
	__internal_accurate_pow, 
	(
	param0
	);
	ld.param.f64 	%fd439, [retval0];
	} // callseq 9
	setp.lt.s32 	%p413, %r1026, 0;
	neg.f64 	%fd441, %fd439;
	selp.f64 	%fd442, %fd441, %fd439, %p410;
	selp.f64 	%fd881, %fd442, %fd439, %p413;
	setp.neu.f32 	%p414, %f425, 0f00000000;
	@%p414 bra 	$L__BB2_648;
	setp.eq.s32 	%p415, %r1012, 1062207488;
	selp.b32 	%r2756, %r1026, 0, %p415;
	setp.lt.s32 	%p416, %r2734, 0;
	or.b32  	%r2757, %r2756, 2146435072;
	selp.b32 	%r2758, %r2757, %r2756, %p416;
	mov.b32 	%r2759, 0;
	mov.b64 	%fd881, {%r2759, %r2758};
$L__BB2_648:
	add.f64 	%fd443, %fd126, 0d4000000000000000;
	{
	.reg .b32 %temp; 
	mov.b64 	{%temp, %r2760}, %fd443;
	}
	and.b32  	%r2761, %r2760, 2146435072;
	setp.ne.s32 	%p417, %r2761, 2146435072;
	@%p417 bra 	$L__BB2_653;
	setp.num.f32 	%p418, %f425, %f425;
	@%p418 bra 	$L__BB2_651;
	mov.f64 	%fd444, 0d4000000000000000;
	add.rn.f64 	%fd881, %fd126, %fd444;
	bra.uni 	$L__BB2_653;
$L__BB2_651:
	setp.neu.f64 	%p419, %fd127, 0d7FF0000000000000;
	@%p419 bra 	$L__BB2_653;
	setp.lt.s32 	%p420, %r1026, 0;
	setp.eq.s32 	%p421, %r1012, 1062207488;
	setp.lt.s32 	%p422, %r2734, 0;
	selp.b32 	%r2763, 0, 2146435072, %p422;
	and.b32  	%r2764, %r2734, 2147483647;
	setp.ne.s32 	%p423, %r2764, 1071644672;
	or.b32  	%r2765, %r2763, -2147483648;
	selp.b32 	%r2766, %r2765, %r2763, %p423;
	selp.b32 	%r2767, %r2766, %r2763, %p421;
	selp.b32 	%r2768, %r2767, %r2763, %p420;
	mov.b32 	%r2769, 0;
	mov.b64 	%fd881, {%r2769, %r2768};
$L__BB2_653:
	ld.param.f32 	%f4073, [_Z20scanExclusiveShared4P6float4S0_jjfffiiiifiif_param_14];
	ld.param.f32 	%f4050, [_Z20scanExclusiveShared4P6float4S0_jjfffiiiifiif_param_11];
	ld.param.u32 	%r4929, [_Z20scanExclusiveShared4P6float4S0_jjfffiiiifiif_param_7];
	sub.f32 	%f1776, %f421, %f4073;
	setp.ltu.f32 	%p424, %f380, 0f47CE4780;
	setp.eq.f32 	%p425, %f425, 0f3F800000;
	selp.f64 	%fd445, 0d3FF0000000000000, %fd881, %p425;
	setp.eq.s32 	%p426, %r3, 0;
	selp.f64 	%fd446, 0d3FF0000000000000, %fd125, %p426;
	add.f64 	%fd447, %fd446, %fd445;
	sqrt.rn.f64 	%fd448, %fd447;
	cvt.f64.f32 	%fd134, %f4050;
	mul.f64 	%fd449, %fd448, %fd134;
	cvt.rn.f32.f64 	%f1777, %fd449;
	abs.f32 	%f1778, %f1777;
	abs.f32 	%f1779, %f1776;
	setp.gt.f32 	%p427, %f1779, %f1778;
	selp.f32 	%f1780, %f1779, %f1778, %p427;
	selp.f32 	%f1781, %f1778, %f1779, %p427;
	div.rn.f32 	%f1782, %f1781, %f1780;
	mul.f32 	%f1783, %f1782, %f1782;
	fma.rn.f32 	%f1784, %f1783, 0f3B33710B, 0fBC807748;
	fma.rn.f32 	%f1785, %f1784, %f1783, 0f3D2CDAB2;
	fma.rn.f32 	%f1786, %f1785, %f1783, 0fBD992D10;
	fma.rn.f32 	%f1787, %f1786, %f1783, 0f3DD9EA6C;
	fma.rn.f32 	%f1788, %f1787, %f1783, 0fBE117CB1;
	fma.rn.f32 	%f1789, %f1788, %f1783, 0f3E4CBCE0;
	fma.rn.f32 	%f1790, %f1789, %f1783, 0fBEAAAA7D;
	mul.f32 	%f1791, %f1783, %f1790;
	fma.rn.f32 	%f1792, %f1791, %f1782, %f1782;
	neg.f32 	%f1793, %f1792;
	fma.rn.f32 	%f1794, 0f3F6EE581, 0f3FD774EB, %f1793;
	selp.f32 	%f1795, %f1794, %f1792, %p427;
	selp.f32 	%f1796, 0f3F6EE581, 0f3FEEE581, %p427;
	selp.f32 	%f1797, %f1792, %f1793, %p427;
	fma.rn.f32 	%f1798, %f1796, 0f3FD774EB, %f1797;
	mov.b64 	%rd1479, %fd449;
	setp.lt.s64 	%p428, %rd1479, 0;
	selp.f32 	%f1799, %f1798, %f1795, %p428;
	add.f32 	%f1800, %f1779, %f1778;
	setp.eq.f32 	%p429, %f1780, 0f00000000;
	selp.f32 	%f1801, 0f40490FDB, 0f00000000, %p428;
	setp.eq.f32 	%p430, %f1778, %f1779;
	selp.f32 	%f1802, 0f4016CBE4, 0f3F490FDB, %p428;
	selp.f32 	%f1803, %f1802, %f1799, %p430;
	selp.f32 	%f1804, %f1801, %f1803, %p429;
	abs.f32 	%f1805, %f1800;
	setp.nan.f32 	%p431, %f1805, %f1805;
	copysign.f32 	%f1806, %f1776, %f1804;
	selp.f32 	%f1807, %f1800, %f1806, %p431;
	cvt.f64.f32 	%fd135, %f1807;
	not.b32 	%r2770, %r3;
	add.s32 	%r2771, %r4929, %r2770;
	cvt.rn.f32.u32 	%f1808, %r2771;
	mul.f32 	%f426, %f4050, %f1808;
	add.s32 	%r1027, %r3, 2;
	cvt.rn.f32.u32 	%f427, %r1027;
	mov.u32 	%r5233, %r5325;
	mov.f32 	%f4157, %f4180;
	@%p424 bra 	$L__BB2_661;
	setp.neu.f32 	%p432, %f380, 0f7F800000;
	@%p432 bra 	$L__BB2_656;
	ld.param.f32 	%f3998, [_Z20scanExclusiveShared4P6float4S0_jjfffiiiifiif_param_5];
	mov.f32 	%f1811, 0f00000000;
	mul.rn.f32 	%f4157, %f3998, %f1811;
	mov.b32 	%r5233, 0;
	bra.uni 	$L__BB2_661;
$L__BB2_656:
	ld.param.f32 	%f3997, [_Z20scanExclusiveShared4P6float4S0_jjfffiiiifiif_param_5];
	mov.b32 	%r1028, %f3997;
	shl.b32 	%r2773, %r1028, 8;
	or.b32  	%r1029, %r2773, -2147483648;
	mov.b64 	%rd2423, 0;
	mov.b32 	%r5230, 0;
	mov.u64 	%rd2421, __cudart_i2opi_f;
	mov.u64 	%rd2422, %rd56;
$L__BB2_657:
	.pragma "nounroll";
	ld.global.nc.u32 	%r2774, [%rd2421];
	mad.wide.u32 	%rd1482, %r2774, %r1029, %rd2423;
	shr.u64 	%rd2423, %rd1482, 32;
	st.local.u32 	[%rd2422], %rd1482;
	add.s32 	%r5230, %r5230, 1;
	add.s64 	%rd2422, %rd2422, 4;
	add.s64 	%rd2421, %rd2421, 4;
	setp.ne.s32 	%p433, %r5230, 6;
	@%p433 bra 	$L__BB2_657;
	shr.u32 	%r2775, %r1028, 23;
	st.local.u32 	[%rd56+24], %rd2423;
	and.b32  	%r1032, %r2775, 31;
	and.b32  	%r2776, %r2775, 224;
	add.s32 	%r2777, %r2776, -128;
	shr.u32 	%r2778, %r2777, 5;
	mul.wide.u32 	%rd1483, %r2778, 4;
	sub.s64 	%rd639, %rd56, %rd1483;
	ld.local.u32 	%r5231, [%rd639+24];
	ld.local.u32 	%r5232, [%rd639+20];
	setp.eq.s32 	%p434, %r1032, 0;
	@%p434 bra 	$L__BB2_660;
	shf.l.wrap.b32 	%r5231, %r5232, %r5231, %r1032;
	ld.local.u32 	%r2779, [%rd639+16];
	shf.l.wrap.b32 	%r5232, %r2779, %r5232, %r1032;
$L__BB2_660:
	shr.u32 	%r2780, %r5231, 30;
	shf.l.wrap.b32 	%r2781, %r5232, %r5231, 2;
	shl.b32 	%r2782, %r5232, 2;
	shr.u32 	%r2783, %r2781, 31;
	add.s32 	%r2784, %r2783, %r2780;
	neg.s32 	%r2785, %r2784;
	setp.lt.s32 	%p435, %r1028, 0;
	selp.b32 	%r5233, %r2785, %r2784, %p435;
	xor.b32  	%r2786, %r2781, %r1028;
	shr.s32 	%r2787, %r2781, 31;
	xor.b32  	%r2788, %r2787, %r2781;
	xor.b32  	%r2789, %r2787, %r2782;
	cvt.u64.u32 	%rd1484, %r2788;
	shl.b64 	%rd1485, %rd1484, 32;
	cvt.u64.u32 	%rd1486, %r2789;
	or.b64  	%rd1487, %rd1485, %rd1486;
	cvt.rn.f64.s64 	%fd450, %rd1487;
	mul.f64 	%fd451, %fd450, 0d3BF921FB54442D19;
	cvt.rn.f32.f64 	%f1809, %fd451;
	neg.f32 	%f1810, %f1809;
	setp.lt.s32 	%p436, %r2786, 0;
	selp.f32 	%f4157, %f1810, %f1809, %p436;
$L__BB2_661:
	ld.param.f32 	%f4051, [_Z20scanExclusiveShared4P6float4S0_jjfffiiiifiif_param_11];
	mul.f32 	%f1812, %f4157, %f4157;
	fma.rn.f32 	%f1813, %f1812, 0f3C190000, 0f3B560000;
	fma.rn.f32 	%f1814, %f1813, %f1812, 0f3CC70000;
	fma.rn.f32 	%f1815, %f1814, %f1812, 0f3D5B0000;
	fma.rn.f32 	%f1816, %f1815, %f1812, 0f3E089438;
	fma.rn.f32 	%f1817, %f1816, %f1812, 0f3EAAAA88;
	mul.rn.f32 	%f1818, %f1812, %f4157;
	fma.rn.f32 	%f1819, %f1817, %f1818, %f4157;
	abs.f32 	%f1820, %f4157;
	setp.eq.f32 	%p437, %f1820, 0f3A00B43C;
	selp.f32 	%f1821, %f4157, %f1819, %p437;
	and.b32  	%r2791, %r5233, 1;
	setp.eq.b32 	%p438, %r2791, 1;
	neg.f32 	%f1822, %f1821;
	rcp.approx.ftz.f32 	%f1823, %f1822;
	selp.f32 	%f1824, %f1823, %f1821, %p438;
	mul.f32 	%f1825, %f1824, %f427;
	mov.f32 	%f1826, 0f3F000000;
	copysign.f32 	%f1827, %f1825, %f1826;
	add.rz.f32 	%f1828, %f1825, %f1827;
	cvt.rzi.f32.f32 	%f1829, %f1828;
	cvt.rzi.s32.f32 	%r2792, %f1829;
	sub.s32 	%r2793, %r912, %r2792;
	cvt.rn.f32.s32 	%f1830, %r2793;
	mul.f32 	%f431, %f4051, %f1830;
	mul.f32 	%f1831, %f426, 0f3F22F983;
	cvt.rni.s32.f32 	%r5237, %f1831;
	cvt.rn.f32.s32 	%f1832, %r5237;
	fma.rn.f32 	%f1833, %f1832, 0fBFC90FDA, %f426;
	fma.rn.f32 	%f1834, %f1832, 0fB3A22168, %f1833;
	fma.rn.f32 	%f4158, %f1832, 0fA7C234C5, %f1834;
	abs.f32 	%f433, %f426;
	setp.ltu.f32 	%p439, %f433, 0f47CE4780;
	@%p439 bra 	$L__BB2_669;
	setp.neu.f32 	%p440, %f433, 0f7F800000;
	@%p440 bra 	$L__BB2_664;
	mov.f32 	%f1837, 0f00000000;
	mul.rn.f32 	%f4158, %f426, %f1837;
	mov.b32 	%r5237, 0;
	bra.uni 	$L__BB2_669;
$L__BB2_664:
	mov.b32 	%r1042, %f426;
	shl.b32 	%r2795, %r1042, 8;
	or.b32  	%r1043, %r2795, -2147483648;
	mov.b64 	%rd2426, 0;
	mov.b32 	%r5234, 0;
	mov.u64 	%rd2424, __cudart_i2opi_f;
	mov.u64 	%rd2425, %rd55;
$L__BB2_665:
	.pragma "nounroll";
	ld.global.nc.u32 	%r2796, [%rd2424];
	mad.wide.u32 	%rd1490, %r2796, %r1043, %rd2426;
	shr.u64 	%rd2426, %rd1490, 32;
	st.local.u32 	[%rd2425], %rd1490;
	add.s32 	%r5234, %r5234, 1;
	add.s64 	%rd2425, %rd2425, 4;
	add.s64 	%rd2424, %rd2424, 4;
	setp.ne.s32 	%p441, %r5234, 6;
	@%p441 bra 	$L__BB2_665;
	shr.u32 	%r2797, %r1042, 23;
	st.local.u32 	[%rd55+24], %rd2426;
	and.b32  	%r1046, %r2797, 31;
	and.b32  	%r2798, %r2797, 224;
	add.s32 	%r2799, %r2798, -128;
	shr.u32 	%r2800, %r2799, 5;
	mul.wide.u32 	%rd1491, %r2800, 4;
	sub.s64 	%rd646, %rd55, %rd1491;
	ld.local.u32 	%r5235, [%rd646+24];
	ld.local.u32 	%r5236, [%rd646+20];
	setp.eq.s32 	%p442, %r1046, 0;
	@%p442 bra 	$L__BB2_668;
	shf.l.wrap.b32 	%r5235, %r5236, %r5235, %r1046;
	ld.local.u32 	%r2801, [%rd646+16];
	shf.l.wrap.b32 	%r5236, %r2801, %r5236, %r1046;
$L__BB2_668:
	shr.u32 	%r2802, %r5235, 30;
	shf.l.wrap.b32 	%r2803, %r5236, %r5235, 2;
	shl.b32 	%r2804, %r5236, 2;
	shr.u32 	%r2805, %r2803, 31;
	add.s32 	%r2806, %r2805, %r2802;
	neg.s32 	%r2807, %r2806;
	setp.lt.s32 	%p443, %r1042, 0;
	selp.b32 	%r5237, %r2807, %r2806, %p443;
	xor.b32  	%r2808, %r2803, %r1042;
	shr.s32 	%r2809, %r2803, 31;
	xor.b32  	%r2810, %r2809, %r2803;
	xor.b32  	%r2811, %r2809, %r2804;
	cvt.u64.u32 	%rd1492, %r2810;
	shl.b64 	%rd1493, %rd1492, 32;
	cvt.u64.u32 	%rd1494, %r2811;
	or.b64  	%rd1495, %rd1493, %rd1494;
	cvt.rn.f64.s64 	%fd452, %rd1495;
	mul.f64 	%fd453, %fd452, 0d3BF921FB54442D19;
	cvt.rn.f32.f64 	%f1835, %fd453;
	neg.f32 	%f1836, %f1835;
	setp.lt.s32 	%p444, %r2808, 0;
	selp.f32 	%f4158, %f1836, %f1835, %p444;
$L__BB2_669:
	mul.rn.f32 	%f1838, %f4158, %f4158;
	and.b32  	%r2813, %r5237, 1;
	setp.eq.b32 	%p445, %r2813, 1;
	selp.f32 	%f1839, 0f3F800000, %f4158, %p445;
	fma.rn.f32 	%f1840, %f1838, %f1839, 0f00000000;
	fma.rn.f32 	%f1841, %f1838, 0f37CBAC00, 0fBAB607ED;
	selp.f32 	%f1842, %f1841, 0fB94D4153, %p445;
	selp.f32 	%f1843, 0f3D2AAABB, 0f3C0885E4, %p445;
	fma.rn.f32 	%f1844, %f1842, %f1838, %f1843;
	selp.f32 	%f1845, 0fBEFFFFFF, 0fBE2AAAA8, %p445;
	fma.rn.f32 	%f1846, %f1844, %f1838, %f1845;
	fma.rn.f32 	%f1847, %f1846, %f1840, %f1839;
	and.b32  	%r2814, %r5237, 2;
	setp.eq.s32 	%p446, %r2814, 0;
	mov.f32 	%f1848, 0f00000000;
	sub.f32 	%f1849, %f1848, %f1847;
	selp.f32 	%f437, %f1847, %f1849, %p446;
	mul.f32 	%f1850, %f431, 0f3F22F983;
	cvt.rni.s32.f32 	%r5241, %f1850;
	cvt.rn.f32.s32 	%f1851, %r5241;
	fma.rn.f32 	%f1852, %f1851, 0fBFC90FDA, %f431;
	fma.rn.f32 	%f1853, %f1851, 0fB3A22168, %f1852;
	fma.rn.f32 	%f4159, %f1851, 0fA7C234C5, %f1853;
	abs.f32 	%f439, %f431;
	setp.ltu.f32 	%p447, %f439, 0f47CE4780;
	@%p447 bra 	$L__BB2_677;
	setp.neu.f32 	%p448, %f439, 0f7F800000;
	@%p448 bra 	$L__BB2_672;
	mov.f32 	%f1856, 0f00000000;
	mul.rn.f32 	%f4159, %f431, %f1856;
	mov.b32 	%r5241, 0;
	bra.uni 	$L__BB2_677;
$L__BB2_672:
	mov.b32 	%r1056, %f431;
	shl.b32 	%r2816, %r1056, 8;
	or.b32  	%r1057, %r2816, -2147483648;
	mov.b64 	%rd2429, 0;
	mov.b32 	%r5238, 0;
	mov.u64 	%rd2427, __cudart_i2opi_f;
	mov.u64 	%rd2428, %rd54;
$L__BB2_673:
	.pragma "nounroll";
	ld.global.nc.u32 	%r2817, [%rd2427];
	mad.wide.u32 	%rd1498, %r2817, %r1057, %rd2429;
	shr.u64 	%rd2429, %rd1498, 32;
	st.local.u32 	[%rd2428], %rd1498;
	add.s32 	%r5238, %r5238, 1;
	add.s64 	%rd2428, %rd2428, 4;
	add.s64 	%rd2427, %rd2427, 4;
	setp.ne.s32 	%p449, %r5238, 6;
	@%p449 bra 	$L__BB2_673;
	shr.u32 	%r2818, %r1056, 23;
	st.local.u32 	[%rd54+24], %rd2429;
	and.b32  	%r1060, %r2818, 31;
	and.b32  	%r2819, %r2818, 224;
	add.s32 	%r2820, %r2819, -128;
	shr.u32 	%r2821, %r2820, 5;
	mul.wide.u32 	%rd1499, %r2821, 4;
	sub.s64 	%rd653, %rd54, %rd1499;
	ld.local.u32 	%r5239, [%rd653+24];
	ld.local.u32 	%r5240, [%rd653+20];
	setp.eq.s32 	%p450, %r1060, 0;
	@%p450 bra 	$L__BB2_676;
	shf.l.wrap.b32 	%r5239, %r5240, %r5239, %r1060;
	ld.local.u32 	%r2822, [%rd653+16];
	shf.l.wrap.b32 	%r5240, %r2822, %r5240, %r1060;
$L__BB2_676:
	shr.u32 	%r2823, %r5239, 30;
	shf.l.wrap.b32 	%r2824, %r5240, %r5239, 2;
	shl.b32 	%r2825, %r5240, 2;
	shr.u32 	%r2826, %r2824, 31;
	add.s32 	%r2827, %r2826, %r2823;
	neg.s32 	%r2828, %r2827;
	setp.lt.s32 	%p451, %r1056, 0;
	selp.b32 	%r5241, %r2828, %r2827, %p451;
	xor.b32  	%r2829, %r2824, %r1056;
	shr.s32 	%r2830, %r2824, 31;
	xor.b32  	%r2831, %r2830, %r2824;
	xor.b32  	%r2832, %r2830, %r2825;
	cvt.u64.u32 	%rd1500, %r2831;
	shl.b64 	%rd1501, %rd1500, 32;
	cvt.u64.u32 	%rd1502, %r2832;
	or.b64  	%rd1503, %rd1501, %rd1502;
	cvt.rn.f64.s64 	%fd454, %rd1503;
	mul.f64 	%fd455, %fd454, 0d3BF921FB54442D19;
	cvt.rn.f32.f64 	%f1854, %fd455;
	neg.f32 	%f1855, %f1854;
	setp.lt.s32 	%p452, %r2829, 0;
	selp.f32 	%f4159, %f1855, %f1854, %p452;
$L__BB2_677:
	mul.rn.f32 	%f1857, %f4159, %f4159;
	and.b32  	%r2834, %r5241, 1;
	setp.eq.b32 	%p453, %r2834, 1;
	selp.f32 	%f1858, 0f3F800000, %f4159, %p453;
	fma.rn.f32 	%f1859, %f1857, %f1858, 0f00000000;
	fma.rn.f32 	%f1860, %f1857, 0f37CBAC00, 0fBAB607ED;
	selp.f32 	%f1861, %f1860, 0fB94D4153, %p453;
	selp.f32 	%f1862, 0f3D2AAABB, 0f3C0885E4, %p453;
	fma.rn.f32 	%f1863, %f1861, %f1857, %f1862;
	selp.f32 	%f1864, 0fBEFFFFFF, 0fBE2AAAA8, %p453;
	fma.rn.f32 	%f1865, %f1863, %f1857, %f1864;
	fma.rn.f32 	%f1866, %f1865, %f1859, %f1858;
	and.b32  	%r2835, %r5241, 2;
	setp.eq.s32 	%p454, %r2835, 0;
	mov.f32 	%f1867, 0f00000000;
	sub.f32 	%f1868, %f1867, %f1866;
	selp.f32 	%f1869, %f1866, %f1868, %p454;
	fma.rn.f32 	%f443, %f437, %f1869, 0f3F800000;
	add.f32 	%f444, %f426, %f426;
	mul.f32 	%f1870, %f444, 0f3F22F983;
	cvt.rni.s32.f32 	%r5245, %f1870;
	cvt.rn.f32.s32 	%f1871, %r5245;
	fma.rn.f32 	%f1872, %f1871, 0fBFC90FDA, %f444;
	fma.rn.f32 	%f1873, %f1871, 0fB3A22168, %f1872;
	fma.rn.f32 	%f4160, %f1871, 0fA7C234C5, %f1873;
	abs.f32 	%f446, %f444;
	setp.ltu.f32 	%p455, %f446, 0f47CE4780;
	@%p455 bra 	$L__BB2_685;
	setp.neu.f32 	%p456, %f446, 0f7F800000;
	@%p456 bra 	$L__BB2_680;
	mov.f32 	%f1876, 0f00000000;
	mul.rn.f32 	%f4160, %f444, %f1876;
	mov.b32 	%r5245, 0;
	bra.uni 	$L__BB2_685;
$L__BB2_680:
	mov.b32 	%r1070, %f444;
	shl.b32 	%r2837, %r1070, 8;
	or.b32  	%r1071, %r2837, -2147483648;
	mov.b64 	%rd2432, 0;
	mov.b32 	%r5242, 0;
	mov.u64 	%rd2430, __cudart_i2opi_f;
	mov.u64 	%rd2431, %rd53;
$L__BB2_681:
	.pragma "nounroll";
	ld.global.nc.u32 	%r2838, [%rd2430];
	mad.wide.u32 	%rd1506, %r2838, %r1071, %rd2432;
	shr.u64 	%rd2432, %rd1506, 32;
	st.local.u32 	[%rd2431], %rd1506;
	add.s32 	%r5242, %r5242, 1;
	add.s64 	%rd2431, %rd2431, 4;
	add.s64 	%rd2430, %rd2430, 4;
	setp.ne.s32 	%p457, %r5242, 6;
	@%p457 bra 	$L__BB2_681;
	shr.u32 	%r2839, %r1070, 23;
	st.local.u32 	[%rd53+24], %rd2432;
	and.b32  	%r1074, %r2839, 31;
	and.b32  	%r2840, %r2839, 224;
	add.s32 	%r2841, %r2840, -128;
	shr.u32 	%r2842, %r2841, 5;
	mul.wide.u32 	%rd1507, %r2842, 4;
	sub.s64 	%rd660, %rd53, %rd1507;
	ld.local.u32 	%r5243, [%rd660+24];
	ld.local.u32 	%r5244, [%rd660+20];
	setp.eq.s32 	%p458, %r1074, 0;
	@%p458 bra 	$L__BB2_684;
	shf.l.wrap.b32 	%r5243, %r5244, %r5243, %r1074;
	ld.local.u32 	%r2843, [%rd660+16];
	shf.l.wrap.b32 	%r5244, %r2843, %r5244, %r1074;
$L__BB2_684:
	shr.u32 	%r2844, %r5243, 30;
	shf.l.wrap.b32 	%r2845, %r5244, %r5243, 2;
	shl.b32 	%r2846, %r5244, 2;
	shr.u32 	%r2847, %r2845, 31;
	add.s32 	%r2848, %r2847, %r2844;
	neg.s32 	%r2849, %r2848;
	setp.lt.s32 	%p459, %r1070, 0;
	selp.b32 	%r5245, %r2849, %r2848, %p459;
	xor.b32  	%r2850, %r2845, %r1070;
	shr.s32 	%r2851, %r2845, 31;
	xor.b32  	%r2852, %r2851, %r2845;
	xor.b32  	%r2853, %r2851, %r2846;
	cvt.u64.u32 	%rd1508, %r2852;
	shl.b64 	%rd1509, %rd1508, 32;
	cvt.u64.u32 	%rd1510, %r2853;
	or.b64  	%rd1511, %rd1509, %rd1510;
	cvt.rn.f64.s64 	%fd456, %rd1511;
	mul.f64 	%fd457, %fd456, 0d3BF921FB54442D19;
	cvt.rn.f32.f64 	%f1874, %fd457;
	neg.f32 	%f1875, %f1874;
	setp.lt.s32 	%p460, %r2850, 0;
	selp.f32 	%f4160, %f1875, %f1874, %p460;
$L__BB2_685:
	mul.rn.f32 	%f1877, %f4160, %f4160;
	and.b32  	%r2855, %r5245, 1;
	setp.eq.b32 	%p461, %r2855, 1;
	selp.f32 	%f1878, 0f3F800000, %f4160, %p461;
	fma.rn.f32 	%f1879, %f1877, %f1878, 0f00000000;
	fma.rn.f32 	%f1880, %f1877, 0f37CBAC00, 0fBAB607ED;
	selp.f32 	%f1881, %f1880, 0fB94D4153, %p461;
	selp.f32 	%f1882, 0f3D2AAABB, 0f3C0885E4, %p461;
	fma.rn.f32 	%f1883, %f1881, %f1877, %f1882;
	selp.f32 	%f1884, 0fBEFFFFFF, 0fBE2AAAA8, %p461;
	fma.rn.f32 	%f1885, %f1883, %f1877, %f1884;
	fma.rn.f32 	%f1886, %f1885, %f1879, %f1878;
	and.b32  	%r2856, %r5245, 2;
	setp.eq.s32 	%p462, %r2856, 0;
	mov.f32 	%f1887, 0f00000000;
	sub.f32 	%f1888, %f1887, %f1886;
	selp.f32 	%f1889, %f1886, %f1888, %p462;
	cvt.f64.f32 	%fd136, %f1889;
	add.f32 	%f450, %f431, %f431;
	mul.f32 	%f1890, %f450, 0f3F22F983;
	cvt.rni.s32.f32 	%r5249, %f1890;
	cvt.rn.f32.s32 	%f1891, %r5249;
	fma.rn.f32 	%f1892, %f1891, 0fBFC90FDA, %f450;
	fma.rn.f32 	%f1893, %f1891, 0fB3A22168, %f1892;
	fma.rn.f32 	%f4161, %f1891, 0fA7C234C5, %f1893;
	abs.f32 	%f452, %f450;
	setp.ltu.f32 	%p463, %f452, 0f47CE4780;
	@%p463 bra 	$L__BB2_693;
	setp.neu.f32 	%p464, %f452, 0f7F800000;
	@%p464 bra 	$L__BB2_688;
	mov.f32 	%f1896, 0f00000000;
	mul.rn.f32 	%f4161, %f450, %f1896;
	mov.b32 	%r5249, 0;
	bra.uni 	$L__BB2_693;
$L__BB2_688:
	mov.b32 	%r1084, %f450;
	shl.b32 	%r2858, %r1084, 8;
	or.b32  	%r1085, %r2858, -2147483648;
	mov.b64 	%rd2435, 0;
	mov.b32 	%r5246, 0;
	mov.u64 	%rd2433, __cudart_i2opi_f;
	mov.u64 	%rd2434, %rd52;
$L__BB2_689:
	.pragma "nounroll";
	ld.global.nc.u32 	%r2859, [%rd2433];
	mad.wide.u32 	%rd1514, %r2859, %r1085, %rd2435;
	shr.u64 	%rd2435, %rd1514, 32;
	st.local.u32 	[%rd2434], %rd1514;
	add.s32 	%r5246, %r5246, 1;
	add.s64 	%rd2434, %rd2434, 4;
	add.s64 	%rd2433, %rd2433, 4;
	setp.ne.s32 	%p465, %r5246, 6;
	@%p465 bra 	$L__BB2_689;
	shr.u32 	%r2860, %r1084, 23;
	st.local.u32 	[%rd52+24], %rd2435;
	and.b32  	%r1088, %r2860, 31;
	and.b32  	%r2861, %r2860, 224;
	add.s32 	%r2862, %r2861, -128;
	shr.u32 	%r2863, %r2862, 5;
	mul.wide.u32 	%rd1515, %r2863, 4;
	sub.s64 	%rd667, %rd52, %rd1515;
	ld.local.u32 	%r5247, [%rd667+24];
	ld.local.u32 	%r5248, [%rd667+20];
	setp.eq.s32 	%p466, %r1088, 0;
	@%p466 bra 	$L__BB2_692;
	shf.l.wrap.b32 	%r5247, %r5248, %r5247, %r1088;
	ld.local.u32 	%r2864, [%rd667+16];
	shf.l.wrap.b32 	%r5248, %r2864, %r5248, %r1088;
$L__BB2_692:
	shr.u32 	%r2865, %r5247, 30;
	shf.l.wrap.b32 	%r2866, %r5248, %r5247, 2;
	shl.b32 	%r2867, %r5248, 2;
	shr.u32 	%r2868, %r2866, 31;
	add.s32 	%r2869, %r2868, %r2865;
	neg.s32 	%r2870, %r2869;
	setp.lt.s32 	%p467, %r1084, 0;
	selp.b32 	%r5249, %r2870, %r2869, %p467;
	xor.b32  	%r2871, %r2866, %r1084;
	shr.s32 	%r2872, %r2866, 31;
	xor.b32  	%r2873, %r2872, %r2866;
	xor.b32  	%r2874, %r2872, %r2867;
	cvt.u64.u32 	%rd1516, %r2873;
	shl.b64 	%rd1517, %rd1516, 32;
	cvt.u64.u32 	%rd1518, %r2874;
	or.b64  	%rd1519, %rd1517, %rd1518;
	cvt.rn.f64.s64 	%fd458, %rd1519;
	mul.f64 	%fd459, %fd458, 0d3BF921FB54442D19;
	cvt.rn.f32.f64 	%f1894, %fd459;
	neg.f32 	%f1895, %f1894;
	setp.lt.s32 	%p468, %r2871, 0;
	selp.f32 	%f4161, %f1895, %f1894, %p468;
$L__BB2_693:
	mul.rn.f32 	%f1897, %f4161, %f4161;
	and.b32  	%r2876, %r5249, 1;
	setp.eq.b32 	%p469, %r2876, 1;
	selp.f32 	%f1898, 0f3F800000, %f4161, %p469;
	fma.rn.f32 	%f1899, %f1897, %f1898, 0f00000000;
	fma.rn.f32 	%f1900, %f1897, 0f37CBAC00, 0fBAB607ED;
	selp.f32 	%f1901, %f1900, 0fB94D4153, %p469;
	selp.f32 	%f1902, 0f3D2AAABB, 0f3C0885E4, %p469;
	fma.rn.f32 	%f1903, %f1901, %f1897, %f1902;
	selp.f32 	%f1904, 0fBEFFFFFF, 0fBE2AAAA8, %p469;
	fma.rn.f32 	%f1905, %f1903, %f1897, %f1904;
	fma.rn.f32 	%f1906, %f1905, %f1899, %f1898;
	and.b32  	%r2877, %r5249, 2;
	setp.eq.s32 	%p470, %r2877, 0;
	mov.f32 	%f1907, 0f00000000;
	sub.f32 	%f1908, %f1907, %f1906;
	selp.f32 	%f1909, %f1906, %f1908, %p470;
	cvt.f64.f32 	%fd460, %f1909;
	mul.f64 	%fd461, %fd136, 0d3FD3333333333333;
	cvt.f64.f32 	%fd462, %f443;
	fma.rn.f64 	%fd137, %fd461, %fd460, %fd462;
	mul.f32 	%f456, %f426, 0f40A00000;
	mul.f32 	%f1910, %f456, 0f3F22F983;
	cvt.rni.s32.f32 	%r5253, %f1910;
	cvt.rn.f32.s32 	%f1911, %r5253;
	fma.rn.f32 	%f1912, %f1911, 0fBFC90FDA, %f456;
	fma.rn.f32 	%f1913, %f1911, 0fB3A22168, %f1912;
	fma.rn.f32 	%f4162, %f1911, 0fA7C234C5, %f1913;
	abs.f32 	%f458, %f456;
	setp.ltu.f32 	%p471, %f458, 0f47CE4780;
	@%p471 bra 	$L__BB2_701;
	setp.neu.f32 	%p472, %f458, 0f7F800000;
	@%p472 bra 	$L__BB2_696;
	mov.f32 	%f1916, 0f00000000;
	mul.rn.f32 	%f4162, %f456, %f1916;
	mov.b32 	%r5253, 0;
	bra.uni 	$L__BB2_701;
$L__BB2_696:
	mov.b32 	%r1098, %f456;
	shl.b32 	%r2879, %r1098, 8;
	or.b32  	%r1099, %r2879, -2147483648;
	mov.b64 	%rd2438, 0;
	mov.b32 	%r5250, 0;
	mov.u64 	%rd2436, __cudart_i2opi_f;
	mov.u64 	%rd2437, %rd51;
$L__BB2_697:
	.pragma "nounroll";
	ld.global.nc.u32 	%r2880, [%rd2436];
	mad.wide.u32 	%rd1522, %r2880, %r1099, %rd2438;
	shr.u64 	%rd2438, %rd1522, 32;
	st.local.u32 	[%rd2437], %rd1522;
	add.s32 	%r5250, %r5250, 1;
	add.s64 	%rd2437, %rd2437, 4;
	add.s64 	%rd2436, %rd2436, 4;
	setp.ne.s32 	%p473, %r5250, 6;
	@%p473 bra 	$L__BB2_697;
	shr.u32 	%r2881, %r1098, 23;
	st.local.u32 	[%rd51+24], %rd2438;
	and.b32  	%r1102, %r2881, 31;
	and.b32  	%r2882, %r2881, 224;
	add.s32 	%r2883, %r2882, -128;
	shr.u32 	%r2884, %r2883, 5;
	mul.wide.u32 	%rd1523, %r2884, 4;
	sub.s64 	%rd674, %rd51, %rd1523;
	ld.local.u32 	%r5251, [%rd674+24];
	ld.local.u32 	%r5252, [%rd674+20];
	setp.eq.s32 	%p474, %r1102, 0;
	@%p474 bra 	$L__BB2_700;
	shf.l.wrap.b32 	%r5251, %r5252, %r5251, %r1102;
	ld.local.u32 	%r2885, [%rd674+16];
	shf.l.wrap.b32 	%r5252, %r2885, %r5252, %r1102;
$L__BB2_700:
	shr.u32 	%r2886, %r5251, 30;
	shf.l.wrap.b32 	%r2887, %r5252, %r5251, 2;
	shl.b32 	%r2888, %r5252, 2;
	shr.u32 	%r2889, %r2887, 31;
	add.s32 	%r2890, %r2889, %r2886;
	neg.s32 	%r2891, %r2890;
	setp.lt.s32 	%p475, %r1098, 0;
	selp.b32 	%r5253, %r2891, %r2890, %p475;
	xor.b32  	%r2892, %r2887, %r1098;
	shr.s32 	%r2893, %r2887, 31;
	xor.b32  	%r2894, %r2893, %r2887;
	xor.b32  	%r2895, %r2893, %r2888;
	cvt.u64.u32 	%rd1524, %r2894;
	shl.b64 	%rd1525, %rd1524, 32;
	cvt.u64.u32 	%rd1526, %r2895;
	or.b64  	%rd1527, %rd1525, %rd1526;
	cvt.rn.f64.s64 	%fd463, %rd1527;
	mul.f64 	%fd464, %fd463, 0d3BF921FB54442D19;
	cvt.rn.f32.f64 	%f1914, %fd464;
	neg.f32 	%f1915, %f1914;
	setp.lt.s32 	%p476, %r2892, 0;
	selp.f32 	%f4162, %f1915, %f1914, %p476;
$L__BB2_701:
	mul.rn.f32 	%f1917, %f4162, %f4162;
	and.b32  	%r2897, %r5253, 1;
	setp.eq.b32 	%p477, %r2897, 1;
	selp.f32 	%f1918, 0f3F800000, %f4162, %p477;
	fma.rn.f32 	%f1919, %f1917, %f1918, 0f00000000;
	fma.rn.f32 	%f1920, %f1917, 0f37CBAC00, 0fBAB607ED;
	selp.f32 	%f1921, %f1920, 0fB94D4153, %p477;
	selp.f32 	%f1922, 0f3D2AAABB, 0f3C0885E4, %p477;
	fma.rn.f32 	%f1923, %f1921, %f1917, %f1922;
	selp.f32 	%f1924, 0fBEFFFFFF, 0fBE2AAAA8, %p477;
	fma.rn.f32 	%f1925, %f1923, %f1917, %f1924;
	fma.rn.f32 	%f1926, %f1925, %f1919, %f1918;
	and.b32  	%r2898, %r5253, 2;
	setp.eq.s32 	%p478, %r2898, 0;
	mov.f32 	%f1927, 0f00000000;
	sub.f32 	%f1928, %f1927, %f1926;
	selp.f32 	%f1929, %f1926, %f1928, %p478;
	cvt.f64.f32 	%fd138, %f1929;
	mul.f32 	%f462, %f431, 0f40A00000;
	mul.f32 	%f1930, %f462, 0f3F22F983;
	cvt.rni.s32.f32 	%r5257, %f1930;
	cvt.rn.f32.s32 	%f1931, %r5257;
	fma.rn.f32 	%f1932, %f1931, 0fBFC90FDA, %f462;
	fma.rn.f32 	%f1933, %f1931, 0fB3A22168, %f1932;
	fma.rn.f32 	%f4163, %f1931, 0fA7C234C5, %f1933;
	abs.f32 	%f464, %f462;
	setp.ltu.f32 	%p479, %f464, 0f47CE4780;
	@%p479 bra 	$L__BB2_709;
	setp.neu.f32 	%p480, %f464, 0f7F800000;
	@%p480 bra 	$L__BB2_704;
	mov.f32 	%f1936, 0f00000000;
	mul.rn.f32 	%f4163, %f462, %f1936;
	mov.b32 	%r5257, 0;
	bra.uni 	$L__BB2_709;
$L__BB2_704:
	mov.b32 	%r1112, %f462;
	shl.b32 	%r2900, %r1112, 8;
	or.b32  	%r1113, %r2900, -2147483648;
	mov.b64 	%rd2441, 0;
	mov.b32 	%r5254, 0;
	mov.u64 	%rd2439, __cudart_i2opi_f;
	mov.u64 	%rd2440, %rd50;
$L__BB2_705:
	.pragma "nounroll";
	ld.global.nc.u32 	%r2901, [%rd2439];
	mad.wide.u32 	%rd1530, %r2901, %r1113, %rd2441;
	shr.u64 	%rd2441, %rd1530, 32;
	st.local.u32 	[%rd2440], %rd1530;
	add.s32 	%r5254, %r5254, 1;
	add.s64 	%rd2440, %rd2440, 4;
	add.s64 	%rd2439, %rd2439, 4;
	setp.ne.s32 	%p481, %r5254, 6;
	@%p481 bra 	$L__BB2_705;
	shr.u32 	%r2902, %r1112, 23;
	st.local.u32 	[%rd50+24], %rd2441;
	and.b32  	%r1116, %r2902, 31;
	and.b32  	%r2903, %r2902, 224;
	add.s32 	%r2904, %r2903, -128;
	shr.u32 	%r2905, %r2904, 5;
	mul.wide.u32 	%rd1531, %r2905, 4;
	sub.s64 	%rd681, %rd50, %rd1531;
	ld.local.u32 	%r5255, [%rd681+24];
	ld.local.u32 	%r5256, [%rd681+20];
	setp.eq.s32 	%p482, %r1116, 0;
	@%p482 bra 	$L__BB2_708;
	shf.l.wrap.b32 	%r5255, %r5256, %r5255, %r1116;
	ld.local.u32 	%r2906, [%rd681+16];
	shf.l.wrap.b32 	%r5256, %r2906, %r5256, %r1116;
$L__BB2_708:
	shr.u32 	%r2907, %r5255, 30;
	shf.l.wrap.b32 	%r2908, %r5256, %r5255, 2;
	shl.b32 	%r2909, %r5256, 2;
	shr.u32 	%r2910, %r2908, 31;
	add.s32 	%r2911, %r2910, %r2907;
	neg.s32 	%r2912, %r2911;
	setp.lt.s32 	%p483, %r1112, 0;
	selp.b32 	%r5257, %r2912, %r2911, %p483;
	xor.b32  	%r2913, %r2908, %r1112;
	shr.s32 	%r2914, %r2908, 31;
	xor.b32  	%r2915, %r2914, %r2908;
	xor.b32  	%r2916, %r2914, %r2909;
	cvt.u64.u32 	%rd1532, %r2915;
	shl.b64 	%rd1533, %rd1532, 32;
	cvt.u64.u32 	%rd1534, %r2916;
	or.b64  	%rd1535, %rd1533, %rd1534;
	cvt.rn.f64.s64 	%fd465, %rd1535;
	mul.f64 	%fd466, %fd465, 0d3BF921FB54442D19;
	cvt.rn.f32.f64 	%f1934, %fd466;
	neg.f32 	%f1935, %f1934;
	setp.lt.s32 	%p484, %r2913, 0;
	selp.f32 	%f4163, %f1935, %f1934, %p484;
$L__BB2_709:
	setp.ltu.f32 	%p485, %f380, 0f47CE4780;
	mul.rn.f32 	%f1937, %f4163, %f4163;
	and.b32  	%r2918, %r5257, 1;
	setp.eq.b32 	%p486, %r2918, 1;
	selp.f32 	%f1938, 0f3F800000, %f4163, %p486;
	fma.rn.f32 	%f1939, %f1937, %f1938, 0f00000000;
	fma.rn.f32 	%f1940, %f1937, 0f37CBAC00, 0fBAB607ED;
	selp.f32 	%f1941, %f1940, 0fB94D4153, %p486;
	selp.f32 	%f1942, 0f3D2AAABB, 0f3C0885E4, %p486;
	fma.rn.f32 	%f1943, %f1941, %f1937, %f1942;
	selp.f32 	%f1944, 0fBEFFFFFF, 0fBE2AAAA8, %p486;
	fma.rn.f32 	%f1945, %f1943, %f1937, %f1944;
	fma.rn.f32 	%f1946, %f1945, %f1939, %f1938;
	and.b32  	%r2919, %r5257, 2;
	setp.eq.s32 	%p487, %r2919, 0;
	mov.f32 	%f1947, 0f00000000;
	sub.f32 	%f1948, %f1947, %f1946;
	selp.f32 	%f1949, %f1946, %f1948, %p487;
	cvt.f64.f32 	%fd467, %f1949;
	mul.f64 	%fd468, %fd138, 0d3FC999999999999A;
	fma.rn.f64 	%fd139, %fd468, %fd467, %fd137;
	mov.u32 	%r5261, %r5325;
	mov.f32 	%f4164, %f4180;
	@%p485 bra 	$L__BB2_717;
	setp.neu.f32 	%p488, %f380, 0f7F800000;
	@%p488 bra 	$L__BB2_712;
	ld.param.f32 	%f4000, [_Z20scanExclusiveShared4P6float4S0_jjfffiiiifiif_param_5];
	mov.f32 	%f1952, 0f00000000;
	mul.rn.f32 	%f4164, %f4000, %f1952;
	mov.b32 	%r5261, 0;
	bra.uni 	$L__BB2_717;
$L__BB2_712:
	ld.param.f32 	%f3999, [_Z20scanExclusiveShared4P6float4S0_jjfffiiiifiif_param_5];
	mov.b32 	%r1125, %f3999;
	shl.b32 	%r2921, %r1125, 8;
	or.b32  	%r1126, %r2921, -2147483648;
	mov.b64 	%rd2444, 0;
	mov.b32 	%r5258, 0;
	mov.u64 	%rd2442, __cudart_i2opi_f;
	mov.u64 	%rd2443, %rd49;
$L__BB2_713:
	.pragma "nounroll";
	ld.global.nc.u32 	%r2922, [%rd2442];
	mad.wide.u32 	%rd1538, %r2922, %r1126, %rd2444;
	shr.u64 	%rd2444, %rd1538, 32;
	st.local.u32 	[%rd2443], %rd1538;
	add.s32 	%r5258, %r5258, 1;
	add.s64 	%rd2443, %rd2443, 4;
	add.s64 	%rd2442, %rd2442, 4;
	setp.ne.s32 	%p489, %r5258, 6;
	@%p489 bra 	$L__BB2_713;
	shr.u32 	%r2923, %r1125, 23;
	st.local.u32 	[%rd49+24], %rd2444;
	and.b32  	%r1129, %r2923, 31;
	and.b32  	%r2924, %r2923, 224;
	add.s32 	%r2925, %r2924, -128;
	shr.u32 	%r2926, %r2925, 5;
	mul.wide.u32 	%rd1539, %r2926, 4;
	sub.s64 	%rd688, %rd49, %rd1539;
	ld.local.u32 	%r5259, [%rd688+24];
	ld.local.u32 	%r5260, [%rd688+20];
	setp.eq.s32 	%p490, %r1129, 0;
	@%p490 bra 	$L__BB2_716;
	shf.l.wrap.b32 	%r5259, %r5260, %r5259, %r1129;
	ld.local.u32 	%r2927, [%rd688+16];
	shf.l.wrap.b32 	%r5260, %r2927, %r5260, %r1129;
$L__BB2_716:
	shr.u32 	%r2928, %r5259, 30;
	shf.l.wrap.b32 	%r2929, %r5260, %r5259, 2;
	shl.b32 	%r2930, %r5260, 2;
	shr.u32 	%r2931, %r2929, 31;
	add.s32 	%r2932, %r2931, %r2928;
	neg.s32 	%r2933, %r2932;
	setp.lt.s32 	%p491, %r1125, 0;
	selp.b32 	%r5261, %r2933, %r2932, %p491;
	xor.b32  	%r2934, %r2929, %r1125;
	shr.s32 	%r2935, %r2929, 31;
	xor.b32  	%r2936, %r2935, %r2929;
	xor.b32  	%r2937, %r2935, %r2930;
	cvt.u64.u32 	%rd1540, %r2936;
	shl.b64 	%rd1541, %rd1540, 32;
	cvt.u64.u32 	%rd1542, %r2937;
	or.b64  	%rd1543, %rd1541, %rd1542;
	cvt.rn.f64.s64 	%fd469, %rd1543;
	mul.f64 	%fd470, %fd469, 0d3BF921FB54442D19;
	cvt.rn.f32.f64 	%f1950, %fd470;
	neg.f32 	%f1951, %f1950;
	setp.lt.s32 	%p492, %r2934, 0;
	selp.f32 	%f4164, %f1951, %f1950, %p492;
$L__BB2_717:
	setp.eq.s32 	%p493, %r1012, 1062207488;
	mul.f32 	%f1953, %f4164, %f4164;
	fma.rn.f32 	%f1954, %f1953, 0f3C190000, 0f3B560000;
	fma.rn.f32 	%f1955, %f1954, %f1953, 0f3CC70000;
	fma.rn.f32 	%f1956, %f1955, %f1953, 0f3D5B0000;
	fma.rn.f32 	%f1957, %f1956, %f1953, 0f3E089438;
	fma.rn.f32 	%f1958, %f1957, %f1953, 0f3EAAAA88;
	mul.rn.f32 	%f1959, %f1953, %f4164;
	fma.rn.f32 	%f1960, %f1958, %f1959, %f4164;
	abs.f32 	%f1961, %f4164;
	setp.eq.f32 	%p494, %f1961, 0f3A00B43C;
	selp.f32 	%f1962, %f4164, %f1960, %p494;
	and.b32  	%r2940, %r5261, 1;
	setp.eq.b32 	%p495, %r2940, 1;
	neg.f32 	%f1963, %f1962;
	rcp.approx.ftz.f32 	%f1964, %f1963;
	selp.f32 	%f1965, %f1964, %f1962, %p495;
	mul.f32 	%f1966, %f1965, %f427;
	mov.f32 	%f1967, 0f3F000000;
	copysign.f32 	%f1968, %f1966, %f1967;
	add.rz.f32 	%f1969, %f1966, %f1968;
	cvt.rzi.f32.f32 	%f471, %f1969;
	cvt.f64.f32 	%fd140, %f471;
	{
	.reg .b32 %temp; 
	mov.b64 	{%temp, %r1138}, %fd140;
	}
	abs.f64 	%fd141, %fd140;
	{ // callseq 10, 0
	.param .b64 param0;
	st.param.f64 	[param0], %fd141;
	.param .b64 retval0;
	call.uni (retval0), 
	__internal_accurate_pow, 
	(
	param0
	);
	ld.param.f64 	%fd471, [retval0];
	} // callseq 10
	setp.lt.s32 	%p496, %r1138, 0;
	neg.f64 	%fd473, %fd471;
	selp.f64 	%fd474, %fd473, %fd471, %p493;
	selp.f64 	%fd883, %fd474, %fd471, %p496;
	setp.neu.f32 	%p497, %f471, 0f00000000;
	@%p497 bra 	$L__BB2_719;
	setp.eq.s32 	%p498, %r1012, 1062207488;
	selp.b32 	%r2941, %r1138, 0, %p498;
	setp.lt.s32 	%p499, %r2734, 0;
	or.b32  	%r2942, %r2941, 2146435072;
	selp.b32 	%r2943, %r2942, %r2941, %p499;
	mov.b32 	%r2944, 0;
	mov.b64 	%fd883, {%r2944, %r2943};
$L__BB2_719:
	add.f64 	%fd475, %fd140, 0d4000000000000000;
	{
	.reg .b32 %temp; 
	mov.b64 	{%temp, %r2945}, %fd475;
	}
	and.b32  	%r2946, %r2945, 2146435072;
	setp.ne.s32 	%p500, %r2946, 2146435072;
	@%p500 bra 	$L__BB2_724;
	setp.num.f32 	%p501, %f471, %f471;
	@%p501 bra 	$L__BB2_722;
	mov.f64 	%fd476, 0d4000000000000000;
	add.rn.f64 	%fd883, %fd140, %fd476;
	bra.uni 	$L__BB2_724;
$L__BB2_722:
	setp.neu.f64 	%p502, %fd141, 0d7FF0000000000000;
	@%p502 bra 	$L__BB2_724;
	setp.lt.s32 	%p503, %r1138, 0;
	setp.eq.s32 	%p504, %r1012, 1062207488;
	setp.lt.s32 	%p505, %r2734, 0;
	selp.b32 	%r2948, 0, 2146435072, %p505;
	and.b32  	%r2949, %r2734, 2147483647;
	setp.ne.s32 	%p506, %r2949, 1071644672;
	or.b32  	%r2950, %r2948, -2147483648;
	selp.b32 	%r2951, %r2950, %r2948, %p506;
	selp.b32 	%r2952, %r2951, %r2948, %p504;
	selp.b32 	%r2953, %r2952, %r2948, %p503;
	mov.b32 	%r2954, 0;
	mov.b64 	%fd883, {%r2954, %r2953};
$L__BB2_724:
	ld.param.f32 	%f4074, [_Z20scanExclusiveShared4P6float4S0_jjfffiiiifiif_param_14];
	ld.param.f32 	%f4052, [_Z20scanExclusiveShared4P6float4S0_jjfffiiiifiif_param_11];
	cvt.rn.f32.f64 	%f1970, %fd139;
	sub.f32 	%f1971, %f1970, %f4074;
	cvt.rn.f64.u32 	%fd477, %r1027;
	{ // callseq 11, 0
	.param .b64 param0;
	st.param.f64 	[param0], %fd477;
	.param .b64 retval0;
	call.uni (retval0), 
	__internal_accurate_pow, 
	(
	param0
	);
	ld.param.f64 	%fd478, [retval0];
	} // callseq 11
	setp.ltu.f32 	%p507, %f380, 0f47CE4780;
	setp.eq.f32 	%p508, %f471, 0f3F800000;
	selp.f64 	%fd480, 0d3FF0000000000000, %fd883, %p508;
	neg.f64 	%fd481, %fd478;
	{
	.reg .b32 %temp; 
	mov.b64 	{%temp, %r2955}, %fd477;
	}
	setp.lt.s32 	%p509, %r2955, 0;
	setp.eq.s32 	%p510, %r1012, 1062207488;
	selp.f64 	%fd482, %fd481, %fd478, %p510;
	selp.f64 	%fd483, %fd482, %fd478, %p509;
	add.f64 	%fd484, %fd483, %fd480;
	sqrt.rn.f64 	%fd485, %fd484;
	mul.f64 	%fd486, %fd485, %fd134;
	cvt.rn.f32.f64 	%f1972, %fd486;
	abs.f32 	%f1973, %f1972;
	abs.f32 	%f1974, %f1971;
	setp.gt.f32 	%p511, %f1974, %f1973;
	selp.f32 	%f1975, %f1974, %f1973, %p511;
	selp.f32 	%f1976, %f1973, %f1974, %p511;
	div.rn.f32 	%f1977, %f1976, %f1975;
	mul.f32 	%f1978, %f1977, %f1977;
	fma.rn.f32 	%f1979, %f1978, 0f3B33710B, 0fBC807748;
	fma.rn.f32 	%f1980, %f1979, %f1978, 0f3D2CDAB2;
	fma.rn.f32 	%f1981, %f1980, %f1978, 0fBD992D10;
	fma.rn.f32 	%f1982, %f1981, %f1978, 0f3DD9EA6C;
	fma.rn.f32 	%f1983, %f1982, %f1978, 0fBE117CB1;
	fma.rn.f32 	%f1984, %f1983, %f1978, 0f3E4CBCE0;
	fma.rn.f32 	%f1985, %f1984, %f1978, 0fBEAAAA7D;
	mul.f32 	%f1986, %f1978, %f1985;
	fma.rn.f32 	%f1987, %f1986, %f1977, %f1977;
	neg.f32 	%f1988, %f1987;
	fma.rn.f32 	%f1989, 0f3F6EE581, 0f3FD774EB, %f1988;
	selp.f32 	%f1990, %f1989, %f1987, %p511;
	selp.f32 	%f1991, 0f3F6EE581, 0f3FEEE581, %p511;
	selp.f32 	%f1992, %f1987, %f1988, %p511;
	fma.rn.f32 	%f1993, %f1991, 0f3FD774EB, %f1992;
	mov.b64 	%rd1544, %fd486;
	setp.lt.s64 	%p512, %rd1544, 0;
	selp.f32 	%f1994, %f1993, %f1990, %p512;
	add.f32 	%f1995, %f1974, %f1973;
	setp.eq.f32 	%p513, %f1975, 0f00000000;
	selp.f32 	%f1996, 0f40490FDB, 0f00000000, %p512;
	setp.eq.f32 	%p514, %f1973, %f1974;
	selp.f32 	%f1997, 0f4016CBE4, 0f3F490FDB, %p512;
	selp.f32 	%f1998, %f1997, %f1994, %p514;
	selp.f32 	%f1999, %f1996, %f1998, %p513;
	abs.f32 	%f2000, %f1995;
	setp.nan.f32 	%p515, %f2000, %f2000;
	copysign.f32 	%f2001, %f1971, %f1999;
	selp.f32 	%f2002, %f1995, %f2001, %p515;
	cvt.f64.f32 	%fd148, %f2002;
	add.s32 	%r2957, %r911, -2;
	cvt.rn.f32.u32 	%f2003, %r2957;
	mul.f32 	%f472, %f4052, %f2003;
	add.s32 	%r1139, %r3, 3;
	cvt.rn.f32.u32 	%f473, %r1139;
	mov.u32 	%r5265, %r5325;
	mov.f32 	%f4165, %f4180;
	@%p507 bra 	$L__BB2_732;
	setp.neu.f32 	%p516, %f380, 0f7F800000;
	@%p516 bra 	$L__BB2_727;
	ld.param.f32 	%f4002, [_Z20scanExclusiveShared4P6float4S0_jjfffiiiifiif_param_5];
	mov.f32 	%f2006, 0f00000000;
	mul.rn.f32 	%f4165, %f4002, %f2006;
	mov.b32 	%r5265, 0;
	bra.uni 	$L__BB2_732;
$L__BB2_727:
	ld.param.f32 	%f4001, [_Z20scanExclusiveShared4P6float4S0_jjfffiiiifiif_param_5];
	mov.b32 	%r1140, %f4001;
	shl.b32 	%r2959, %r1140, 8;
	or.b32  	%r1141, %r2959, -2147483648;
	mov.b64 	%rd2447, 0;
	mov.b32 	%r5262, 0;
	mov.u64 	%rd2445, __cudart_i2opi_f;
	mov.u64 	%rd2446, %rd48;
$L__BB2_728:
	.pragma "nounroll";
	ld.global.nc.u32 	%r2960, [%rd2445];
	mad.wide.u32 	%rd1547, %r2960, %r1141, %rd2447;
	shr.u64 	%rd2447, %rd1547, 32;
	st.local.u32 	[%rd2446], %rd1547;
	add.s32 	%r5262, %r5262, 1;
	add.s64 	%rd2446, %rd2446, 4;
	add.s64 	%rd2445, %rd2445, 4;
	setp.ne.s32 	%p517, %r5262, 6;
	@%p517 bra 	$L__BB2_728;
	shr.u32 	%r2961, %r1140, 23;
	st.local.u32 	[%rd48+24], %rd2447;
	and.b32  	%r1144, %r2961, 31;
	and.b32  	%r2962, %r2961, 224;
	add.s32 	%r2963, %r2962, -128;
	shr.u32 	%r2964, %r2963, 5;
	mul.wide.u32 	%rd1548, %r2964, 4;
	sub.s64 	%rd695, %rd48, %rd1548;
	ld.local.u32 	%r5263, [%rd695+24];
	ld.local.u32 	%r5264, [%rd695+20];
	setp.eq.s32 	%p518, %r1144, 0;
	@%p518 bra 	$L__BB2_731;
	shf.l.wrap.b32 	%r5263, %r5264, %r5263, %r1144;
	ld.local.u32 	%r2965, [%rd695+16];
	shf.l.wrap.b32 	%r5264, %r2965, %r5264, %r1144;
$L__BB2_731:
	shr.u32 	%r2966, %r5263, 30;
	shf.l.wrap.b32 	%r2967, %r5264, %r5263, 2;
	shl.b32 	%r2968, %r5264, 2;
	shr.u32 	%r2969, %r2967, 31;
	add.s32 	%r2970, %r2969, %r2966;
	neg.s32 	%r2971, %r2970;
	setp.lt.s32 	%p519, %r1140, 0;
	selp.b32 	%r5265, %r2971, %r2970, %p519;
	xor.b32  	%r2972, %r2967, %r1140;
	shr.s32 	%r2973, %r2967, 31;
	xor.b32  	%r2974, %r2973, %r2967;
	xor.b32  	%r2975, %r2973, %r2968;
	cvt.u64.u32 	%rd1549, %r2974;
	shl.b64 	%rd1550, %rd1549, 32;
	cvt.u64.u32 	%rd1551, %r2975;
	or.b64  	%rd1552, %rd1550, %rd1551;
	cvt.rn.f64.s64 	%fd487, %rd1552;
	mul.f64 	%fd488, %fd487, 0d3BF921FB54442D19;
	cvt.rn.f32.f64 	%f2004, %fd488;
	neg.f32 	%f2005, %f2004;
	setp.lt.s32 	%p520, %r2972, 0;
	selp.f32 	%f4165, %f2005, %f2004, %p520;
$L__BB2_732:
	ld.param.f32 	%f4053, [_Z20scanExclusiveShared4P6float4S0_jjfffiiiifiif_param_11];
	mul.f32 	%f2007, %f4165, %f4165;
	fma.rn.f32 	%f2008, %f2007, 0f3C190000, 0f3B560000;
	fma.rn.f32 	%f2009, %f2008, %f2007, 0f3CC70000;
	fma.rn.f32 	%f2010, %f2009, %f2007, 0f3D5B0000;
	fma.rn.f32 	%f2011, %f2010, %f2007, 0f3E089438;
	fma.rn.f32 	%f2012, %f2011, %f2007, 0f3EAAAA88;
	mul.rn.f32 	%f2013, %f2007, %f4165;
	fma.rn.f32 	%f2014, %f2012, %f2013, %f4165;
	abs.f32 	%f2015, %f4165;
	setp.eq.f32 	%p521, %f2015, 0f3A00B43C;
	selp.f32 	%f2016, %f4165, %f2014, %p521;
	and.b32  	%r2977, %r5265, 1;
	setp.eq.b32 	%p522, %r2977, 1;
	neg.f32 	%f2017, %f2016;
	rcp.approx.ftz.f32 	%f2018, %f2017;
	selp.f32 	%f2019, %f2018, %f2016, %p522;
	mul.f32 	%f2020, %f2019, %f473;
	mov.f32 	%f2021, 0f3F000000;
	copysign.f32 	%f2022, %f2020, %f2021;
	add.rz.f32 	%f2023, %f2020, %f2022;
	cvt.rzi.f32.f32 	%f2024, %f2023;
	cvt.rzi.s32.f32 	%r2978, %f2024;
	sub.s32 	%r2979, %r912, %r2978;
	cvt.rn.f32.s32 	%f2025, %r2979;
	mul.f32 	%f477, %f4053, %f2025;
	mul.f32 	%f2026, %f472, 0f3F22F983;
	cvt.rni.s32.f32 	%r5269, %f2026;
	cvt.rn.f32.s32 	%f2027, %r5269;
	fma.rn.f32 	%f2028, %f2027, 0fBFC90FDA, %f472;
	fma.rn.f32 	%f2029, %f2027, 0fB3A22168, %f2028;
	fma.rn.f32 	%f4166, %f2027, 0fA7C234C5, %f2029;
	abs.f32 	%f479, %f472;
	setp.ltu.f32 	%p523, %f479, 0f47CE4780;
	@%p523 bra 	$L__BB2_740;
	setp.neu.f32 	%p524, %f479, 0f7F800000;
	@%p524 bra 	$L__BB2_735;
	mov.f32 	%f2032, 0f00000000;
	mul.rn.f32 	%f4166, %f472, %f2032;
	mov.b32 	%r5269, 0;
	bra.uni 	$L__BB2_740;
$L__BB2_735:
	mov.b32 	%r1154, %f472;
	shl.b32 	%r2981, %r1154, 8;
	or.b32  	%r1155, %r2981, -2147483648;
	mov.b64 	%rd2450, 0;
	mov.b32 	%r5266, 0;
	mov.u64 	%rd2448, __cudart_i2opi_f;
	mov.u64 	%rd2449, %rd47;
$L__BB2_736:
	.pragma "nounroll";
	ld.global.nc.u32 	%r2982, [%rd2448];
	mad.wide.u32 	%rd1555, %r2982, %r1155, %rd2450;
	shr.u64 	%rd2450, %rd1555, 32;
	st.local.u32 	[%rd2449], %rd1555;
	add.s32 	%r5266, %r5266, 1;
	add.s64 	%rd2449, %rd2449, 4;
	add.s64 	%rd2448, %rd2448, 4;
	setp.ne.s32 	%p525, %r5266, 6;
	@%p525 bra 	$L__BB2_736;
	shr.u32 	%r2983, %r1154, 23;
	st.local.u32 	[%rd47+24], %rd2450;
	and.b32  	%r1158, %r2983, 31;
	and.b32  	%r2984, %r2983, 224;
	add.s32 	%r2985, %r2984, -128;
	shr.u32 	%r2986, %r2985, 5;
	mul.wide.u32 	%rd1556, %r2986, 4;
	sub.s64 	%rd702, %rd47, %rd1556;
	ld.local.u32 	%r5267, [%rd702+24];
	ld.local.u32 	%r5268, [%rd702+20];
	setp.eq.s32 	%p526, %r1158, 0;
	@%p526 bra 	$L__BB2_739;
	shf.l.wrap.b32 	%r5267, %r5268, %r5267, %r1158;
	ld.local.u32 	%r2987, [%rd702+16];
	shf.l.wrap.b32 	%r5268, %r2987, %r5268, %r1158;
$L__BB2_739:
	shr.u32 	%r2988, %r5267, 30;
	shf.l.wrap.b32 	%r2989, %r5268, %r5267, 2;
	shl.b32 	%r2990, %r5268, 2;
	shr.u32 	%r2991, %r2989, 31;
	add.s32 	%r2992, %r2991, %r2988;
	neg.s32 	%r2993, %r2992;
	setp.lt.s32 	%p527, %r1154, 0;
	selp.b32 	%r5269, %r2993, %r2992, %p527;
	xor.b32  	%r2994, %r2989, %r1154;
	shr.s32 	%r2995, %r2989, 31;
	xor.b32  	%r2996, %r2995, %r2989;
	xor.b32  	%r2997, %r2995, %r2990;
	cvt.u64.u32 	%rd1557, %r2996;
	shl.b64 	%rd1558, %rd1557, 32;
	cvt.u64.u32 	%rd1559, %r2997;
	or.b64  	%rd1560, %rd1558, %rd1559;
	cvt.rn.f64.s64 	%fd489, %rd1560;
	mul.f64 	%fd490, %fd489, 0d3BF921FB54442D19;
	cvt.rn.f32.f64 	%f2030, %fd490;
	neg.f32 	%f2031, %f2030;
	setp.lt.s32 	%p528, %r2994, 0;
	selp.f32 	%f4166, %f2031, %f2030, %p528;
$L__BB2_740:
	mul.rn.f32 	%f2033, %f4166, %f4166;
	and.b32  	%r2999, %r5269, 1;
	setp.eq.b32 	%p529, %r2999, 1;
	selp.f32 	%f2034, 0f3F800000, %f4166, %p529;
	fma.rn.f32 	%f2035, %f2033, %f2034, 0f00000000;
	fma.rn.f32 	%f2036, %f2033, 0f37CBAC00, 0fBAB607ED;
	selp.f32 	%f2037, %f2036, 0fB94D4153, %p529;
	selp.f32 	%f2038, 0f3D2AAABB, 0f3C0885E4, %p529;
	fma.rn.f32 	%f2039, %f2037, %f2033, %f2038;
	selp.f32 	%f2040, 0fBEFFFFFF, 0fBE2AAAA8, %p529;
	fma.rn.f32 	%f2041, %f2039, %f2033, %f2040;
	fma.rn.f32 	%f2042, %f2041, %f2035, %f2034;
	and.b32  	%r3000, %r5269, 2;
	setp.eq.s32 	%p530, %r3000, 0;
	mov.f32 	%f2043, 0f00000000;
	sub.f32 	%f2044, %f2043, %f2042;
	selp.f32 	%f483, %f2042, %f2044, %p530;
	mul.f32 	%f2045, %f477, 0f3F22F983;
	cvt.rni.s32.f32 	%r5273, %f2045;
	cvt.rn.f32.s32 	%f2046, %r5273;
	fma.rn.f32 	%f2047, %f2046, 0fBFC90FDA, %f477;
	fma.rn.f32 	%f2048, %f2046, 0fB3A22168, %f2047;
	fma.rn.f32 	%f4167, %f2046, 0fA7C234C5, %f2048;
	abs.f32 	%f485, %f477;
	setp.ltu.f32 	%p531, %f485, 0f47CE4780;
	@%p531 bra 	$L__BB2_748;
	setp.neu.f32 	%p532, %f485, 0f7F800000;
	@%p532 bra 	$L__BB2_743;
	mov.f32 	%f2051, 0f00000000;
	mul.rn.f32 	%f4167, %f477, %f2051;
	mov.b32 	%r5273, 0;
	bra.uni 	$L__BB2_748;
$L__BB2_743:
	mov.b32 	%r1168, %f477;
	shl.b32 	%r3002, %r1168, 8;
	or.b32  	%r1169, %r3002, -2147483648;
	mov.b64 	%rd2453, 0;
	mov.b32 	%r5270, 0;
	mov.u64 	%rd2451, __cudart_i2opi_f;
	mov.u64 	%rd2452, %rd46;
$L__BB2_744:
	.pragma "nounroll";
	ld.global.nc.u32 	%r3003, [%rd2451];
	mad.wide.u32 	%rd1563, %r3003, %r1169, %rd2453;
	shr.u64 	%rd2453, %rd1563, 32;
	st.local.u32 	[%rd2452], %rd1563;
	add.s32 	%r5270, %r5270, 1;
	add.s64 	%rd2452, %rd2452, 4;
	add.s64 	%rd2451, %rd2451, 4;
	setp.ne.s32 	%p533, %r5270, 6;
	@%p533 bra 	$L__BB2_744;
	shr.u32 	%r3004, %r1168, 23;
	st.local.u32 	[%rd46+24], %rd2453;
	and.b32  	%r1172, %r3004, 31;
	and.b32  	%r3005, %r3004, 224;
	add.s32 	%r3006, %r3005, -128;
	shr.u32 	%r3007, %r3006, 5;
	mul.wide.u32 	%rd1564, %r3007, 4;
	sub.s64 	%rd709, %rd46, %rd1564;
	ld.local.u32 	%r5271, [%rd709+24];
	ld.local.u32 	%r5272, [%rd709+20];
	setp.eq.s32 	%p534, %r1172, 0;
	@%p534 bra 	$L__BB2_747;
	shf.l.wrap.b32 	%r5271, %r5272, %r5271, %r1172;
	ld.local.u32 	%r3008, [%rd709+16];
	shf.l.wrap.b32 	%r5272, %r3008, %r5272, %r1172;
$L__BB2_747:
	shr.u32 	%r3009, %r5271, 30;
	shf.l.wrap.b32 	%r3010, %r5272, %r5271, 2;
	shl.b32 	%r3011, %r5272, 2;
	shr.u32 	%r3012, %r3010, 31;
	add.s32 	%r3013, %r3012, %r3009;
	neg.s32 	%r3014, %r3013;
	setp.lt.s32 	%p535, %r1168, 0;
	selp.b32 	%r5273, %r3014, %r3013, %p535;
	xor.b32  	%r3015, %r3010, %r1168;
	shr.s32 	%r3016, %r3010, 31;
	xor.b32  	%r3017, %r3016, %r3010;
	xor.b32  	%r3018, %r3016, %r3011;
	cvt.u64.u32 	%rd1565, %r3017;
	shl.b64 	%rd1566, %rd1565, 32;
	cvt.u64.u32 	%rd1567, %r3018;
	or.b64  	%rd1568, %rd1566, %rd1567;
	cvt.rn.f64.s64 	%fd491, %rd1568;
	mul.f64 	%fd492, %fd491, 0d3BF921FB54442D19;
	cvt.rn.f32.f64 	%f2049, %fd492;
	neg.f32 	%f2050, %f2049;
	setp.lt.s32 	%p536, %r3015, 0;
	selp.f32 	%f4167, %f2050, %f2049, %p536;
$L__BB2_748:
	mul.rn.f32 	%f2052, %f4167, %f4167;
	and.b32  	%r3020, %r5273, 1;
	setp.eq.b32 	%p537, %r3020, 1;
	selp.f32 	%f2053, 0f3F800000, %f4167, %p537;
	fma.rn.f32 	%f2054, %f2052, %f2053, 0f00000000;
	fma.rn.f32 	%f2055, %f2052, 0f37CBAC00, 0fBAB607ED;
	selp.f32 	%f2056, %f2055, 0fB94D4153, %p537;
	selp.f32 	%f2057, 0f3D2AAABB, 0f3C0885E4, %p537;
	fma.rn.f32 	%f2058, %f2056, %f2052, %f2057;
	selp.f32 	%f2059, 0fBEFFFFFF, 0fBE2AAAA8, %p537;
	fma.rn.f32 	%f2060, %f2058, %f2052, %f2059;
	fma.rn.f32 	%f2061, %f2060, %f2054, %f2053;
	and.b32  	%r3021, %r5273, 2;
	setp.eq.s32 	%p538, %r3021, 0;
	mov.f32 	%f2062, 0f00000000;
	sub.f32 	%f2063, %f2062, %f2061;
	selp.f32 	%f2064, %f2061, %f2063, %p538;
	fma.rn.f32 	%f489, %f483, %f2064, 0f3F800000;
	add.f32 	%f490, %f472, %f472;
	mul.f32 	%f2065, %f490, 0f3F22F983;
	cvt.rni.s32.f32 	%r5277, %f2065;
	cvt.rn.f32.s32 	%f2066, %r5277;
	fma.rn.f32 	%f2067, %f2066, 0fBFC90FDA, %f490;
	fma.rn.f32 	%f2068, %f2066, 0fB3A22168, %f2067;
	fma.rn.f32 	%f4168, %f2066, 0fA7C234C5, %f2068;
	abs.f32 	%f492, %f490;
	setp.ltu.f32 	%p539, %f492, 0f47CE4780;
	@%p539 bra 	$L__BB2_756;
	setp.neu.f32 	%p540, %f492, 0f7F800000;
	@%p540 bra 	$L__BB2_751;
	mov.f32 	%f2071, 0f00000000;
	mul.rn.f32 	%f4168, %f490, %f2071;
	mov.b32 	%r5277, 0;
	bra.uni 	$L__BB2_756;
$L__BB2_751:
	mov.b32 	%r1182, %f490;
	shl.b32 	%r3023, %r1182, 8;
	or.b32  	%r1183, %r3023, -2147483648;
	mov.b64 	%rd2456, 0;
	mov.b32 	%r5274, 0;
	mov.u64 	%rd2454, __cudart_i2opi_f;
	mov.u64 	%rd2455, %rd45;
$L__BB2_752:
	.pragma "nounroll";
	ld.global.nc.u32 	%r3024, [%rd2454];
	mad.wide.u32 	%rd1571, %r3024, %r1183, %rd2456;
	shr.u64 	%rd2456, %rd1571, 32;
	st.local.u32 	[%rd2455], %rd1571;
	add.s32 	%r5274, %r5274, 1;
	add.s64 	%rd2455, %rd2455, 4;
	add.s64 	%rd2454, %rd2454, 4;
	setp.ne.s32 	%p541, %r5274, 6;
	@%p541 bra 	$L__BB2_752;
	shr.u32 	%r3025, %r1182, 23;
	st.local.u32 	[%rd45+24], %rd2456;
	and.b32  	%r1186, %r3025, 31;
	and.b32  	%r3026, %r3025, 224;
	add.s32 	%r3027, %r3026, -128;
	shr.u32 	%r3028, %r3027, 5;
	mul.wide.u32 	%rd1572, %r3028, 4;
	sub.s64 	%rd716, %rd45, %rd1572;
	ld.local.u32 	%r5275, [%rd716+24];
	ld.local.u32 	%r5276, [%rd716+20];
	setp.eq.s32 	%p542, %r1186, 0;
	@%p542 bra 	$L__BB2_755;
	shf.l.wrap.b32 	%r5275, %r5276, %r5275, %r1186;
	ld.local.u32 	%r3029, [%rd716+16];
	shf.l.wrap.b32 	%r5276, %r3029, %r5276, %r1186;
$L__BB2_755:
	shr.u32 	%r3030, %r5275, 30;
	shf.l.wrap.b32 	%r3031, %r5276, %r5275, 2;
	shl.b32 	%r3032, %r5276, 2;
	shr.u32 	%r3033, %r3031, 31;
	add.s32 	%r3034, %r3033, %r3030;
	neg.s32 	%r3035, %r3034;
	setp.lt.s32 	%p543, %r1182, 0;
	selp.b32 	%r5277, %r3035, %r3034, %p543;
	xor.b32  	%r3036, %r3031, %r1182;
	shr.s32 	%r3037, %r3031, 31;
	xor.b32  	%r3038, %r3037, %r3031;
	xor.b32  	%r3039, %r3037, %r3032;
	cvt.u64.u32 	%rd1573, %r3038;
	shl.b64 	%rd1574, %rd1573, 32;
	cvt.u64.u32 	%rd1575, %r3039;
	or.b64  	%rd1576, %rd1574, %rd1575;
	cvt.rn.f64.s64 	%fd493, %rd1576;
	mul.f64 	%fd494, %fd493, 0d3BF921FB54442D19;
	cvt.rn.f32.f64 	%f2069, %fd494;
	neg.f32 	%f2070, %f2069;
	setp.lt.s32 	%p544, %r3036, 0;
	selp.f32 	%f4168, %f2070, %f2069, %p544;
$L__BB2_756:
	mul.rn.f32 	%f2072, %f4168, %f4168;
	and.b32  	%r3041, %r5277, 1;
	setp.eq.b32 	%p545, %r3041, 1;
	selp.f32 	%f2073, 0f3F800000, %f4168, %p545;
	fma.rn.f32 	%f2074, %f2072, %f2073, 0f00000000;
	fma.rn.f32 	%f2075, %f2072, 0f37CBAC00, 0fBAB607ED;
	selp.f32 	%f2076, %f2075, 0fB94D4153, %p545;
	selp.f32 	%f2077, 0f3D2AAABB, 0f3C0885E4, %p545;
	fma.rn.f32 	%f2078, %f2076, %f2072, %f2077;
	selp.f32 	%f2079, 0fBEFFFFFF, 0fBE2AAAA8, %p545;
	fma.rn.f32 	%f2080, %f2078, %f2072, %f2079;
	fma.rn.f32 	%f2081, %f2080, %f2074, %f2073;
	and.b32  	%r3042, %r5277, 2;
	setp.eq.s32 	%p546, %r3042, 0;
	mov.f32 	%f2082, 0f00000000;
	sub.f32 	%f2083, %f2082, %f2081;
	selp.f32 	%f2084, %f2081, %f2083, %p546;
	cvt.f64.f32 	%fd149, %f2084;
	add.f32 	%f496, %f477, %f477;
	mul.f32 	%f2085, %f496, 0f3F22F983;
	cvt.rni.s32.f32 	%r5281, %f2085;
	cvt.rn.f32.s32 	%f2086, %r5281;
	fma.rn.f32 	%f2087, %f2086, 0fBFC90FDA, %f496;
	fma.rn.f32 	%f2088, %f2086, 0fB3A22168, %f2087;
	fma.rn.f32 	%f4169, %f2086, 0fA7C234C5, %f2088;
	abs.f32 	%f498, %f496;
	setp.ltu.f32 	%p547, %f498, 0f47CE4780;
	@%p547 bra 	$L__BB2_764;
	setp.neu.f32 	%p548, %f498, 0f7F800000;
	@%p548 bra 	$L__BB2_759;
	mov.f32 	%f2091, 0f00000000;
	mul.rn.f32 	%f4169, %f496, %f2091;
	mov.b32 	%r5281, 0;
	bra.uni 	$L__BB2_764;
$L__BB2_759:
	mov.b32 	%r1196, %f496;
	shl.b32 	%r3044, %r1196, 8;
	or.b32  	%r1197, %r3044, -2147483648;
	mov.b64 	%rd2459, 0;
	mov.b32 	%r5278, 0;
	mov.u64 	%rd2457, __cudart_i2opi_f;
	mov.u64 	%rd2458, %rd44;
$L__BB2_760:
	.pragma "nounroll";
	ld.global.nc.u32 	%r3045, [%rd2457];
	mad.wide.u32 	%rd1579, %r3045, %r1197, %rd2459;
	shr.u64 	%rd2459, %rd1579, 32;
	st.local.u32 	[%rd2458], %rd1579;
	add.s32 	%r5278, %r5278, 1;
	add.s64 	%rd2458, %rd2458, 4;
	add.s64 	%rd2457, %rd2457, 4;
	setp.ne.s32 	%p549, %r5278, 6;
	@%p549 bra 	$L__BB2_760;
	shr.u32 	%r3046, %r1196, 23;
	st.local.u32 	[%rd44+24], %rd2459;
	and.b32  	%r1200, %r3046, 31;
	and.b32  	%r3047, %r3046, 224;
	add.s32 	%r3048, %r3047, -128;
	shr.u32 	%r3049, %r3048, 5;
	mul.wide.u32 	%rd1580, %r3049, 4;
	sub.s64 	%rd723, %rd44, %rd1580;
	ld.local.u32 	%r5279, [%rd723+24];
	ld.local.u32 	%r5280, [%rd723+20];
	setp.eq.s32 	%p550, %r1200, 0;
	@%p550 bra 	$L__BB2_763;
	shf.l.wrap.b32 	%r5279, %r5280, %r5279, %r1200;
	ld.local.u32 	%r3050, [%rd723+16];
	shf.l.wrap.b32 	%r5280, %r3050, %r5280, %r1200;
$L__BB2_763:
	shr.u32 	%r3051, %r5279, 30;
	shf.l.wrap.b32 	%r3052, %r5280, %r5279, 2;
	shl.b32 	%r3053, %r5280, 2;
	shr.u32 	%r3054, %r3052, 31;
	add.s32 	%r3055, %r3054, %r3051;
	neg.s32 	%r3056, %r3055;
	setp.lt.s32 	%p551, %r1196, 0;
	selp.b32 	%r5281, %r3056, %r3055, %p551;
	xor.b32  	%r3057, %r3052, %r1196;
	shr.s32 	%r3058, %r3052, 31;
	xor.b32  	%r3059, %r3058, %r3052;
	xor.b32  	%r3060, %r3058, %r3053;
	cvt.u64.u32 	%rd1581, %r3059;
	shl.b64 	%rd1582, %rd1581, 32;
	cvt.u64.u32 	%rd1583, %r3060;
	or.b64  	%rd1584, %rd1582, %rd1583;
	cvt.rn.f64.s64 	%fd495, %rd1584;
	mul.f64 	%fd496, %fd495, 0d3BF921FB54442D19;
	cvt.rn.f32.f64 	%f2089, %fd496;
	neg.f32 	%f2090, %f2089;
	setp.lt.s32 	%p552, %r3057, 0;
	selp.f32 	%f4169, %f2090, %f2089, %p552;
$L__BB2_764:
	mul.rn.f32 	%f2092, %f4169, %f4169;
	and.b32  	%r3062, %r5281, 1;
	setp.eq.b32 	%p553, %r3062, 1;
	selp.f32 	%f2093, 0f3F800000, %f4169, %p553;
	fma.rn.f32 	%f2094, %f2092, %f2093, 0f00000000;
	fma.rn.f32 	%f2095, %f2092, 0f37CBAC00, 0fBAB607ED;
	selp.f32 	%f2096, %f2095, 0fB94D4153, %p553;
	selp.f32 	%f2097, 0f3D2AAABB, 0f3C0885E4, %p553;
	fma.rn.f32 	%f2098, %f2096, %f2092, %f2097;
	selp.f32 	%f2099, 0fBEFFFFFF, 0fBE2AAAA8, %p553;
	fma.rn.f32 	%f2100, %f2098, %f2092, %f2099;
	fma.rn.f32 	%f2101, %f2100, %f2094, %f2093;
	and.b32  	%r3063, %r5281, 2;
	setp.eq.s32 	%p554, %r3063, 0;
	mov.f32 	%f2102, 0f00000000;
	sub.f32 	%f2103, %f2102, %f2101;
	selp.f32 	%f2104, %f2101, %f2103, %p554;
	cvt.f64.f32 	%fd497, %f2104;
	mul.f64 	%fd498, %fd149, 0d3FD3333333333333;
	cvt.f64.f32 	%fd499, %f489;
	fma.rn.f64 	%fd150, %fd498, %fd497, %fd499;
	mul.f32 	%f502, %f472, 0f40A00000;
	mul.f32 	%f2105, %f502, 0f3F22F983;
	cvt.rni.s32.f32 	%r5285, %f2105;
	cvt.rn.f32.s32 	%f2106, %r5285;
	fma.rn.f32 	%f2107, %f2106, 0fBFC90FDA, %f502;
	fma.rn.f32 	%f2108, %f2106, 0fB3A22168, %f2107;
	fma.rn.f32 	%f4170, %f2106, 0fA7C234C5, %f2108;
	abs.f32 	%f504, %f502;
	setp.ltu.f32 	%p555, %f504, 0f47CE4780;
	@%p555 bra 	$L__BB2_772;
	setp.neu.f32 	%p556, %f504, 0f7F800000;
	@%p556 bra 	$L__BB2_767;
	mov.f32 	%f2111, 0f00000000;
	mul.rn.f32 	%f4170, %f502, %f2111;
	mov.b32 	%r5285, 0;
	bra.uni 	$L__BB2_772;
$L__BB2_767:
	mov.b32 	%r1210, %f502;
	shl.b32 	%r3065, %r1210, 8;
	or.b32  	%r1211, %r3065, -2147483648;
	mov.b64 	%rd2462, 0;
	mov.b32 	%r5282, 0;
	mov.u64 	%rd2460, __cudart_i2opi_f;
	mov.u64 	%rd2461, %rd43;
$L__BB2_768:
	.pragma "nounroll";
	ld.global.nc.u32 	%r3066, [%rd2460];
	mad.wide.u32 	%rd1587, %r3066, %r1211, %rd2462;
	shr.u64 	%rd2462, %rd1587, 32;
	st.local.u32 	[%rd2461], %rd1587;
	add.s32 	%r5282, %r5282, 1;
	add.s64 	%rd2461, %rd2461, 4;
	add.s64 	%rd2460, %rd2460, 4;
	setp.ne.s32 	%p557, %r5282, 6;
	@%p557 bra 	$L__BB2_768;
	shr.u32 	%r3067, %r1210, 23;
	st.local.u32 	[%rd43+24], %rd2462;
	and.b32  	%r1214, %r3067, 31;
	and.b32  	%r3068, %r3067, 224;
	add.s32 	%r3069, %r3068, -128;
	shr.u32 	%r3070, %r3069, 5;
	mul.wide.u32 	%rd1588, %r3070, 4;
	sub.s64 	%rd730, %rd43, %rd1588;
	ld.local.u32 	%r5283, [%rd730+24];
	ld.local.u32 	%r5284, [%rd730+20];
	setp.eq.s32 	%p558, %r1214, 0;
	@%p558 bra 	$L__BB2_771;
	shf.l.wrap.b32 	%r5283, %r5284, %r5283, %r1214;
	ld.local.u32 	%r3071, [%rd730+16];
	shf.l.wrap.b32 	%r5284, %r3071, %r5284, %r1214;
$L__BB2_771:
	shr.u32 	%r3072, %r5283, 30;
	shf.l.wrap.b32 	%r3073, %r5284, %r5283, 2;
	shl.b32 	%r3074, %r5284, 2;
	shr.u32 	%r3075, %r3073, 31;
	add.s32 	%r3076, %r3075, %r3072;
	neg.s32 	%r3077, %r3076;
	setp.lt.s32 	%p559, %r1210, 0;
	selp.b32 	%r5285, %r3077, %r3076, %p559;
	xor.b32  	%r3078, %r3073, %r1210;
	shr.s32 	%r3079, %r3073, 31;
	xor.b32  	%r3080, %r3079, %r3073;
	xor.b32  	%r3081, %r3079, %r3074;
	cvt.u64.u32 	%rd1589, %r3080;
	shl.b64 	%rd1590, %rd1589, 32;
	cvt.u64.u32 	%rd1591, %r3081;
	or.b64  	%rd1592, %rd1590, %rd1591;
	cvt.rn.f64.s64 	%fd500, %rd1592;
	mul.f64 	%fd501, %fd500, 0d3BF921FB54442D19;
	cvt.rn.f32.f64 	%f2109, %fd501;
	neg.f32 	%f2110, %f2109;
	setp.lt.s32 	%p560, %r3078, 0;
	selp.f32 	%f4170, %f2110, %f2109, %p560;
$L__BB2_772:
	mul.rn.f32 	%f2112, %f4170, %f4170;
	and.b32  	%r3083, %r5285, 1;
	setp.eq.b32 	%p561, %r3083, 1;
	selp.f32 	%f2113, 0f3F800000, %f4170, %p561;
	fma.rn.f32 	%f2114, %f2112, %f2113, 0f00000000;
	fma.rn.f32 	%f2115, %f2112, 0f37CBAC00, 0fBAB607ED;
	selp.f32 	%f2116, %f2115, 0fB94D4153, %p561;
	selp.f32 	%f2117, 0f3D2AAABB, 0f3C0885E4, %p561;
	fma.rn.f32 	%f2118, %f2116, %f2112, %f2117;
	selp.f32 	%f2119, 0fBEFFFFFF, 0fBE2AAAA8, %p561;
	fma.rn.f32 	%f2120, %f2118, %f2112, %f2119;
	fma.rn.f32 	%f2121, %f2120, %f2114, %f2113;
	and.b32  	%r3084, %r5285, 2;
	setp.eq.s32 	%p562, %r3084, 0;
	mov.f32 	%f2122, 0f00000000;
	sub.f32 	%f2123, %f2122, %f2121;
	selp.f32 	%f2124, %f2121, %f2123, %p562;
	cvt.f64.f32 	%fd151, %f2124;
	mul.f32 	%f508, %f477, 0f40A00000;
	mul.f32 	%f2125, %f508, 0f3F22F983;
	cvt.rni.s32.f32 	%r5289, %f2125;
	cvt.rn.f32.s32 	%f2126, %r5289;
	fma.rn.f32 	%f2127, %f2126, 0fBFC90FDA, %f508;
	fma.rn.f32 	%f2128, %f2126, 0fB3A22168, %f2127;
	fma.rn.f32 	%f4171, %f2126, 0fA7C234C5, %f2128;
	abs.f32 	%f510, %f508;
	setp.ltu.f32 	%p563, %f510, 0f47CE4780;
	@%p563 bra 	$L__BB2_780;
	setp.neu.f32 	%p564, %f510, 0f7F800000;
	@%p564 bra 	$L__BB2_775;
	mov.f32 	%f2131, 0f00000000;
	mul.rn.f32 	%f4171, %f508, %f2131;
	mov.b32 	%r5289, 0;
	bra.uni 	$L__BB2_780;
$L__BB2_775:
	mov.b32 	%r1224, %f508;
	shl.b32 	%r3086, %r1224, 8;
	or.b32  	%r1225, %r3086, -2147483648;
	mov.b64 	%rd2465, 0;
	mov.b32 	%r5286, 0;
	mov.u64 	%rd2463, __cudart_i2opi_f;
	mov.u64 	%rd2464, %rd42;
$L__BB2_776:
	.pragma "nounroll";
	ld.global.nc.u32 	%r3087, [%rd2463];
	mad.wide.u32 	%rd1595, %r3087, %r1225, %rd2465;
	shr.u64 	%rd2465, %rd1595, 32;
	st.local.u32 	[%rd2464], %rd1595;
	add.s32 	%r5286, %r5286, 1;
	add.s64 	%rd2464, %rd2464, 4;
	add.s64 	%rd2463, %rd2463, 4;
	setp.ne.s32 	%p565, %r5286, 6;
	@%p565 bra 	$L__BB2_776;
	shr.u32 	%r3088, %r1224, 23;
	st.local.u32 	[%rd42+24], %rd2465;
	and.b32  	%r1228, %r3088, 31;
	and.b32  	%r3089, %r3088, 224;
	add.s32 	%r3090, %r3089, -128;
	shr.u32 	%r3091, %r3090, 5;
	mul.wide.u32 	%rd1596, %r3091, 4;
	sub.s64 	%rd737, %rd42, %rd1596;
	ld.local.u32 	%r5287, [%rd737+24];
	ld.local.u32 	%r5288, [%rd737+20];
	setp.eq.s32 	%p566, %r1228, 0;
	@%p566 bra 	$L__BB2_779;
	shf.l.wrap.b32 	%r5287, %r5288, %r5287, %r1228;
	ld.local.u32 	%r3092, [%rd737+16];
	shf.l.wrap.b32 	%r5288, %r3092, %r5288, %r1228;
$L__BB2_779:
	shr.u32 	%r3093, %r5287, 30;
	shf.l.wrap.b32 	%r3094, %r5288, %r5287, 2;
	shl.b32 	%r3095, %r5288, 2;
	shr.u32 	%r3096, %r3094, 31;
	add.s32 	%r3097, %r3096, %r3093;
	neg.s32 	%r3098, %r3097;
	setp.lt.s32 	%p567, %r1224, 0;
	selp.b32 	%r5289, %r3098, %r3097, %p567;
	xor.b32  	%r3099, %r3094, %r1224;
	shr.s32 	%r3100, %r3094, 31;
	xor.b32  	%r3101, %r3100, %r3094;
	xor.b32  	%r3102, %r3100, %r3095;
	cvt.u64.u32 	%rd1597, %r3101;
	shl.b64 	%rd1598, %rd1597, 32;
	cvt.u64.u32 	%rd1599, %r3102;
	or.b64  	%rd1600, %rd1598, %rd1599;
	cvt.rn.f64.s64 	%fd502, %rd1600;
	mul.f64 	%fd503, %fd502, 0d3BF921FB54442D19;
	cvt.rn.f32.f64 	%f2129, %fd503;
	neg.f32 	%f2130, %f2129;
	setp.lt.s32 	%p568, %r3099, 0;
	selp.f32 	%f4171, %f2130, %f2129, %p568;
$L__BB2_780:
	setp.ltu.f32 	%p569, %f380, 0f47CE4780;
	mul.rn.f32 	%f2132, %f4171, %f4171;
	and.b32  	%r3104, %r5289, 1;
	setp.eq.b32 	%p570, %r3104, 1;
	selp.f32 	%f2133, 0f3F800000, %f4171, %p570;
	fma.rn.f32 	%f2134, %f2132, %f2133, 0f00000000;
	fma.rn.f32 	%f2135, %f2132, 0f37CBAC00, 0fBAB607ED;
	selp.f32 	%f2136, %f2135, 0fB94D4153, %p570;
	selp.f32 	%f2137, 0f3D2AAABB, 0f3C0885E4, %p570;
	fma.rn.f32 	%f2138, %f2136, %f2132, %f2137;
	selp.f32 	%f2139, 0fBEFFFFFF, 0fBE2AAAA8, %p570;
	fma.rn.f32 	%f2140, %f2138, %f2132, %f2139;
	fma.rn.f32 	%f2141, %f2140, %f2134, %f2133;
	and.b32  	%r3105, %r5289, 2;
	setp.eq.s32 	%p571, %r3105, 0;
	mov.f32 	%f2142, 0f00000000;
	sub.f32 	%f2143, %f2142, %f2141;
	selp.f32 	%f2144, %f2141, %f2143, %p571;
	cvt.f64.f32 	%fd504, %f2144;
	mul.f64 	%fd505, %fd151, 0d3FC999999999999A;
	fma.rn.f64 	%fd152, %fd505, %fd504, %fd150;
	mov.u32 	%r5293, %r5325;
	mov.f32 	%f4172, %f4180;
	@%p569 bra 	$L__BB2_788;
	setp.neu.f32 	%p572, %f380, 0f7F800000;
	@%p572 bra 	$L__BB2_783;
	ld.param.f32 	%f4004, [_Z20scanExclusiveShared4P6float4S0_jjfffiiiifiif_param_5];
	mov.f32 	%f2147, 0f00000000;
	mul.rn.f32 	%f4172, %f4004, %f2147;
	mov.b32 	%r5293, 0;
	bra.uni 	$L__BB2_788;
$L__BB2_783:
	ld.param.f32 	%f4003, [_Z20scanExclusiveShared4P6float4S0_jjfffiiiifiif_param_5];
	mov.b32 	%r1237, %f4003;
	shl.b32 	%r3107, %r1237, 8;
	or.b32  	%r1238, %r3107, -2147483648;
	mov.b64 	%rd2468, 0;
	mov.b32 	%r5290, 0;
	mov.u64 	%rd2466, __cudart_i2opi_f;
	mov.u64 	%rd2467, %rd41;
$L__BB2_784:
	.pragma "nounroll";
	ld.global.nc.u32 	%r3108, [%rd2466];
	mad.wide.u32 	%rd1603, %r3108, %r1238, %rd2468;
	shr.u64 	%rd2468, %rd1603, 32;
	st.local.u32 	[%rd2467], %rd1603;
	add.s32 	%r5290, %r5290, 1;
	add.s64 	%rd2467, %rd2467, 4;
	add.s64 	%rd2466, %rd2466, 4;
	setp.ne.s32 	%p573, %r5290, 6;
	@%p573 bra 	$L__BB2_784;
	shr.u32 	%r3109, %r1237, 23;
	st.local.u32 	[%rd41+24], %rd2468;
	and.b32  	%r1241, %r3109, 31;
	and.b32  	%r3110, %r3109, 224;
	add.s32 	%r3111, %r3110, -128;
	shr.u32 	%r3112, %r3111, 5;
	mul.wide.u32 	%rd1604, %r3112, 4;
	sub.s64 	%rd744, %rd41, %rd1604;
	ld.local.u32 	%r5291, [%rd744+24];
	ld.local.u32 	%r5292, [%rd744+20];
	setp.eq.s32 	%p574, %r1241, 0;
	@%p574 bra 	$L__BB2_787;
	shf.l.wrap.b32 	%r5291, %r5292, %r5291, %r1241;
	ld.local.u32 	%r3113, [%rd744+16];
	shf.l.wrap.b32 	%r5292, %r3113, %r5292, %r1241;
$L__BB2_787:
	shr.u32 	%r3114, %r5291, 30;
	shf.l.wrap.b32 	%r3115, %r5292, %r5291, 2;
	shl.b32 	%r3116, %r5292, 2;
	shr.u32 	%r3117, %r3115, 31;
	add.s32 	%r3118, %r3117, %r3114;
	neg.s32 	%r3119, %r3118;
	setp.lt.s32 	%p575, %r1237, 0;
	selp.b32 	%r5293, %r3119, %r3118, %p575;
	xor.b32  	%r3120, %r3115, %r1237;
	shr.s32 	%r3121, %r3115, 31;
	xor.b32  	%r3122, %r3121, %r3115;
	xor.b32  	%r3123, %r3121, %r3116;
	cvt.u64.u32 	%rd1605, %r3122;
	shl.b64 	%rd1606, %rd1605, 32;
	cvt.u64.u32 	%rd1607, %r3123;
	or.b64  	%rd1608, %rd1606, %rd1607;
	cvt.rn.f64.s64 	%fd506, %rd1608;
	mul.f64 	%fd507, %fd506, 0d3BF921FB54442D19;
	cvt.rn.f32.f64 	%f2145, %fd507;
	neg.f32 	%f2146, %f2145;
	setp.lt.s32 	%p576, %r3120, 0;
	selp.f32 	%f4172, %f2146, %f2145, %p576;
$L__BB2_788:
	setp.eq.s32 	%p577, %r1012, 1062207488;
	mul.f32 	%f2148, %f4172, %f4172;
	fma.rn.f32 	%f2149, %f2148, 0f3C190000, 0f3B560000;
	fma.rn.f32 	%f2150, %f2149, %f2148, 0f3CC70000;
	fma.rn.f32 	%f2151, %f2150, %f2148, 0f3D5B0000;
	fma.rn.f32 	%f2152, %f2151, %f2148, 0f3E089438;
	fma.rn.f32 	%f2153, %f2152, %f2148, 0f3EAAAA88;
	mul.rn.f32 	%f2154, %f2148, %f4172;
	fma.rn.f32 	%f2155, %f2153, %f2154, %f4172;
	abs.f32 	%f2156, %f4172;
	setp.eq.f32 	%p578, %f2156, 0f3A00B43C;
	selp.f32 	%f2157, %f4172, %f2155, %p578;
	and.b32  	%r3126, %r5293, 1;
	setp.eq.b32 	%p579, %r3126, 1;
	neg.f32 	%f2158, %f2157;
	rcp.approx.ftz.f32 	%f2159, %f2158;
	selp.f32 	%f2160, %f2159, %f2157, %p579;
	mul.f32 	%f2161, %f2160, %f473;
	mov.f32 	%f2162, 0f3F000000;
	copysign.f32 	%f2163, %f2161, %f2162;
	add.rz.f32 	%f2164, %f2161, %f2163;
	cvt.rzi.f32.f32 	%f517, %f2164;
	cvt.f64.f32 	%fd153, %f517;
	{
	.reg .b32 %temp; 
	mov.b64 	{%temp, %r1250}, %fd153;
	}
	abs.f64 	%fd154, %fd153;
	{ // callseq 12, 0
	.param .b64 param0;
	st.param.f64 	[param0], %fd154;
	.param .b64 retval0;
	call.uni (retval0), 
	__internal_accurate_pow, 
	(
	param0
	);
	ld.param.f64 	%fd508, [retval0];
	} // callseq 12
	setp.lt.s32 	%p580, %r1250, 0;
	neg.f64 	%fd510, %fd508;
	selp.f64 	%fd511, %fd510, %fd508, %p577;
	selp.f64 	%fd885, %fd511, %fd508, %p580;
	setp.neu.f32 	%p581, %f517, 0f00000000;
	@%p581 bra 	$L__BB2_790;
	setp.eq.s32 	%p582, %r1012, 1062207488;
	selp.b32 	%r3127, %r1250, 0, %p582;
	setp.lt.s32 	%p583, %r2734, 0;
	or.b32  	%r3128, %r3127, 2146435072;
	selp.b32 	%r3129, %r3128, %r3127, %p583;
	mov.b32 	%r3130, 0;
	mov.b64 	%fd885, {%r3130, %r3129};
$L__BB2_790:
	add.f64 	%fd512, %fd153, 0d4000000000000000;
	{
	.reg .b32 %temp; 
	mov.b64 	{%temp, %r3131}, %fd512;
	}
	and.b32  	%r3132, %r3131, 2146435072;
	setp.ne.s32 	%p584, %r3132, 2146435072;
	@%p584 bra 	$L__BB2_795;
	setp.num.f32 	%p585, %f517, %f517;
	@%p585 bra 	$L__BB2_793;
	mov.f64 	%fd513, 0d4000000000000000;
	add.rn.f64 	%fd885, %fd153, %fd513;
	bra.uni 	$L__BB2_795;
$L__BB2_793:
	setp.neu.f64 	%p586, %fd154, 0d7FF0000000000000;
	@%p586 bra 	$L__BB2_795;
	setp.lt.s32 	%p587, %r1250, 0;
	setp.eq.s32 	%p588, %r1012, 1062207488;
	setp.lt.s32 	%p589, %r2734, 0;
	selp.b32 	%r3134, 0, 2146435072, %p589;
	and.b32  	%r3135, %r2734, 2147483647;
	setp.ne.s32 	%p590, %r3135, 1071644672;
	or.b32  	%r3136, %r3134, -2147483648;
	selp.b32 	%r3137, %r3136, %r3134, %p590;
	selp.b32 	%r3138, %r3137, %r3134, %p588;
	selp.b32 	%r3139, %r3138, %r3134, %p587;
	mov.b32 	%r3140, 0;
	mov.b64 	%fd885, {%r3140, %r3139};
$L__BB2_795:
	ld.param.f32 	%f4075, [_Z20scanExclusiveShared4P6float4S0_jjfffiiiifiif_param_14];
	ld.param.f32 	%f4054, [_Z20scanExclusiveShared4P6float4S0_jjfffiiiifiif_param_11];
	cvt.rn.f32.f64 	%f2165, %fd152;
	sub.f32 	%f2166, %f2165, %f4075;
	cvt.rn.f64.u32 	%fd514, %r1139;
	{ // callseq 13, 0
	.param .b64 param0;
	st.param.f64 	[param0], %fd514;
	.param .b64 retval0;
	call.uni (retval0), 
	__internal_accurate_pow, 
	(
	param0
	);
	ld.param.f64 	%fd515, [retval0];
	} // callseq 13
	setp.ltu.f32 	%p591, %f380, 0f47CE4780;
	setp.eq.f32 	%p592, %f517, 0f3F800000;
	selp.f64 	%fd517, 0d3FF0000000000000, %fd885, %p592;
	neg.f64 	%fd518, %fd515;
	{
	.reg .b32 %temp; 
	mov.b64 	{%temp, %r3141}, %fd514;
	}
	setp.lt.s32 	%p593, %r3141, 0;
	setp.eq.s32 	%p594, %r1012, 1062207488;
	selp.f64 	%fd519, %fd518, %fd515, %p594;
	selp.f64 	%fd520, %fd519, %fd515, %p593;
	add.f64 	%fd521, %fd520, %fd517;
	sqrt.rn.f64 	%fd522, %fd521;
	mul.f64 	%fd523, %fd522, %fd134;
	cvt.rn.f32.f64 	%f2167, %fd523;
	abs.f32 	%f2168, %f2167;
	abs.f32 	%f2169, %f2166;
	setp.gt.f32 	%p595, %f2169, %f2168;
	selp.f32 	%f2170, %f2169, %f2168, %p595;
	selp.f32 	%f2171, %f2168, %f2169, %p595;
	div.rn.f32 	%f2172, %f2171, %f2170;
	mul.f32 	%f2173, %f2172, %f2172;
	fma.rn.f32 	%f2174, %f2173, 0f3B33710B, 0fBC807748;
	fma.rn.f32 	%f2175, %f2174, %f2173, 0f3D2CDAB2;
	fma.rn.f32 	%f2176, %f2175, %f2173, 0fBD992D10;
	fma.rn.f32 	%f2177, %f2176, %f2173, 0f3DD9EA6C;
	fma.rn.f32 	%f2178, %f2177, %f2173, 0fBE117CB1;
	fma.rn.f32 	%f2179, %f2178, %f2173, 0f3E4CBCE0;
	fma.rn.f32 	%f2180, %f2179, %f2173, 0fBEAAAA7D;
	mul.f32 	%f2181, %f2173, %f2180;
	fma.rn.f32 	%f2182, %f2181, %f2172, %f2172;
	neg.f32 	%f2183, %f2182;
	fma.rn.f32 	%f2184, 0f3F6EE581, 0f3FD774EB, %f2183;
	selp.f32 	%f2185, %f2184, %f2182, %p595;
	selp.f32 	%f2186, 0f3F6EE581, 0f3FEEE581, %p595;
	selp.f32 	%f2187, %f2182, %f2183, %p595;
	fma.rn.f32 	%f2188, %f2186, 0f3FD774EB, %f2187;
	mov.b64 	%rd1609, %fd523;
	setp.lt.s64 	%p596, %rd1609, 0;
	selp.f32 	%f2189, %f2188, %f2185, %p596;
	add.f32 	%f2190, %f2169, %f2168;
	setp.eq.f32 	%p597, %f2170, 0f00000000;
	selp.f32 	%f2191, 0f40490FDB, 0f00000000, %p596;
	setp.eq.f32 	%p598, %f2168, %f2169;
	selp.f32 	%f2192, 0f4016CBE4, 0f3F490FDB, %p596;
	selp.f32 	%f2193, %f2192, %f2189, %p598;
	selp.f32 	%f2194, %f2191, %f2193, %p597;
	abs.f32 	%f2195, %f2190;
	setp.nan.f32 	%p599, %f2195, %f2195;
	copysign.f32 	%f2196, %f2166, %f2194;
	selp.f32 	%f2197, %f2190, %f2196, %p599;
	cvt.f64.f32 	%fd161, %f2197;
	add.s32 	%r3143, %r911, -3;
	cvt.rn.f32.u32 	%f2198, %r3143;
	mul.f32 	%f518, %f4054, %f2198;
	add.s32 	%r1251, %r3, 4;
	cvt.rn.f32.u32 	%f519, %r1251;
	mov.u32 	%r5297, %r5325;
	mov.f32 	%f4173, %f4180;
	@%p591 bra 	$L__BB2_803;
	setp.neu.f32 	%p600, %f380, 0f7F800000;
	@%p600 bra 	$L__BB2_798;
	ld.param.f32 	%f4006, [_Z20scanExclusiveShared4P6float4S0_jjfffiiiifiif_param_5];
	mov.f32 	%f2201, 0f00000000;
	mul.rn.f32 	%f4173, %f4006, %f2201;
	mov.b32 	%r5297, 0;
	bra.uni 	$L__BB2_803;
$L__BB2_798:
	ld.param.f32 	%f4005, [_Z20scanExclusiveShared4P6float4S0_jjfffiiiifiif_param_5];
	mov.b32 	%r1252, %f4005;
	shl.b32 	%r3145, %r1252, 8;
	or.b32  	%r1253, %r3145, -2147483648;
	mov.b64 	%rd2471, 0;
	mov.b32 	%r5294, 0;
	mov.u64 	%rd2469, __cudart_i2opi_f;
	mov.u64 	%rd2470, %rd40;
$L__BB2_799:
	.pragma "nounroll";
	ld.global.nc.u32 	%r3146, [%rd2469];
	mad.wide.u32 	%rd1612, %r3146, %r1253, %rd2471;
	shr.u64 	%rd2471, %rd1612, 32;
	st.local.u32 	[%rd2470], %rd1612;
	add.s32 	%r5294, %r5294, 1;
	add.s64 	%rd2470, %rd2470, 4;
	add.s64 	%rd2469, %rd2469, 4;
	setp.ne.s32 	%p601, %r5294, 6;
	@%p601 bra 	$L__BB2_799;
	shr.u32 	%r3147, %r1252, 23;
	st.local.u32 	[%rd40+24], %rd2471;
	and.b32  	%r1256, %r3147, 31;
	and.b32  	%r3148, %r3147, 224;
	add.s32 	%r3149, %r3148, -128;
	shr.u32 	%r3150, %r3149, 5;
	mul.wide.u32 	%rd1613, %r3150, 4;
	sub.s64 	%rd751, %rd40, %rd1613;
	ld.local.u32 	%r5295, [%rd751+24];
	ld.local.u32 	%r5296, [%rd751+20];
	setp.eq.s32 	%p602, %r1256, 0;
	@%p602 bra 	$L__BB2_802;
	shf.l.wrap.b32 	%r5295, %r5296, %r5295, %r1256;
	ld.local.u32 	%r3151, [%rd751+16];
	shf.l.wrap.b32 	%r5296, %r3151, %r5296, %r1256;
$L__BB2_802:
	shr.u32 	%r3152, %r5295, 30;
	shf.l.wrap.b32 	%r3153, %r5296, %r5295, 2;
	shl.b32 	%r3154, %r5296, 2;
	shr.u32 	%r3155, %r3153, 31;
	add.s32 	%r3156, %r3155, %r3152;
	neg.s32 	%r3157, %r3156;
	setp.lt.s32 	%p603, %r1252, 0;
	selp.b32 	%r5297, %r3157, %r3156, %p603;
	xor.b32  	%r3158, %r3153, %r1252;
	shr.s32 	%r3159, %r3153, 31;
	xor.b32  	%r3160, %r3159, %r3153;
	xor.b32  	%r3161, %r3159, %r3154;
	cvt.u64.u32 	%rd1614, %r3160;
	shl.b64 	%rd1615, %rd1614, 32;
	cvt.u64.u32 	%rd1616, %r3161;
	or.b64  	%rd1617, %rd1615, %rd1616;
	cvt.rn.f64.s64 	%fd524, %rd1617;
	mul.f64 	%fd525, %fd524, 0d3BF921FB54442D19;
	cvt.rn.f32.f64 	%f2199, %fd525;
	neg.f32 	%f2200, %f2199;
	setp.lt.s32 	%p604, %r3158, 0;
	selp.f32 	%f4173, %f2200, %f2199, %p604;
$L__BB2_803:
	ld.param.f32 	%f4055, [_Z20scanExclusiveShared4P6float4S0_jjfffiiiifiif_param_11];
	mul.f32 	%f2202, %f4173, %f4173;
	fma.rn.f32 	%f2203, %f2202, 0f3C190000, 0f3B560000;
	fma.rn.f32 	%f2204, %f2203, %f2202, 0f3CC70000;
	fma.rn.f32 	%f2205, %f2204, %f2202, 0f3D5B0000;
	fma.rn.f32 	%f2206, %f2205, %f2202, 0f3E089438;
	fma.rn.f32 	%f2207, %f2206, %f2202, 0f3EAAAA88;
	mul.rn.f32 	%f2208, %f2202, %f4173;
	fma.rn.f32 	%f2209, %f2207, %f2208, %f4173;
	abs.f32 	%f2210, %f4173;
	setp.eq.f32 	%p605, %f2210, 0f3A00B43C;
	selp.f32 	%f2211, %f4173, %f2209, %p605;
	and.b32  	%r3163, %r5297, 1;
	setp.eq.b32 	%p606, %r3163, 1;
	neg.f32 	%f2212, %f2211;
	rcp.approx.ftz.f32 	%f2213, %f2212;
	selp.f32 	%f2214, %f2213, %f2211, %p606;
	mul.f32 	%f2215, %f2214, %f519;
	mov.f32 	%f2216, 0f3F000000;
	copysign.f32 	%f2217, %f2215, %f2216;
	add.rz.f32 	%f2218, %f2215, %f2217;
	cvt.rzi.f32.f32 	%f2219, %f2218;
	cvt.rzi.s32.f32 	%r3164, %f2219;
	sub.s32 	%r3165, %r912, %r3164;
	cvt.rn.f32.s32 	%f2220, %r3165;
	mul.f32 	%f523, %f4055, %f2220;
	mul.f32 	%f2221, %f518, 0f3F22F983;
	cvt.rni.s32.f32 	%r5301, %f2221;
	cvt.rn.f32.s32 	%f2222, %r5301;
	fma.rn.f32 	%f2223, %f2222, 0fBFC90FDA, %f518;
	fma.rn.f32 	%f2224, %f2222, 0fB3A22168, %f2223;
	fma.rn.f32 	%f4174, %f2222, 0fA7C234C5, %f2224;
	abs.f32 	%f525, %f518;
	setp.ltu.f32 	%p607, %f525, 0f47CE4780;
	@%p607 bra 	$L__BB2_811;
	setp.neu.f32 	%p608, %f525, 0f7F800000;
	@%p608 bra 	$L__BB2_806;
	mov.f32 	%f2227, 0f00000000;
	mul.rn.f32 	%f4174, %f518, %f2227;
	mov.b32 	%r5301, 0;
	bra.uni 	$L__BB2_811;
$L__BB2_806:
	mov.b32 	%r1266, %f518;
	shl.b32 	%r3167, %r1266, 8;
	or.b32  	%r1267, %r3167, -2147483648;
	mov.b64 	%rd2474, 0;
	mov.b32 	%r5298, 0;
	mov.u64 	%rd2472, __cudart_i2opi_f;
	mov.u64 	%rd2473, %rd39;
$L__BB2_807:
	.pragma "nounroll";
	ld.global.nc.u32 	%r3168, [%rd2472];
	mad.wide.u32 	%rd1620, %r3168, %r1267, %rd2474;
	shr.u64 	%rd2474, %rd1620, 32;
	st.local.u32 	[%rd2473], %rd1620;
	add.s32 	%r5298, %r5298, 1;
	add.s64 	%rd2473, %rd2473, 4;
	add.s64 	%rd2472, %rd2472, 4;
	setp.ne.s32 	%p609, %r5298, 6;
	@%p609 bra 	$L__BB2_807;
	shr.u32 	%r3169, %r1266, 23;
	st.local.u32 	[%rd39+24], %rd2474;
	and.b32  	%r1270, %r3169, 31;
	and.b32  	%r3170, %r3169, 224;
	add.s32 	%r3171, %r3170, -128;
	shr.u32 	%r3172, %r3171, 5;
	mul.wide.u32 	%rd1621, %r3172, 4;
	sub.s64 	%rd758, %rd39, %rd1621;
	ld.local.u32 	%r5299, [%rd758+24];
	ld.local.u32 	%r5300, [%rd758+20];
	setp.eq.s32 	%p610, %r1270, 0;
	@%p610 bra 	$L__BB2_810;
	shf.l.wrap.b32 	%r5299, %r5300, %r5299, %r1270;
	ld.local.u32 	%r3173, [%rd758+16];
	shf.l.wrap.b32 	%r5300, %r3173, %r5300, %r1270;
$L__BB2_810:
	shr.u32 	%r3174, %r5299, 30;
	shf.l.wrap.b32 	%r3175, %r5300, %r5299, 2;
	shl.b32 	%r3176, %r5300, 2;
	shr.u32 	%r3177, %r3175, 31;
	add.s32 	%r3178, %r3177, %r3174;
	neg.s32 	%r3179, %r3178;
	setp.lt.s32 	%p611, %r1266, 0;
	selp.b32 	%r5301, %r3179, %r3178, %p611;
	xor.b32  	%r3180, %r3175, %r1266;
	shr.s32 	%r3181, %r3175, 31;
	xor.b32  	%r3182, %r3181, %r3175;
	xor.b32  	%r3183, %r3181, %r3176;
	cvt.u64.u32 	%rd1622, %r3182;
	shl.b64 	%rd1623, %rd1622, 32;
	cvt.u64.u32 	%rd1624, %r3183;
	or.b64  	%rd1625, %rd1623, %rd1624;
	cvt.rn.f64.s64 	%fd526, %rd1625;
	mul.f64 	%fd527, %fd526, 0d3BF921FB54442D19;
	cvt.rn.f32.f64 	%f2225, %fd527;
	neg.f32 	%f2226, %f2225;
	setp.lt.s32 	%p612, %r3180, 0;
	selp.f32 	%f4174, %f2226, %f2225, %p612;
$L__BB2_811:
	mul.rn.f32 	%f2228, %f4174, %f4174;
	and.b32  	%r3185, %r5301, 1;
	setp.eq.b32 	%p613, %r3185, 1;
	selp.f32 	%f2229, 0f3F800000, %f4174, %p613;
	fma.rn.f32 	%f2230, %f2228, %f2229, 0f00000000;
	fma.rn.f32 	%f2231, %f2228, 0f37CBAC00, 0fBAB607ED;
	selp.f32 	%f2232, %f2231, 0fB94D4153, %p613;
	selp.f32 	%f2233, 0f3D2AAABB, 0f3C0885E4, %p613;
	fma.rn.f32 	%f2234, %f2232, %f2228, %f2233;
	selp.f32 	%f2235, 0fBEFFFFFF, 0fBE2AAAA8, %p613;
	fma.rn.f32 	%f2236, %f2234, %f2228, %f2235;
	fma.rn.f32 	%f2237, %f2236, %f2230, %f2229;
	and.b32  	%r3186, %r5301, 2;
	setp.eq.s32 	%p614, %r3186, 0;
	mov.f32 	%f2238, 0f00000000;
	sub.f32 	%f2239, %f2238, %f2237;
	selp.f32 	%f529, %f2237, %f2239, %p614;
	mul.f32 	%f2240, %f523, 0f3F22F983;
	cvt.rni.s32.f32 	%r5305, %f2240;
	cvt.rn.f32.s32 	%f2241, %r5305;
	fma.rn.f32 	%f2242, %f2241, 0fBFC90FDA, %f523;
	fma.rn.f32 	%f2243, %f2241, 0fB3A22168, %f2242;
	fma.rn.f32 	%f4175, %f2241, 0fA7C234C5, %f2243;
	abs.f32 	%f531, %f523;
	setp.ltu.f32 	%p615, %f531, 0f47CE4780;
	@%p615 bra 	$L__BB2_819;
	setp.neu.f32 	%p616, %f531, 0f7F800000;
	@%p616 bra 	$L__BB2_814;
	mov.f32 	%f2246, 0f00000000;
	mul.rn.f32 	%f4175, %f523, %f2246;
	mov.b32 	%r5305, 0;
	bra.uni 	$L__BB2_819;
$L__BB2_814:
	mov.b32 	%r1280, %f523;
	shl.b32 	%r3188, %r1280, 8;
	or.b32  	%r1281, %r3188, -2147483648;
	mov.b64 	%rd2477, 0;
	mov.b32 	%r5302, 0;
	mov.u64 	%rd2475, __cudart_i2opi_f;
	mov.u64 	%rd2476, %rd38;
$L__BB2_815:
	.pragma "nounroll";
	ld.global.nc.u32 	%r3189, [%rd2475];
	mad.wide.u32 	%rd1628, %r3189, %r1281, %rd2477;
	shr.u64 	%rd2477, %rd1628, 32;
	st.local.u32 	[%rd2476], %rd1628;
	add.s32 	%r5302, %r5302, 1;
	add.s64 	%rd2476, %rd2476, 4;
	add.s64 	%rd2475, %rd2475, 4;
	setp.ne.s32 	%p617, %r5302, 6;
	@%p617 bra 	$L__BB2_815;
	shr.u32 	%r3190, %r1280, 23;
	st.local.u32 	[%rd38+24], %rd2477;
	and.b32  	%r1284, %r3190, 31;
	and.b32  	%r3191, %r3190, 224;
	add.s32 	%r3192, %r3191, -128;
	shr.u32 	%r3193, %r3192, 5;
	mul.wide.u32 	%rd1629, %r3193, 4;
	sub.s64 	%rd765, %rd38, %rd1629;
	ld.local.u32 	%r5303, [%rd765+24];
	ld.local.u32 	%r5304, [%rd765+20];
	setp.eq.s32 	%p618, %r1284, 0;
	@%p618 bra 	$L__BB2_818;
	shf.l.wrap.b32 	%r5303, %r5304, %r5303, %r1284;
	ld.local.u32 	%r3194, [%rd765+16];
	shf.l.wrap.b32 	%r5304, %r3194, %r5304, %r1284;
$L__BB2_818:
	shr.u32 	%r3195, %r5303, 30;
	shf.l.wrap.b32 	%r3196, %r5304, %r5303, 2;
	shl.b32 	%r3197, %r5304, 2;
	shr.u32 	%r3198, %r3196, 31;
	add.s32 	%r3199, %r3198, %r3195;
	neg.s32 	%r3200, %r3199;
	setp.lt.s32 	%p619, %r1280, 0;
	selp.b32 	%r5305, %r3200, %r3199, %p619;
	xor.b32  	%r3201, %r3196, %r1280;
	shr.s32 	%r3202, %r3196, 31;
	xor.b32  	%r3203, %r3202, %r3196;
	xor.b32  	%r3204, %r3202, %r3197;
	cvt.u64.u32 	%rd1630, %r3203;
	shl.b64 	%rd1631, %rd1630, 32;
	cvt.u64.u32 	%rd1632, %r3204;
	or.b64  	%rd1633, %rd1631, %rd1632;
	cvt.rn.f64.s64 	%fd528, %rd1633;
	mul.f64 	%fd529, %fd528, 0d3BF921FB54442D19;
	cvt.rn.f32.f64 	%f2244, %fd529;
	neg.f32 	%f2245, %f2244;
	setp.lt.s32 	%p620, %r3201, 0;
	selp.f32 	%f4175, %f2245, %f2244, %p620;
$L__BB2_819:
	mul.rn.f32 	%f2247, %f4175, %f4175;
	and.b32  	%r3206, %r5305, 1;
	setp.eq.b32 	%p621, %r3206, 1;
	selp.f32 	%f2248, 0f3F800000, %f4175, %p621;
	fma.rn.f32 	%f2249, %f2247, %f2248, 0f00000000;
	fma.rn.f32 	%f2250, %f2247, 0f37CBAC00, 0fBAB607ED;
	selp.f32 	%f2251, %f2250, 0fB94D4153, %p621;
	selp.f32 	%f2252, 0f3D2AAABB, 0f3C0885E4, %p621;
	fma.rn.f32 	%f2253, %f2251, %f2247, %f2252;
	selp.f32 	%f2254, 0fBEFFFFFF, 0fBE2AAAA8, %p621;
	fma.rn.f32 	%f2255, %f2253, %f2247, %f2254;
	fma.rn.f32 	%f2256, %f2255, %f2249, %f2248;
	and.b32  	%r3207, %r5305, 2;
	setp.eq.s32 	%p622, %r3207, 0;
	mov.f32 	%f2257, 0f00000000;
	sub.f32 	%f2258, %f2257, %f2256;
	selp.f32 	%f2259, %f2256, %f2258, %p622;
	fma.rn.f32 	%f535, %f529, %f2259, 0f3F800000;
	add.f32 	%f536, %f518, %f518;
	mul.f32 	%f2260, %f536, 0f3F22F983;
	cvt.rni.s32.f32 	%r5309, %f2260;
	cvt.rn.f32.s32 	%f2261, %r5309;
	fma.rn.f32 	%f2262, %f2261, 0fBFC90FDA, %f536;
	fma.rn.f32 	%f2263, %f2261, 0fB3A22168, %f2262;
	fma.rn.f32 	%f4176, %f2261, 0fA7C234C5, %f2263;
	abs.f32 	%f538, %f536;
	setp.ltu.f32 	%p623, %f538, 0f47CE4780;
	@%p623 bra 	$L__BB2_827;
	setp.neu.f32 	%p624, %f538, 0f7F800000;
	@%p624 bra 	$L__BB2_822;
	mov.f32 	%f2266, 0f00000000;
	mul.rn.f32 	%f4176, %f536, %f2266;
	mov.b32 	%r5309, 0;
	bra.uni 	$L__BB2_827;
$L__BB2_822:
	mov.b32 	%r1294, %f536;
	shl.b32 	%r3209, %r1294, 8;
	or.b32  	%r1295, %r3209, -2147483648;
	mov.b64 	%rd2480, 0;
	mov.b32 	%r5306, 0;
	mov.u64 	%rd2478, __cudart_i2opi_f;
	mov.u64 	%rd2479, %rd37;
$L__BB2_823:
	.pragma "nounroll";
	ld.global.nc.u32 	%r3210, [%rd2478];
	mad.wide.u32 	%rd1636, %r3210, %r1295, %rd2480;
	shr.u64 	%rd2480, %rd1636, 32;
	st.local.u32 	[%rd2479], %rd1636;
	add.s32 	%r5306, %r5306, 1;
	add.s64 	%rd2479, %rd2479, 4;
	add.s64 	%rd2478, %rd2478, 4;
	setp.ne.s32 	%p625, %r5306, 6;
	@%p625 bra 	$L__BB2_823;
	shr.u32 	%r3211, %r1294, 23;
	st.local.u32 	[%rd37+24], %rd2480;
	and.b32  	%r1298, %r3211, 31;
	and.b32  	%r3212, %r3211, 224;
	add.s32 	%r3213, %r3212, -128;
	shr.u32 	%r3214, %r3213, 5;
	mul.wide.u32 	%rd1637, %r3214, 4;
	sub.s64 	%rd772, %rd37, %rd1637;
	ld.local.u32 	%r5307, [%rd772+24];
	ld.local.u32 	%r5308, [%rd772+20];
	setp.eq.s32 	%p626, %r1298, 0;
	@%p626 bra 	$L__BB2_826;
	shf.l.wrap.b32 	%r5307, %r5308, %r5307, %r1298;
	ld.local.u32 	%r3215, [%rd772+16];
	shf.l.wrap.b32 	%r5308, %r3215, %r5308, %r1298;
$L__BB2_826:
	shr.u32 	%r3216, %r5307, 30;
	shf.l.wrap.b32 	%r3217, %r5308, %r5307, 2;
	shl.b32 	%r3218, %r5308, 2;
	shr.u32 	%r3219, %r3217, 31;
	add.s32 	%r3220, %r3219, %r3216;
	neg.s32 	%r3221, %r3220;
	setp.lt.s32 	%p627, %r1294, 0;
	selp.b32 	%r5309, %r3221, %r3220, %p627;
	xor.b32  	%r3222, %r3217, %r1294;
	shr.s32 	%r3223, %r3217, 31;
	xor.b32  	%r3224, %r3223, %r3217;
	xor.b32  	%r3225, %r3223, %r3218;
	cvt.u64.u32 	%rd1638, %r3224;
	shl.b64 	%rd1639, %rd1638, 32;
	cvt.u64.u32 	%rd1640, %r3225;
	or.b64  	%rd1641, %rd1639, %rd1640;
	cvt.rn.f64.s64 	%fd530, %rd1641;
	mul.f64 	%fd531, %fd530, 0d3BF921FB54442D19;
	cvt.rn.f32.f64 	%f2264, %fd531;
	neg.f32 	%f2265, %f2264;
	setp.lt.s32 	%p628, %r3222, 0;
	selp.f32 	%f4176, %f2265, %f2264, %p628;
$L__BB2_827:
	mul.rn.f32 	%f2267, %f4176, %f4176;
	and.b32  	%r3227, %r5309, 1;
	setp.eq.b32 	%p629, %r3227, 1;
	selp.f32 	%f2268, 0f3F800000, %f4176, %p629;
	fma.rn.f32 	%f2269, %f2267, %f2268, 0f00000000;
	fma.rn.f32 	%f2270, %f2267, 0f37CBAC00, 0fBAB607ED;
	selp.f32 	%f2271, %f2270, 0fB94D4153, %p629;
	selp.f32 	%f2272, 0f3D2AAABB, 0f3C0885E4, %p629;
	fma.rn.f32 	%f2273, %f2271, %f2267, %f2272;
	selp.f32 	%f2274, 0fBEFFFFFF, 0fBE2AAAA8, %p629;
	fma.rn.f32 	%f2275, %f2273, %f2267, %f2274;
	fma.rn.f32 	%f2276, %f2275, %f2269, %f2268;
	and.b32  	%r3228, %r5309, 2;
	setp.eq.s32 	%p630, %r3228, 0;
	mov.f32 	%f2277, 0f00000000;
	sub.f32 	%f2278, %f2277, %f2276;
	selp.f32 	%f2279, %f2276, %f2278, %p630;
	cvt.f64.f32 	%fd162, %f2279;
	add.f32 	%f542, %f523, %f523;
	mul.f32 	%f2280, %f542, 0f3F22F983;
	cvt.rni.s32.f32 	%r5313, %f2280;
	cvt.rn.f32.s32 	%f2281, %r5313;
	fma.rn.f32 	%f2282, %f2281, 0fBFC90FDA, %f542;
	fma.rn.f32 	%f2283, %f2281, 0fB3A22168, %f2282;
	fma.rn.f32 	%f4177, %f2281, 0fA7C234C5, %f2283;
	abs.f32 	%f544, %f542;
	setp.ltu.f32 	%p631, %f544, 0f47CE4780;
	@%p631 bra 	$L__BB2_835;
	setp.neu.f32 	%p632, %f544, 0f7F800000;
	@%p632 bra 	$L__BB2_830;
	mov.f32 	%f2286, 0f00000000;
	mul.rn.f32 	%f4177, %f542, %f2286;
	mov.b32 	%r5313, 0;
	bra.uni 	$L__BB2_835;
$L__BB2_830:
	mov.b32 	%r1308, %f542;
	shl.b32 	%r3230, %r1308, 8;
	or.b32  	%r1309, %r3230, -2147483648;
	mov.b64 	%rd2483, 0;
	mov.b32 	%r5310, 0;
	mov.u64 	%rd2481, __cudart_i2opi_f;
	mov.u64 	%rd2482, %rd36;
$L__BB2_831:
	.pragma "nounroll";
	ld.global.nc.u32 	%r3231, [%rd2481];
	mad.wide.u32 	%rd1644, %r3231, %r1309, %rd2483;
	shr.u64 	%rd2483, %rd1644, 32;
	st.local.u32 	[%rd2482], %rd1644;
	add.s32 	%r5310, %r5310, 1;
	add.s64 	%rd2482, %rd2482, 4;
	add.s64 	%rd2481, %rd2481, 4;
	setp.ne.s32 	%p633, %r5310, 6;
	@%p633 bra 	$L__BB2_831;
	shr.u32 	%r3232, %r1308, 23;
	st.local.u32 	[%rd36+24], %rd2483;
	and.b32  	%r1312, %r3232, 31;
	and.b32  	%r3233, %r3232, 224;
	add.s32 	%r3234, %r3233, -128;
	shr.u32 	%r3235, %r3234, 5;
	mul.wide.u32 	%rd1645, %r3235, 4;
	sub.s64 	%rd779, %rd36, %rd1645;
	ld.local.u32 	%r5311, [%rd779+24];
	ld.local.u32 	%r5312, [%rd779+20];
	setp.eq.s32 	%p634, %r1312, 0;
	@%p634 bra 	$L__BB2_834;
	shf.l.wrap.b32 	%r5311, %r5312, %r5311, %r1312;
	ld.local.u32 	%r3236, [%rd779+16];
	shf.l.wrap.b32 	%r5312, %r3236, %r5312, %r1312;
$L__BB2_834:
	shr.u32 	%r3237, %r5311, 30;
	shf.l.wrap.b32 	%r3238, %r5312, %r5311, 2;
	shl.b32 	%r3239, %r5312, 2;
	shr.u32 	%r3240, %r3238, 31;
	add.s32 	%r3241, %r3240, %r3237;
	neg.s32 	%r3242, %r3241;
	setp.lt.s32 	%p635, %r1308, 0;
	selp.b32 	%r5313, %r3242, %r3241, %p635;
	xor.b32  	%r3243, %r3238, %r1308;
	shr.s32 	%r3244, %r3238, 31;
	xor.b32  	%r3245, %r3244, %r3238;
	xor.b32  	%r3246, %r3244, %r3239;
	cvt.u64.u32 	%rd1646, %r3245;
	shl.b64 	%rd1647, %rd1646, 32;
	cvt.u64.u32 	%rd1648, %r3246;
	or.b64  	%rd1649, %rd1647, %rd1648;
	cvt.rn.f64.s64 	%fd532, %rd1649;
	mul.f64 	%fd533, %fd532, 0d3BF921FB54442D19;
	cvt.rn.f32.f64 	%f2284, %fd533;
	neg.f32 	%f2285, %f2284;
	setp.lt.s32 	%p636, %r3243, 0;
	selp.f32 	%f4177, %f2285, %f2284, %p636;
$L__BB2_835:
	mul.rn.f32 	%f2287, %f4177, %f4177;
	and.b32  	%r3248, %r5313, 1;
	setp.eq.b32 	%p637, %r3248, 1;
	selp.f32 	%f2288, 0f3F800000, %f4177, %p637;
	fma.rn.f32 	%f2289, %f2287, %f2288, 0f00000000;
	fma.rn.f32 	%f2290, %f2287, 0f37CBAC00, 0fBAB607ED;
	selp.f32 	%f2291, %f2290, 0fB94D4153, %p637;
	selp.f32 	%f2292, 0f3D2AAABB, 0f3C0885E4, %p637;
	fma.rn.f32 	%f2293, %f2291, %f2287, %f2292;
	selp.f32 	%f2294, 0fBEFFFFFF, 0fBE2AAAA8, %p637;
	fma.rn.f32 	%f2295, %f2293, %f2287, %f2294;
	fma.rn.f32 	%f2296, %f2295, %f2289, %f2288;
	and.b32  	%r3249, %r5313, 2;
	setp.eq.s32 	%p638, %r3249, 0;
	mov.f32 	%f2297, 0f00000000;
	sub.f32 	%f2298, %f2297, %f2296;
	selp.f32 	%f2299, %f2296, %f2298, %p638;
	cvt.f64.f32 	%fd534, %f2299;
	mul.f64 	%fd535, %fd162, 0d3FD3333333333333;
	cvt.f64.f32 	%fd536, %f535;
	fma.rn.f64 	%fd163, %fd535, %fd534, %fd536;
	mul.f32 	%f548, %f518, 0f40A00000;
	mul.f32 	%f2300, %f548, 0f3F22F983;
	cvt.rni.s32.f32 	%r5317, %f2300;
	cvt.rn.f32.s32 	%f2301, %r5317;
	fma.rn.f32 	%f2302, %f2301, 0fBFC90FDA, %f548;
	fma.rn.f32 	%f2303, %f2301, 0fB3A22168, %f2302;
	fma.rn.f32 	%f4178, %f2301, 0fA7C234C5, %f2303;
	abs.f32 	%f550, %f548;
	setp.ltu.f32 	%p639, %f550, 0f47CE4780;
	@%p639 bra 	$L__BB2_843;
	setp.neu.f32 	%p640, %f550, 0f7F800000;
	@%p640 bra 	$L__BB2_838;
	mov.f32 	%f2306, 0f00000000;
	mul.rn.f32 	%f4178, %f548, %f2306;
	mov.b32 	%r5317, 0;
	bra.uni 	$L__BB2_843;
$L__BB2_838:
	mov.b32 	%r1322, %f548;
	shl.b32 	%r3251, %r1322, 8;
	or.b32  	%r1323, %r3251, -2147483648;
	mov.b64 	%rd2486, 0;
	mov.b32 	%r5314, 0;
	mov.u64 	%rd2484, __cudart_i2opi_f;
	mov.u64 	%rd2485, %rd35;
$L__BB2_839:
	.pragma "nounroll";
	ld.global.nc.u32 	%r3252, [%rd2484];
	mad.wide.u32 	%rd1652, %r3252, %r1323, %rd2486;
	shr.u64 	%rd2486, %rd1652, 32;
	st.local.u32 	[%rd2485], %rd1652;
	add.s32 	%r5314, %r5314, 1;
	add.s64 	%rd2485, %rd2485, 4;
	add.s64 	%rd2484, %rd2484, 4;
	setp.ne.s32 	%p641, %r5314, 6;
	@%p641 bra 	$L__BB2_839;
	shr.u32 	%r3253, %r1322, 23;
	st.local.u32 	[%rd35+24], %rd2486;
	and.b32  	%r1326, %r3253, 31;
	and.b32  	%r3254, %r3253, 224;
	add.s32 	%r3255, %r3254, -128;
	shr.u32 	%r3256, %r3255, 5;
	mul.wide.u32 	%rd1653, %r3256, 4;
	sub.s64 	%rd786, %rd35, %rd1653;
	ld.local.u32 	%r5315, [%rd786+24];
	ld.local.u32 	%r5316, [%rd786+20];
	setp.eq.s32 	%p642, %r1326, 0;
	@%p642 bra 	$L__BB2_842;
	shf.l.wrap.b32 	%r5315, %r5316, %r5315, %r1326;
	ld.local.u32 	%r3257, [%rd786+16];
	shf.l.wrap.b32 	%r5316, %r3257, %r5316, %r1326;
$L__BB2_842:
	shr.u32 	%r3258, %r5315, 30;
	shf.l.wrap.b32 	%r3259, %r5316, %r5315, 2;
	shl.b32 	%r3260, %r5316, 2;
	shr.u32 	%r3261, %r3259, 31;
	add.s32 	%r3262, %r3261, %r3258;
	neg.s32 	%r3263, %r3262;
	setp.lt.s32 	%p643, %r1322, 0;
	selp.b32 	%r5317, %r3263, %r3262, %p643;
	xor.b32  	%r3264, %r3259, %r1322;
	shr.s32 	%r3265, %r3259, 31;
	xor.b32  	%r3266, %r3265, %r3259;
	xor.b32  	%r3267, %r3265, %r3260;
	cvt.u64.u32 	%rd1654, %r3266;
	shl.b64 	%rd1655, %rd1654, 32;
	cvt.u64.u32 	%rd1656, %r3267;
	or.b64  	%rd1657, %rd1655, %rd1656;
	cvt.rn.f64.s64 	%fd537, %rd1657;
	mul.f64 	%fd538, %fd537, 0d3BF921FB54442D19;
	cvt.rn.f32.f64 	%f2304, %fd538;
	neg.f32 	%f2305, %f2304;
	setp.lt.s32 	%p644, %r3264, 0;
	selp.f32 	%f4178, %f2305, %f2304, %p644;
$L__BB2_843:
	mul.rn.f32 	%f2307, %f4178, %f4178;
	and.b32  	%r3269, %r5317, 1;
	setp.eq.b32 	%p645, %r3269, 1;
	selp.f32 	%f2308, 0f3F800000, %f4178, %p645;
	fma.rn.f32 	%f2309, %f2307, %f2308, 0f00000000;
	fma.rn.f32 	%f2310, %f2307, 0f37CBAC00, 0fBAB607ED;
	selp.f32 	%f2311, %f2310, 0fB94D4153, %p645;
	selp.f32 	%f2312, 0f3D2AAABB, 0f3C0885E4, %p645;
	fma.rn.f32 	%f2313, %f2311, %f2307, %f2312;
	selp.f32 	%f2314, 0fBEFFFFFF, 0fBE2AAAA8, %p645;
	fma.rn.f32 	%f2315, %f2313, %f2307, %f2314;
	fma.rn.f32 	%f2316, %f2315, %f2309, %f2308;
	and.b32  	%r3270, %r5317, 2;
	setp.eq.s32 	%p646, %r3270, 0;
	mov.f32 	%f2317, 0f00000000;
	sub.f32 	%f2318, %f2317, %f2316;
	selp.f32 	%f2319, %f2316, %f2318, %p646;
	cvt.f64.f32 	%fd164, %f2319;
	mul.f32 	%f554, %f523, 0f40A00000;
	mul.f32 	%f2320, %f554, 0f3F22F983;
	cvt.rni.s32.f32 	%r5321, %f2320;
	cvt.rn.f32.s32 	%f2321, %r5321;
	fma.rn.f32 	%f2322, %f2321, 0fBFC90FDA, %f554;
	fma.rn.f32 	%f2323, %f2321, 0fB3A22168, %f2322;
	fma.rn.f32 	%f4179, %f2321, 0fA7C234C5, %f2323;
	abs.f32 	%f556, %f554;
	setp.ltu.f32 	%p647, %f556, 0f47CE4780;
	@%p647 bra 	$L__BB2_851;
	setp.neu.f32 	%p648, %f556, 0f7F800000;
	@%p648 bra 	$L__BB2_846;
	mov.f32 	%f2326, 0f00000000;
	mul.rn.f32 	%f4179, %f554, %f2326;
	mov.b32 	%r5321, 0;
	bra.uni 	$L__BB2_851;
$L__BB2_846:
	mov.b32 	%r1336, %f554;
	shl.b32 	%r3272, %r1336, 8;
	or.b32  	%r1337, %r3272, -2147483648;
	mov.b64 	%rd2489, 0;
	mov.b32 	%r5318, 0;
	mov.u64 	%rd2487, __cudart_i2opi_f;
	mov.u64 	%rd2488, %rd34;
$L__BB2_847:
	.pragma "nounroll";
	ld.global.nc.u32 	%r3273, [%rd2487];
	mad.wide.u32 	%rd1660, %r3273, %r1337, %rd2489;
	shr.u64 	%rd2489, %rd1660, 32;
	st.local.u32 	[%rd2488], %rd1660;
	add.s32 	%r5318, %r5318, 1;
	add.s64 	%rd2488, %rd2488, 4;
	add.s64 	%rd2487, %rd2487, 4;
	setp.ne.s32 	%p649, %r5318, 6;
	@%p649 bra 	$L__BB2_847;
	shr.u32 	%r3274, %r1336, 23;
	st.local.u32 	[%rd34+24], %rd2489;
	and.b32  	%r1340, %r3274, 31;
	and.b32  	%r3275, %r3274, 224;
	add.s32 	%r3276, %r3275, -128;
	shr.u32 	%r3277, %r3276, 5;
	mul.wide.u32 	%rd1661, %r3277, 4;
	sub.s64 	%rd793, %rd34, %rd1661;
	ld.local.u32 	%r5319, [%rd793+24];
	ld.local.u32 	%r5320, [%rd793+20];
	setp.eq.s32 	%p650, %r1340, 0;
	@%p650 bra 	$L__BB2_850;
	shf.l.wrap.b32 	%r5319, %r5320, %r5319, %r1340;
	ld.local.u32 	%r3278, [%rd793+16];
	shf.l.wrap.b32 	%r5320, %r3278, %r5320, %r1340;
$L__BB2_850:
	shr.u32 	%r3279, %r5319, 30;
	shf.l.wrap.b32 	%r3280, %r5320, %r5319, 2;
	shl.b32 	%r3281, %r5320, 2;
	shr.u32 	%r3282, %r3280, 31;
	add.s32 	%r3283, %r3282, %r3279;
	neg.s32 	%r3284, %r3283;
	setp.lt.s32 	%p651, %r1336, 0;
	selp.b32 	%r5321, %r3284, %r3283, %p651;
	xor.b32  	%r3285, %r3280, %r1336;
	shr.s32 	%r3286, %r3280, 31;
	xor.b32  	%r3287, %r3286, %r3280;
	xor.b32  	%r3288, %r3286, %r3281;
	cvt.u64.u32 	%rd1662, %r3287;
	shl.b64 	%rd1663, %rd1662, 32;
	cvt.u64.u32 	%rd1664, %r3288;
	or.b64  	%rd1665, %rd1663, %rd1664;
	cvt.rn.f64.s64 	%fd539, %rd1665;
	mul.f64 	%fd540, %fd539, 0d3BF921FB54442D19;
	cvt.rn.f32.f64 	%f2324, %fd540;
	neg.f32 	%f2325, %f2324;
	setp.lt.s32 	%p652, %r3285, 0;
	selp.f32 	%f4179, %f2325, %f2324, %p652;
$L__BB2_851:
	ld.param.f32 	%f4076, [_Z20scanExclusiveShared4P6float4S0_jjfffiiiifiif_param_14];
	setp.eq.s32 	%p653, %r1012, 1062207488;
	mul.rn.f32 	%f2327, %f4179, %f4179;
	and.b32  	%r3291, %r5321, 1;
	setp.eq.b32 	%p654, %r3291, 1;
	selp.f32 	%f2328, 0f3F800000, %f4179, %p654;
	fma.rn.f32 	%f2329, %f2327, %f2328, 0f00000000;
	fma.rn.f32 	%f2330, %f2327, 0f37CBAC00, 0fBAB607ED;
	selp.f32 	%f2331, %f2330, 0fB94D4153, %p654;
	selp.f32 	%f2332, 0f3D2AAABB, 0f3C0885E4, %p654;
	fma.rn.f32 	%f2333, %f2331, %f2327, %f2332;
	selp.f32 	%f2334, 0fBEFFFFFF, 0fBE2AAAA8, %p654;
	fma.rn.f32 	%f2335, %f2333, %f2327, %f2334;
	fma.rn.f32 	%f2336, %f2335, %f2329, %f2328;
	and.b32  	%r3292, %r5321, 2;
	setp.eq.s32 	%p655, %r3292, 0;
	mov.f32 	%f2337, 0f00000000;
	sub.f32 	%f2338, %f2337, %f2336;
	selp.f32 	%f2339, %f2336, %f2338, %p655;
	cvt.f64.f32 	%fd541, %f2339;
	mul.f64 	%fd542, %fd164, 0d3FC999999999999A;
	fma.rn.f64 	%fd543, %fd542, %fd541, %fd163;
	cvt.rn.f32.f64 	%f2340, %fd543;
	sub.f32 	%f560, %f2340, %f4076;
	cvt.rn.f64.u32 	%fd544, %r1251;
	{
	.reg .b32 %temp; 
	mov.b64 	{%temp, %r1349}, %fd544;
	}
	{ // callseq 14, 0
	.param .b64 param0;
	st.param.f64 	[param0], %fd544;
	.param .b64 retval0;
	call.uni (retval0), 
	__internal_accurate_pow, 
	(
	param0
	);
	ld.param.f64 	%fd545, [retval0];
	} // callseq 14
	setp.lt.s32 	%p656, %r1349, 0;
	neg.f64 	%fd547, %fd545;
	selp.f64 	%fd548, %fd547, %fd545, %p653;
	selp.f64 	%fd886, %fd548, %fd545, %p656;
	setp.ne.s32 	%p657, %r1251, 0;
	@%p657 bra 	$L__BB2_853;
	setp.eq.s32 	%p658, %r1012, 1062207488;
	selp.b32 	%r3293, %r1349, 0, %p658;
	setp.lt.s32 	%p659, %r2734, 0;
	or.b32  	%r3294, %r3293, 2146435072;
	selp.b32 	%r3295, %r3294, %r3293, %p659;
	mov.b32 	%r3296, 0;
	mov.b64 	%fd886, {%r3296, %r3295};
$L__BB2_853:
	setp.ltu.f32 	%p660, %f380, 0f47CE4780;
	@%p660 bra 	$L__BB2_861;
	setp.neu.f32 	%p661, %f380, 0f7F800000;
	@%p661 bra 	$L__BB2_856;
	ld.param.f32 	%f4008, [_Z20scanExclusiveShared4P6float4S0_jjfffiiiifiif_param_5];
	mov.f32 	%f2343, 0f00000000;
	mul.rn.f32 	%f4180, %f4008, %f2343;
	mov.b32 	%r5325, 0;
	bra.uni 	$L__BB2_861;
$L__BB2_856:
	ld.param.f32 	%f4007, [_Z20scanExclusiveShared4P6float4S0_jjfffiiiifiif_param_5];
	mov.b32 	%r1350, %f4007;
	shl.b32 	%r3298, %r1350, 8;
	or.b32  	%r1351, %r3298, -2147483648;
	mov.b64 	%rd2492, 0;
	mov.b32 	%r5322, 0;
	mov.u64 	%rd2490, __cudart_i2opi_f;
	mov.u64 	%rd2491, %rd33;
$L__BB2_857:
	.pragma "nounroll";
	ld.global.nc.u32 	%r3299, [%rd2490];
	mad.wide.u32 	%rd1668, %r3299, %r1351, %rd2492;
	shr.u64 	%rd2492, %rd1668, 32;
	st.local.u32 	[%rd2491], %rd1668;
	add.s32 	%r5322, %r5322, 1;
	add.s64 	%rd2491, %rd2491, 4;
	add.s64 	%rd2490, %rd2490, 4;
	setp.ne.s32 	%p662, %r5322, 6;
	@%p662 bra 	$L__BB2_857;
	shr.u32 	%r3300, %r1350, 23;
	st.local.u32 	[%rd33+24], %rd2492;
	and.b32  	%r1354, %r3300, 31;
	and.b32  	%r3301, %r3300, 224;
	add.s32 	%r3302, %r3301, -128;
	shr.u32 	%r3303, %r3302, 5;
	mul.wide.u32 	%rd1669, %r3303, 4;
	sub.s64 	%rd800, %rd33, %rd1669;
	ld.local.u32 	%r5323, [%rd800+24];
	ld.local.u32 	%r5324, [%rd800+20];
	setp.eq.s32 	%p663, %r1354, 0;
	@%p663 bra 	$L__BB2_860;
	shf.l.wrap.b32 	%r5323, %r5324, %r5323, %r1354;
	ld.local.u32 	%r3304, [%rd800+16];
	shf.l.wrap.b32 	%r5324, %r3304, %r5324, %r1354;
$L__BB2_860:
	shr.u32 	%r3305, %r5323, 30;
	shf.l.wrap.b32 	%r3306, %r5324, %r5323, 2;
	shl.b32 	%r3307, %r5324, 2;
	shr.u32 	%r3308, %r3306, 31;
	add.s32 	%r3309, %r3308, %r3305;
	neg.s32 	%r3310, %r3309;
	setp.lt.s32 	%p664, %r1350, 0;
	selp.b32 	%r5325, %r3310, %r3309, %p664;
	xor.b32  	%r3311, %r3306, %r1350;
	shr.s32 	%r3312, %r3306, 31;
	xor.b32  	%r3313, %r3312, %r3306;
	xor.b32  	%r3314, %r3312, %r3307;
	cvt.u64.u32 	%rd1670, %r3313;
	shl.b64 	%rd1671, %rd1670, 32;
	cvt.u64.u32 	%rd1672, %r3314;
	or.b64  	%rd1673, %rd1671, %rd1672;
	cvt.rn.f64.s64 	%fd549, %rd1673;
	mul.f64 	%fd550, %fd549, 0d3BF921FB54442D19;
	cvt.rn.f32.f64 	%f2341, %fd550;
	neg.f32 	%f2342, %f2341;
	setp.lt.s32 	%p665, %r3311, 0;
	selp.f32 	%f4180, %f2342, %f2341, %p665;
$L__BB2_861:
	setp.eq.s32 	%p666, %r1012, 1062207488;
	mul.f32 	%f2344, %f4180, %f4180;
	fma.rn.f32 	%f2345, %f2344, 0f3C190000, 0f3B560000;
	fma.rn.f32 	%f2346, %f2345, %f2344, 0f3CC70000;
	fma.rn.f32 	%f2347, %f2346, %f2344, 0f3D5B0000;
	fma.rn.f32 	%f2348, %f2347, %f2344, 0f3E089438;
	fma.rn.f32 	%f2349, %f2348, %f2344, 0f3EAAAA88;
	mul.rn.f32 	%f2350, %f2344, %f4180;
	fma.rn.f32 	%f2351, %f2349, %f2350, %f4180;
	abs.f32 	%f2352, %f4180;
	setp.eq.f32 	%p667, %f2352, 0f3A00B43C;
	selp.f32 	%f2353, %f4180, %f2351, %p667;
	and.b32  	%r3317, %r5325, 1;
	setp.eq.b32 	%p668, %r3317, 1;
	neg.f32 	%f2354, %f2353;
	rcp.approx.ftz.f32 	%f2355, %f2354;
	selp.f32 	%f2356, %f2355, %f2353, %p668;
	mul.f32 	%f2357, %f2356, %f519;
	mov.f32 	%f2358, 0f3F000000;
	copysign.f32 	%f2359, %f2357, %f2358;
	add.rz.f32 	%f2360, %f2357, %f2359;
	cvt.rzi.f32.f32 	%f564, %f2360;
	cvt.f64.f32 	%fd168, %f564;
	{
	.reg .b32 %temp; 
	mov.b64 	{%temp, %r1363}, %fd168;
	}
	abs.f64 	%fd169, %fd168;
	{ // callseq 15, 0
	.param .b64 param0;
	st.param.f64 	[param0], %fd169;
	.param .b64 retval0;
	call.uni (retval0), 
	__internal_accurate_pow, 
	(
	param0
	);
	ld.param.f64 	%fd551, [retval0];
	} // callseq 15
	setp.lt.s32 	%p669, %r1363, 0;
	neg.f64 	%fd553, %fd551;
	selp.f64 	%fd554, %fd553, %fd551, %p666;
	selp.f64 	%fd888, %fd554, %fd551, %p669;
	setp.neu.f32 	%p670, %f564, 0f00000000;
	@%p670 bra 	$L__BB2_863;
	setp.eq.s32 	%p671, %r1012, 1062207488;
	selp.b32 	%r3318, %r1363, 0, %p671;
	setp.lt.s32 	%p672, %r2734, 0;
	or.b32  	%r3319, %r3318, 2146435072;
	selp.b32 	%r3320, %r3319, %r3318, %p672;
	mov.b32 	%r3321, 0;
	mov.b64 	%fd888, {%r3321, %r3320};
$L__BB2_863:
	add.f64 	%fd555, %fd168, 0d4000000000000000;
	{
	.reg .b32 %temp; 
	mov.b64 	{%temp, %r3322}, %fd555;
	}
	and.b32  	%r3323, %r3322, 2146435072;
	setp.ne.s32 	%p673, %r3323, 2146435072;
	@%p673 bra 	$L__BB2_868;
	setp.num.f32 	%p674, %f564, %f564;
	@%p674 bra 	$L__BB2_866;
	mov.f64 	%fd556, 0d4000000000000000;
	add.rn.f64 	%fd888, %fd168, %fd556;
	bra.uni 	$L__BB2_868;
$L__BB2_866:
	setp.neu.f64 	%p675, %fd169, 0d7FF0000000000000;
	@%p675 bra 	$L__BB2_868;
	setp.lt.s32 	%p676, %r1363, 0;
	setp.eq.s32 	%p677, %r1012, 1062207488;
	setp.lt.s32 	%p678, %r2734, 0;
	selp.b32 	%r3325, 0, 2146435072, %p678;
	and.b32  	%r3326, %r2734, 2147483647;
	setp.ne.s32 	%p679, %r3326, 1071644672;
	or.b32  	%r3327, %r3325, -2147483648;
	selp.b32 	%r3328, %r3327, %r3325, %p679;
	selp.b32 	%r3329, %r3328, %r3325, %p677;
	selp.b32 	%r3330, %r3329, %r3325, %p676;
	mov.b32 	%r3331, 0;
	mov.b64 	%fd888, {%r3331, %r3330};
$L__BB2_868:
	setp.eq.f32 	%p680, %f564, 0f3F800000;
	selp.f64 	%fd557, 0d3FF0000000000000, %fd888, %p680;
	add.f64 	%fd558, %fd886, %fd557;
	sqrt.rn.f64 	%fd559, %fd558;
	mul.f64 	%fd560, %fd559, %fd134;
	cvt.rn.f32.f64 	%f2361, %fd560;
	abs.f32 	%f2362, %f2361;
	abs.f32 	%f2363, %f560;
	setp.gt.f32 	%p681, %f2363, %f2362;
	selp.f32 	%f2364, %f2363, %f2362, %p681;
	selp.f32 	%f2365, %f2362, %f2363, %p681;
	div.rn.f32 	%f2366, %f2365, %f2364;
	mul.f32 	%f2367, %f2366, %f2366;
	fma.rn.f32 	%f2368, %f2367, 0f3B33710B, 0fBC807748;
	fma.rn.f32 	%f2369, %f2368, %f2367, 0f3D2CDAB2;
	fma.rn.f32 	%f2370, %f2369, %f2367, 0fBD992D10;
	fma.rn.f32 	%f2371, %f2370, %f2367, 0f3DD9EA6C;
	fma.rn.f32 	%f2372, %f2371, %f2367, 0fBE117CB1;
	fma.rn.f32 	%f2373, %f2372, %f2367, 0f3E4CBCE0;
	fma.rn.f32 	%f2374, %f2373, %f2367, 0fBEAAAA7D;
	mul.f32 	%f2375, %f2367, %f2374;
	fma.rn.f32 	%f2376, %f2375, %f2366, %f2366;
	neg.f32 	%f2377, %f2376;
	fma.rn.f32 	%f2378, 0f3F6EE581, 0f3FD774EB, %f2377;
	selp.f32 	%f2379, %f2378, %f2376, %p681;
	selp.f32 	%f2380, 0f3F6EE581, 0f3FEEE581, %p681;
	selp.f32 	%f2381, %f2376, %f2377, %p681;
	fma.rn.f32 	%f2382, %f2380, 0f3FD774EB, %f2381;
	mov.b64 	%rd1674, %fd560;
	setp.lt.s64 	%p682, %rd1674, 0;
	selp.f32 	%f2383, %f2382, %f2379, %p682;
	add.f32 	%f2384, %f2363, %f2362;
	setp.eq.f32 	%p683, %f2364, 0f00000000;
	selp.f32 	%f2385, 0f40490FDB, 0f00000000, %p682;
	setp.eq.f32 	%p684, %f2362, %f2363;
	selp.f32 	%f2386, 0f4016CBE4, 0f3F490FDB, %p682;
	selp.f32 	%f2387, %f2386, %f2383, %p684;
	selp.f32 	%f2388, %f2385, %f2387, %p683;
	abs.f32 	%f2389, %f2384;
	setp.nan.f32 	%p685, %f2389, %f2389;
	copysign.f32 	%f2390, %f560, %f2388;
	selp.f32 	%f2391, %f2384, %f2390, %p685;
	cvt.f64.f32 	%fd561, %f2391;
	mul.f64 	%fd898, %fd561, 0d404CA4EA4A8C154D;
	mul.f64 	%fd901, %fd135, 0d404CA4EA4A8C154D;
	mul.f64 	%fd900, %fd148, 0d404CA4EA4A8C154D;
	mul.f64 	%fd899, %fd161, 0d404CA4EA4A8C154D;
	bra.uni 	$L__BB2_1153;
$L__BB2_869:
	ld.param.f32 	%f3976, [_Z20scanExclusiveShared4P6float4S0_jjfffiiiifiif_param_5];
	mov.b32 	%r1366, %f3976;
	shl.b32 	%r1839, %r1366, 8;
	or.b32  	%r1367, %r1839, -2147483648;
	mov.b64 	%rd2495, 0;
	mov.b32 	%r5326, 0;
	mov.u64 	%rd2493, __cudart_i2opi_f;
	mov.u64 	%rd2494, %rd32;
$L__BB2_870:
	.pragma "nounroll";
	ld.global.nc.u32 	%r1840, [%rd2493];
	mad.wide.u32 	%rd1157, %r1840, %r1367, %rd2495;
	shr.u64 	%rd2495, %rd1157, 32;
	st.local.u32 	[%rd2494], %rd1157;
	add.s32 	%r5326, %r5326, 1;
	add.s64 	%rd2494, %rd2494, 4;
	add.s64 	%rd2493, %rd2493, 4;
	setp.ne.s32 	%p8, %r5326, 6;
	@%p8 bra 	$L__BB2_870;
	shr.u32 	%r1841, %r1366, 23;
	st.local.u32 	[%rd32+24], %rd2495;
	and.b32  	%r1370, %r1841, 31;
	and.b32  	%r1842, %r1841, 224;
	add.s32 	%r1843, %r1842, -128;
	shr.u32 	%r1844, %r1843, 5;
	mul.wide.u32 	%rd1158, %r1844, 4;
	sub.s64 	%rd807, %rd32, %rd1158;
	ld.local.u32 	%r5327, [%rd807+24];
	ld.local.u32 	%r5328, [%rd807+20];
	setp.eq.s32 	%p9, %r1370, 0;
	@%p9 bra 	$L__BB2_873;
	shf.l.wrap.b32 	%r5327, %r5328, %r5327, %r1370;
	ld.local.u32 	%r1845, [%rd807+16];
	shf.l.wrap.b32 	%r5328, %r1845, %r5328, %r1370;
$L__BB2_873:
	shr.u32 	%r1846, %r5327, 30;
	shf.l.wrap.b32 	%r1847, %r5328, %r5327, 2;
	shl.b32 	%r1848, %r5328, 2;
	shr.u32 	%r1849, %r1847, 31;
	add.s32 	%r1850, %r1849, %r1846;
	neg.s32 	%r1851, %r1850;
	setp.lt.s32 	%p10, %r1366, 0;
	selp.b32 	%r5329, %r1851, %r1850, %p10;
	xor.b32  	%r1852, %r1847, %r1366;
	shr.s32 	%r1853, %r1847, 31;
	xor.b32  	%r1854, %r1853, %r1847;
	xor.b32  	%r1855, %r1853, %r1848;
	cvt.u64.u32 	%rd1159, %r1854;
	shl.b64 	%rd1160, %rd1159, 32;
	cvt.u64.u32 	%rd1161, %r1855;
	or.b64  	%rd1162, %rd1160, %rd1161;
	cvt.rn.f64.s64 	%fd244, %rd1162;
	mul.f64 	%fd245, %fd244, 0d3BF921FB54442D19;
	cvt.rn.f32.f64 	%f844, %fd245;
	neg.f32 	%f845, %f844;
	setp.lt.s32 	%p11, %r1852, 0;
	selp.f32 	%f4181, %f845, %f844, %p11;
$L__BB2_874:
	ld.param.f32 	%f4043, [_Z20scanExclusiveShared4P6float4S0_jjfffiiiifiif_param_11];
	ld.param.u32 	%r4932, [_Z20scanExclusiveShared4P6float4S0_jjfffiiiifiif_param_8];
	mul.f32 	%f847, %f4181, %f4181;
	fma.rn.f32 	%f848, %f847, 0f3C190000, 0f3B560000;
	fma.rn.f32 	%f849, %f848, %f847, 0f3CC70000;
	fma.rn.f32 	%f850, %f849, %f847, 0f3D5B0000;
	fma.rn.f32 	%f851, %f850, %f847, 0f3E089438;
	fma.rn.f32 	%f852, %f851, %f847, 0f3EAAAA88;
	mul.rn.f32 	%f853, %f847, %f4181;
	fma.rn.f32 	%f854, %f852, %f853, %f4181;
	abs.f32 	%f855, %f4181;
	setp.eq.f32 	%p12, %f855, 0f3A00B43C;
	selp.f32 	%f856, %f4181, %f854, %p12;
	and.b32  	%r1857, %r5329, 1;
	setp.eq.b32 	%p13, %r1857, 1;
	neg.f32 	%f857, %f856;
	rcp.approx.ftz.f32 	%f858, %f857;
	selp.f32 	%f859, %f858, %f856, %p13;
	cvt.rn.f32.u32 	%f860, %r4;
	div.rn.f32 	%f861, %f860, %f859;
	mov.f32 	%f862, 0f3F000000;
	copysign.f32 	%f863, %f861, %f862;
	add.rz.f32 	%f864, %f861, %f863;
	cvt.rzi.f32.f32 	%f865, %f864;
	cvt.rzi.s32.f32 	%r1858, %f865;
	sub.s32 	%r1859, %r1364, %r1858;
	cvt.rn.f32.s32 	%f866, %r1859;
	mul.f32 	%f570, %f4043, %f866;
	sub.s32 	%r1379, %r4932, %r3;
	cvt.rn.f32.u32 	%f867, %r1379;
	mul.f32 	%f571, %f4043, %f867;
	mul.f32 	%f868, %f570, 0f3F22F983;
	cvt.rni.s32.f32 	%r5333, %f868;
	cvt.rn.f32.s32 	%f869, %r5333;
	fma.rn.f32 	%f870, %f869, 0fBFC90FDA, %f570;
	fma.rn.f32 	%f871, %f869, 0fB3A22168, %f870;
	fma.rn.f32 	%f4182, %f869, 0fA7C234C5, %f871;
	abs.f32 	%f573, %f570;
	setp.ltu.f32 	%p14, %f573, 0f47CE4780;
	@%p14 bra 	$L__BB2_882;
	setp.neu.f32 	%p15, %f573, 0f7F800000;
	@%p15 bra 	$L__BB2_877;
	mov.f32 	%f874, 0f00000000;
	mul.rn.f32 	%f4182, %f570, %f874;
	mov.b32 	%r5333, 0;
	bra.uni 	$L__BB2_882;
$L__BB2_877:
	mov.b32 	%r1381, %f570;
	shl.b32 	%r1861, %r1381, 8;
	or.b32  	%r1382, %r1861, -2147483648;
	mov.b64 	%rd2498, 0;
	mov.b32 	%r5330, 0;
	mov.u64 	%rd2496, __cudart_i2opi_f;
	mov.u64 	%rd2497, %rd31;
$L__BB2_878:
	.pragma "nounroll";
	ld.global.nc.u32 	%r1862, [%rd2496];
	mad.wide.u32 	%rd1165, %r1862, %r1382, %rd2498;
	shr.u64 	%rd2498, %rd1165, 32;
	st.local.u32 	[%rd2497], %rd1165;
	add.s32 	%r5330, %r5330, 1;
	add.s64 	%rd2497, %rd2497, 4;
	add.s64 	%rd2496, %rd2496, 4;
	setp.ne.s32 	%p16, %r5330, 6;
	@%p16 bra 	$L__BB2_878;
	shr.u32 	%r1863, %r1381, 23;
	st.local.u32 	[%rd31+24], %rd2498;
	and.b32  	%r1385, %r1863, 31;
	and.b32  	%r1864, %r1863, 224;
	add.s32 	%r1865, %r1864, -128;
	shr.u32 	%r1866, %r1865, 5;
	mul.wide.u32 	%rd1166, %r1866, 4;
	sub.s64 	%rd814, %rd31, %rd1166;
	ld.local.u32 	%r5331, [%rd814+24];
	ld.local.u32 	%r5332, [%rd814+20];
	setp.eq.s32 	%p17, %r1385, 0;
	@%p17 bra 	$L__BB2_881;
	shf.l.wrap.b32 	%r5331, %r5332, %r5331, %r1385;
	ld.local.u32 	%r1867, [%rd814+16];
	shf.l.wrap.b32 	%r5332, %r1867, %r5332, %r1385;
$L__BB2_881:
	shr.u32 	%r1868, %r5331, 30;
	shf.l.wrap.b32 	%r1869, %r5332, %r5331, 2;
	shl.b32 	%r1870, %r5332, 2;
	shr.u32 	%r1871, %r1869, 31;
	add.s32 	%r1872, %r1871, %r1868;
	neg.s32 	%r1873, %r1872;
	setp.lt.s32 	%p18, %r1381, 0;
	selp.b32 	%r5333, %r1873, %r1872, %p18;
	xor.b32  	%r1874, %r1869, %r1381;
	shr.s32 	%r1875, %r1869, 31;
	xor.b32  	%r1876, %r1875, %r1869;
	xor.b32  	%r1877, %r1875, %r1870;
	cvt.u64.u32 	%rd1167, %r1876;
	shl.b64 	%rd1168, %rd1167, 32;
	cvt.u64.u32 	%rd1169, %r1877;
	or.b64  	%rd1170, %rd1168, %rd1169;
	cvt.rn.f64.s64 	%fd246, %rd1170;
	mul.f64 	%fd247, %fd246, 0d3BF921FB54442D19;
	cvt.rn.f32.f64 	%f872, %fd247;
	neg.f32 	%f873, %f872;
	setp.lt.s32 	%p19, %r1874, 0;
	selp.f32 	%f4182, %f873, %f872, %p19;
$L__BB2_882:
	mul.rn.f32 	%f875, %f4182, %f4182;
	and.b32  	%r1879, %r5333, 1;
	setp.eq.b32 	%p20, %r1879, 1;
	selp.f32 	%f876, 0f3F800000, %f4182, %p20;
	fma.rn.f32 	%f877, %f875, %f876, 0f00000000;
	fma.rn.f32 	%f878, %f875, 0f37CBAC00, 0fBAB607ED;
	selp.f32 	%f879, %f878, 0fB94D4153, %p20;
	selp.f32 	%f880, 0f3D2AAABB, 0f3C0885E4, %p20;
	fma.rn.f32 	%f881, %f879, %f875, %f880;
	selp.f32 	%f882, 0fBEFFFFFF, 0fBE2AAAA8, %p20;
	fma.rn.f32 	%f883, %f881, %f875, %f882;
	fma.rn.f32 	%f884, %f883, %f877, %f876;
	and.b32  	%r1880, %r5333, 2;
	setp.eq.s32 	%p21, %r1880, 0;
	mov.f32 	%f885, 0f00000000;
	sub.f32 	%f886, %f885, %f884;
	selp.f32 	%f577, %f884, %f886, %p21;
	mul.f32 	%f887, %f571, 0f3F22F983;
	cvt.rni.s32.f32 	%r5337, %f887;
	cvt.rn.f32.s32 	%f888, %r5337;
	fma.rn.f32 	%f889, %f888, 0fBFC90FDA, %f571;
	fma.rn.f32 	%f890, %f888, 0fB3A22168, %f889;
	fma.rn.f32 	%f4183, %f888, 0fA7C234C5, %f890;
	abs.f32 	%f579, %f571;
	setp.ltu.f32 	%p22, %f579, 0f47CE4780;
	@%p22 bra 	$L__BB2_890;
	setp.neu.f32 	%p23, %f579, 0f7F800000;
	@%p23 bra 	$L__BB2_885;
	mov.f32 	%f893, 0f00000000;
	mul.rn.f32 	%f4183, %f571, %f893;
	mov.b32 	%r5337, 0;
	bra.uni 	$L__BB2_890;
$L__BB2_885:
	mov.b32 	%r1395, %f571;
	shl.b32 	%r1882, %r1395, 8;
	or.b32  	%r1396, %r1882, -2147483648;
	mov.b64 	%rd2501, 0;
	mov.b32 	%r5334, 0;
	mov.u64 	%rd2499, __cudart_i2opi_f;
	mov.u64 	%rd2500, %rd30;
$L__BB2_886:
	.pragma "nounroll";
	ld.global.nc.u32 	%r1883, [%rd2499];
	mad.wide.u32 	%rd1173, %r1883, %r1396, %rd2501;
	shr.u64 	%rd2501, %rd1173, 32;
	st.local.u32 	[%rd2500], %rd1173;
	add.s32 	%r5334, %r5334, 1;
	add.s64 	%rd2500, %rd2500, 4;
	add.s64 	%rd2499, %rd2499, 4;
	setp.ne.s32 	%p24, %r5334, 6;
	@%p24 bra 	$L__BB2_886;
	shr.u32 	%r1884, %r1395, 23;
	st.local.u32 	[%rd30+24], %rd2501;
	and.b32  	%r1399, %r1884, 31;
	and.b32  	%r1885, %r1884, 224;
	add.s32 	%r1886, %r1885, -128;
	shr.u32 	%r1887, %r1886, 5;
	mul.wide.u32 	%rd1174, %r1887, 4;
	sub.s64 	%rd821, %rd30, %rd1174;
	ld.local.u32 	%r5335, [%rd821+24];
	ld.local.u32 	%r5336, [%rd821+20];
	setp.eq.s32 	%p25, %r1399, 0;
	@%p25 bra 	$L__BB2_889;
	shf.l.wrap.b32 	%r5335, %r5336, %r5335, %r1399;
	ld.local.u32 	%r1888, [%rd821+16];
	shf.l.wrap.b32 	%r5336, %r1888, %r5336, %r1399;
$L__BB2_889:
	shr.u32 	%r1889, %r5335, 30;
	shf.l.wrap.b32 	%r1890, %r5336, %r5335, 2;
	shl.b32 	%r1891, %r5336, 2;
	shr.u32 	%r1892, %r1890, 31;
	add.s32 	%r1893, %r1892, %r1889;
	neg.s32 	%r1894, %r1893;
	setp.lt.s32 	%p26, %r1395, 0;
	selp.b32 	%r5337, %r1894, %r1893, %p26;
	xor.b32  	%r1895, %r1890, %r1395;
	shr.s32 	%r1896, %r1890, 31;
	xor.b32  	%r1897, %r1896, %r1890;
	xor.b32  	%r1898, %r1896, %r1891;
	cvt.u64.u32 	%rd1175, %r1897;
	shl.b64 	%rd1176, %rd1175, 32;
	cvt.u64.u32 	%rd1177, %r1898;
	or.b64  	%rd1178, %rd1176, %rd1177;
	cvt.rn.f64.s64 	%fd248, %rd1178;
	mul.f64 	%fd249, %fd248, 0d3BF921FB54442D19;
	cvt.rn.f32.f64 	%f891, %fd249;
	neg.f32 	%f892, %f891;
	setp.lt.s32 	%p27, %r1895, 0;
	selp.f32 	%f4183, %f892, %f891, %p27;
$L__BB2_890:
	mul.rn.f32 	%f894, %f4183, %f4183;
	and.b32  	%r1900, %r5337, 1;
	setp.eq.b32 	%p28, %r1900, 1;
	selp.f32 	%f895, 0f3F800000, %f4183, %p28;
	fma.rn.f32 	%f896, %f894, %f895, 0f00000000;
	fma.rn.f32 	%f897, %f894, 0f37CBAC00, 0fBAB607ED;
	selp.f32 	%f898, %f897, 0fB94D4153, %p28;
	selp.f32 	%f899, 0f3D2AAABB, 0f3C0885E4, %p28;
	fma.rn.f32 	%f900, %f898, %f894, %f899;
	selp.f32 	%f901, 0fBEFFFFFF, 0fBE2AAAA8, %p28;
	fma.rn.f32 	%f902, %f900, %f894, %f901;
	fma.rn.f32 	%f903, %f902, %f896, %f895;
	and.b32  	%r1901, %r5337, 2;
	setp.eq.s32 	%p29, %r1901, 0;
	mov.f32 	%f904, 0f00000000;
	sub.f32 	%f905, %f904, %f903;
	selp.f32 	%f906, %f903, %f905, %p29;
	fma.rn.f32 	%f583, %f577, %f906, 0f3F800000;
	add.f32 	%f584, %f570, %f570;
	mul.f32 	%f907, %f584, 0f3F22F983;
	cvt.rni.s32.f32 	%r5341, %f907;
	cvt.rn.f32.s32 	%f908, %r5341;
	fma.rn.f32 	%f909, %f908, 0fBFC90FDA, %f584;
	fma.rn.f32 	%f910, %f908, 0fB3A22168, %f909;
	fma.rn.f32 	%f4184, %f908, 0fA7C234C5, %f910;
	abs.f32 	%f586, %f584;
	setp.ltu.f32 	%p30, %f586, 0f47CE4780;
	@%p30 bra 	$L__BB2_898;
	setp.neu.f32 	%p31, %f586, 0f7F800000;
	@%p31 bra 	$L__BB2_893;
	mov.f32 	%f913, 0f00000000;
	mul.rn.f32 	%f4184, %f584, %f913;
	mov.b32 	%r5341, 0;
	bra.uni 	$L__BB2_898;
$L__BB2_893:
	mov.b32 	%r1409, %f584;
	shl.b32 	%r1903, %r1409, 8;
	or.b32  	%r1410, %r1903, -2147483648;
	mov.b64 	%rd2504, 0;
	mov.b32 	%r5338, 0;
	mov.u64 	%rd2502, __cudart_i2opi_f;
	mov.u64 	%rd2503, %rd29;
$L__BB2_894:
	.pragma "nounroll";
	ld.global.nc.u32 	%r1904, [%rd2502];
	mad.wide.u32 	%rd1181, %r1904, %r1410, %rd2504;
	shr.u64 	%rd2504, %rd1181, 32;
	st.local.u32 	[%rd2503], %rd1181;
	add.s32 	%r5338, %r5338, 1;
	add.s64 	%rd2503, %rd2503, 4;
	add.s64 	%rd2502, %rd2502, 4;
	setp.ne.s32 	%p32, %r5338, 6;
	@%p32 bra 	$L__BB2_894;
	shr.u32 	%r1905, %r1409, 23;
	st.local.u32 	[%rd29+24], %rd2504;
	and.b32  	%r1413, %r1905, 31;
	and.b32  	%r1906, %r1905, 224;
	add.s32 	%r1907, %r1906, -128;
	shr.u32 	%r1908, %r1907, 5;
	mul.wide.u32 	%rd1182, %r1908, 4;
	sub.s64 	%rd828, %rd29, %rd1182;
	ld.local.u32 	%r5339, [%rd828+24];
	ld.local.u32 	%r5340, [%rd828+20];
	setp.eq.s32 	%p33, %r1413, 0;
	@%p33 bra 	$L__BB2_897;
	shf.l.wrap.b32 	%r5339, %r5340, %r5339, %r1413;
	ld.local.u32 	%r1909, [%rd828+16];
	shf.l.wrap.b32 	%r5340, %r1909, %r5340, %r1413;
$L__BB2_897:
	shr.u32 	%r1910, %r5339, 30;
	shf.l.wrap.b32 	%r1911, %r5340, %r5339, 2;
	shl.b32 	%r1912, %r5340, 2;
	shr.u32 	%r1913, %r1911, 31;
	add.s32 	%r1914, %r1913, %r1910;
	neg.s32 	%r1915, %r1914;
	setp.lt.s32 	%p34, %r1409, 0;
	selp.b32 	%r5341, %r1915, %r1914, %p34;
	xor.b32  	%r1916, %r1911, %r1409;
	shr.s32 	%r1917, %r1911, 31;
	xor.b32  	%r1918, %r1917, %r1911;
	xor.b32  	%r1919, %r1917, %r1912;
	cvt.u64.u32 	%rd1183, %r1918;
	shl.b64 	%rd1184, %rd1183, 32;
	cvt.u64.u32 	%rd1185, %r1919;
	or.b64  	%rd1186, %rd1184, %rd1185;
	cvt.rn.f64.s64 	%fd250, %rd1186;
	mul.f64 	%fd251, %fd250, 0d3BF921FB54442D19;
	cvt.rn.f32.f64 	%f911, %fd251;
	neg.f32 	%f912, %f911;
	setp.lt.s32 	%p35, %r1916, 0;
	selp.f32 	%f4184, %f912, %f911, %p35;
$L__BB2_898:
	mul.rn.f32 	%f914, %f4184, %f4184;
	and.b32  	%r1921, %r5341, 1;
	setp.eq.b32 	%p36, %r1921, 1;
	selp.f32 	%f915, 0f3F800000, %f4184, %p36;
	fma.rn.f32 	%f916, %f914, %f915, 0f00000000;
	fma.rn.f32 	%f917, %f914, 0f37CBAC00, 0fBAB607ED;
	selp.f32 	%f918, %f917, 0fB94D4153, %p36;
	selp.f32 	%f919, 0f3D2AAABB, 0f3C0885E4, %p36;
	fma.rn.f32 	%f920, %f918, %f914, %f919;
	selp.f32 	%f921, 0fBEFFFFFF, 0fBE2AAAA8, %p36;
	fma.rn.f32 	%f922, %f920, %f914, %f921;
	fma.rn.f32 	%f923, %f922, %f916, %f915;
	and.b32  	%r1922, %r5341, 2;
	setp.eq.s32 	%p37, %r1922, 0;
	mov.f32 	%f924, 0f00000000;
	sub.f32 	%f925, %f924, %f923;
	selp.f32 	%f926, %f923, %f925, %p37;
	cvt.f64.f32 	%fd180, %f926;
	add.f32 	%f590, %f571, %f571;
	mul.f32 	%f927, %f590, 0f3F22F983;
	cvt.rni.s32.f32 	%r5345, %f927;
	cvt.rn.f32.s32 	%f928, %r5345;
	fma.rn.f32 	%f929, %f928, 0fBFC90FDA, %f590;
	fma.rn.f32 	%f930, %f928, 0fB3A22168, %f929;
	fma.rn.f32 	%f4185, %f928, 0fA7C234C5, %f930;
	abs.f32 	%f592, %f590;
	setp.ltu.f32 	%p38, %f592, 0f47CE4780;
	@%p38 bra 	$L__BB2_906;
	setp.neu.f32 	%p39, %f592, 0f7F800000;
	@%p39 bra 	$L__BB2_901;
	mov.f32 	%f933, 0f00000000;
	mul.rn.f32 	%f4185, %f590, %f933;
	mov.b32 	%r5345, 0;
	bra.uni 	$L__BB2_906;
$L__BB2_901:
	mov.b32 	%r1423, %f590;
	shl.b32 	%r1924, %r1423, 8;
	or.b32  	%r1424, %r1924, -2147483648;
	mov.b64 	%rd2507, 0;
	mov.b32 	%r5342, 0;
	mov.u64 	%rd2505, __cudart_i2opi_f;
	mov.u64 	%rd2506, %rd28;
$L__BB2_902:
	.pragma "nounroll";
	ld.global.nc.u32 	%r1925, [%rd2505];
	mad.wide.u32 	%rd1189, %r1925, %r1424, %rd2507;
	shr.u64 	%rd2507, %rd1189, 32;
	st.local.u32 	[%rd2506], %rd1189;
	add.s32 	%r5342, %r5342, 1;
	add.s64 	%rd2506, %rd2506, 4;
	add.s64 	%rd2505, %rd2505, 4;
	setp.ne.s32 	%p40, %r5342, 6;
	@%p40 bra 	$L__BB2_902;
	shr.u32 	%r1926, %r1423, 23;
	st.local.u32 	[%rd28+24], %rd2507;
	and.b32  	%r1427, %r1926, 31;
	and.b32  	%r1927, %r1926, 224;
	add.s32 	%r1928, %r1927, -128;
	shr.u32 	%r1929, %r1928, 5;
	mul.wide.u32 	%rd1190, %r1929, 4;
	sub.s64 	%rd835, %rd28, %rd1190;
	ld.local.u32 	%r5343, [%rd835+24];
	ld.local.u32 	%r5344, [%rd835+20];
	setp.eq.s32 	%p41, %r1427, 0;
	@%p41 bra 	$L__BB2_905;
	shf.l.wrap.b32 	%r5343, %r5344, %r5343, %r1427;
	ld.local.u32 	%r1930, [%rd835+16];
	shf.l.wrap.b32 	%r5344, %r1930, %r5344, %r1427;
$L__BB2_905:
	shr.u32 	%r1931, %r5343, 30;
	shf.l.wrap.b32 	%r1932, %r5344, %r5343, 2;
	shl.b32 	%r1933, %r5344, 2;
	shr.u32 	%r1934, %r1932, 31;
	add.s32 	%r1935, %r1934, %r1931;
	neg.s32 	%r1936, %r1935;
	setp.lt.s32 	%p42, %r1423, 0;
	selp.b32 	%r5345, %r1936, %r1935, %p42;
	xor.b32  	%r1937, %r1932, %r1423;
	shr.s32 	%r1938, %r1932, 31;
	xor.b32  	%r1939, %r1938, %r1932;
	xor.b32  	%r1940, %r1938, %r1933;
	cvt.u64.u32 	%rd1191, %r1939;
	shl.b64 	%rd1192, %rd1191, 32;
	cvt.u64.u32 	%rd1193, %r1940;
	or.b64  	%rd1194, %rd1192, %rd1193;
	cvt.rn.f64.s64 	%fd252, %rd1194;
	mul.f64 	%fd253, %fd252, 0d3BF921FB54442D19;
	cvt.rn.f32.f64 	%f931, %fd253;
	neg.f32 	%f932, %f931;
	setp.lt.s32 	%p43, %r1937, 0;
	selp.f32 	%f4185, %f932, %f931, %p43;
$L__BB2_906:
	mul.rn.f32 	%f934, %f4185, %f4185;
	and.b32  	%r1942, %r5345, 1;
	setp.eq.b32 	%p44, %r1942, 1;
	selp.f32 	%f935, 0f3F800000, %f4185, %p44;
	fma.rn.f32 	%f936, %f934, %f935, 0f00000000;
	fma.rn.f32 	%f937, %f934, 0f37CBAC00, 0fBAB607ED;
	selp.f32 	%f938, %f937, 0fB94D4153, %p44;
	selp.f32 	%f939, 0f3D2AAABB, 0f3C0885E4, %p44;
	fma.rn.f32 	%f940, %f938, %f934, %f939;
	selp.f32 	%f941, 0fBEFFFFFF, 0fBE2AAAA8, %p44;
	fma.rn.f32 	%f942, %f940, %f934, %f941;
	fma.rn.f32 	%f943, %f942, %f936, %f935;
	and.b32  	%r1943, %r5345, 2;
	setp.eq.s32 	%p45, %r1943, 0;
	mov.f32 	%f944, 0f00000000;
	sub.f32 	%f945, %f944, %f943;
	selp.f32 	%f946, %f943, %f945, %p45;
	cvt.f64.f32 	%fd254, %f946;
	mul.f64 	%fd255, %fd180, 0d3FD3333333333333;
	cvt.f64.f32 	%fd256, %f583;
	fma.rn.f64 	%fd181, %fd255, %fd254, %fd256;
	mul.f32 	%f596, %f570, 0f40A00000;
	mul.f32 	%f947, %f596, 0f3F22F983;
	cvt.rni.s32.f32 	%r5349, %f947;
	cvt.rn.f32.s32 	%f948, %r5349;
	fma.rn.f32 	%f949, %f948, 0fBFC90FDA, %f596;
	fma.rn.f32 	%f950, %f948, 0fB3A22168, %f949;
	fma.rn.f32 	%f4186, %f948, 0fA7C234C5, %f950;
	abs.f32 	%f598, %f596;
	setp.ltu.f32 	%p46, %f598, 0f47CE4780;
	@%p46 bra 	$L__BB2_914;
	setp.neu.f32 	%p47, %f598, 0f7F800000;
	@%p47 bra 	$L__BB2_909;
	mov.f32 	%f953, 0f00000000;
	mul.rn.f32 	%f4186, %f596, %f953;
	mov.b32 	%r5349, 0;
	bra.uni 	$L__BB2_914;
$L__BB2_909:
	mov.b32 	%r1437, %f596;
	shl.b32 	%r1945, %r1437, 8;
	or.b32  	%r1438, %r1945, -2147483648;
	mov.b64 	%rd2510, 0;
	mov.b32 	%r5346, 0;
	mov.u64 	%rd2508, __cudart_i2opi_f;
	mov.u64 	%rd2509, %rd27;
$L__BB2_910:
	.pragma "nounroll";
	ld.global.nc.u32 	%r1946, [%rd2508];
	mad.wide.u32 	%rd1197, %r1946, %r1438, %rd2510;
	shr.u64 	%rd2510, %rd1197, 32;
	st.local.u32 	[%rd2509], %rd1197;
	add.s32 	%r5346, %r5346, 1;
	add.s64 	%rd2509, %rd2509, 4;
	add.s64 	%rd2508, %rd2508, 4;
	setp.ne.s32 	%p48, %r5346, 6;
	@%p48 bra 	$L__BB2_910;
	shr.u32 	%r1947, %r1437, 23;
	st.local.u32 	[%rd27+24], %rd2510;
	and.b32  	%r1441, %r1947, 31;
	and.b32  	%r1948, %r1947, 224;
	add.s32 	%r1949, %r1948, -128;
	shr.u32 	%r1950, %r1949, 5;
	mul.wide.u32 	%rd1198, %r1950, 4;
	sub.s64 	%rd842, %rd27, %rd1198;
	ld.local.u32 	%r5347, [%rd842+24];
	ld.local.u32 	%r5348, [%rd842+20];
	setp.eq.s32 	%p49, %r1441, 0;
	@%p49 bra 	$L__BB2_913;
	shf.l.wrap.b32 	%r5347, %r5348, %r5347, %r1441;
	ld.local.u32 	%r1951, [%rd842+16];
	shf.l.wrap.b32 	%r5348, %r1951, %r5348, %r1441;
$L__BB2_913:
	shr.u32 	%r1952, %r5347, 30;
	shf.l.wrap.b32 	%r1953, %r5348, %r5347, 2;
	shl.b32 	%r1954, %r5348, 2;
	shr.u32 	%r1955, %r1953, 31;
	add.s32 	%r1956, %r1955, %r1952;
	neg.s32 	%r1957, %r1956;
	setp.lt.s32 	%p50, %r1437, 0;
	selp.b32 	%r5349, %r1957, %r1956, %p50;
	xor.b32  	%r1958, %r1953, %r1437;
	shr.s32 	%r1959, %r1953, 31;
	xor.b32  	%r1960, %r1959, %r1953;
	xor.b32  	%r1961, %r1959, %r1954;
	cvt.u64.u32 	%rd1199, %r1960;
	shl.b64 	%rd1200, %rd1199, 32;
	cvt.u64.u32 	%rd1201, %r1961;
	or.b64  	%rd1202, %rd1200, %rd1201;
	cvt.rn.f64.s64 	%fd257, %rd1202;
	mul.f64 	%fd258, %fd257, 0d3BF921FB54442D19;
	cvt.rn.f32.f64 	%f951, %fd258;
	neg.f32 	%f952, %f951;
	setp.lt.s32 	%p51, %r1958, 0;
	selp.f32 	%f4186, %f952, %f951, %p51;
$L__BB2_914:
	mul.rn.f32 	%f954, %f4186, %f4186;
	and.b32  	%r1963, %r5349, 1;
	setp.eq.b32 	%p52, %r1963, 1;
	selp.f32 	%f955, 0f3F800000, %f4186, %p52;
	fma.rn.f32 	%f956, %f954, %f955, 0f00000000;
	fma.rn.f32 	%f957, %f954, 0f37CBAC00, 0fBAB607ED;
	selp.f32 	%f958, %f957, 0fB94D4153, %p52;
	selp.f32 	%f959, 0f3D2AAABB, 0f3C0885E4, %p52;
	fma.rn.f32 	%f960, %f958, %f954, %f959;
	selp.f32 	%f961, 0fBEFFFFFF, 0fBE2AAAA8, %p52;
	fma.rn.f32 	%f962, %f960, %f954, %f961;
	fma.rn.f32 	%f963, %f962, %f956, %f955;
	and.b32  	%r1964, %r5349, 2;
	setp.eq.s32 	%p53, %r1964, 0;
	mov.f32 	%f964, 0f00000000;
	sub.f32 	%f965, %f964, %f963;
	selp.f32 	%f966, %f963, %f965, %p53;
	cvt.f64.f32 	%fd182, %f966;
	mul.f32 	%f602, %f571, 0f40A00000;
	mul.f32 	%f967, %f602, 0f3F22F983;
	cvt.rni.s32.f32 	%r5353, %f967;
	cvt.rn.f32.s32 	%f968, %r5353;
	fma.rn.f32 	%f969, %f968, 0fBFC90FDA, %f602;
	fma.rn.f32 	%f970, %f968, 0fB3A22168, %f969;
	fma.rn.f32 	%f4187, %f968, 0fA7C234C5, %f970;
	abs.f32 	%f604, %f602;
	setp.ltu.f32 	%p54, %f604, 0f47CE4780;
	@%p54 bra 	$L__BB2_922;
	setp.neu.f32 	%p55, %f604, 0f7F800000;
	@%p55 bra 	$L__BB2_917;
	mov.f32 	%f973, 0f00000000;
	mul.rn.f32 	%f4187, %f602, %f973;
	mov.b32 	%r5353, 0;
	bra.uni 	$L__BB2_922;
$L__BB2_917:
	mov.b32 	%r1451, %f602;
	shl.b32 	%r1966, %r1451, 8;
	or.b32  	%r1452, %r1966, -2147483648;
	mov.b64 	%rd2513, 0;
	mov.b32 	%r5350, 0;
	mov.u64 	%rd2511, __cudart_i2opi_f;
	mov.u64 	%rd2512, %rd26;
$L__BB2_918:
	.pragma "nounroll";
	ld.global.nc.u32 	%r1967, [%rd2511];
	mad.wide.u32 	%rd1205, %r1967, %r1452, %rd2513;
	shr.u64 	%rd2513, %rd1205, 32;
	st.local.u32 	[%rd2512], %rd1205;
	add.s32 	%r5350, %r5350, 1;
	add.s64 	%rd2512, %rd2512, 4;
	add.s64 	%rd2511, %rd2511, 4;
	setp.ne.s32 	%p56, %r5350, 6;
	@%p56 bra 	$L__BB2_918;
	shr.u32 	%r1968, %r1451, 23;
	st.local.u32 	[%rd26+24], %rd2513;
	and.b32  	%r1455, %r1968, 31;
	and.b32  	%r1969, %r1968, 224;
	add.s32 	%r1970, %r1969, -128;
	shr.u32 	%r1971, %r1970, 5;
	mul.wide.u32 	%rd1206, %r1971, 4;
	sub.s64 	%rd849, %rd26, %rd1206;
	ld.local.u32 	%r5351, [%rd849+24];
	ld.local.u32 	%r5352, [%rd849+20];
	setp.eq.s32 	%p57, %r1455, 0;
	@%p57 bra 	$L__BB2_921;
	shf.l.wrap.b32 	%r5351, %r5352, %r5351, %r1455;
	ld.local.u32 	%r1972, [%rd849+16];
	shf.l.wrap.b32 	%r5352, %r1972, %r5352, %r1455;
$L__BB2_921:
	shr.u32 	%r1973, %r5351, 30;
	shf.l.wrap.b32 	%r1974, %r5352, %r5351, 2;
	shl.b32 	%r1975, %r5352, 2;
	shr.u32 	%r1976, %r1974, 31;
	add.s32 	%r1977, %r1976, %r1973;
	neg.s32 	%r1978, %r1977;
	setp.lt.s32 	%p58, %r1451, 0;
	selp.b32 	%r5353, %r1978, %r1977, %p58;
	xor.b32  	%r1979, %r1974, %r1451;
	shr.s32 	%r1980, %r1974, 31;
	xor.b32  	%r1981, %r1980, %r1974;
	xor.b32  	%r1982, %r1980, %r1975;
	cvt.u64.u32 	%rd1207, %r1981;
	shl.b64 	%rd1208, %rd1207, 32;
	cvt.u64.u32 	%rd1209, %r1982;
	or.b64  	%rd1210, %rd1208, %rd1209;
	cvt.rn.f64.s64 	%fd259, %rd1210;
	mul.f64 	%fd260, %fd259, 0d3BF921FB54442D19;
	cvt.rn.f32.f64 	%f971, %fd260;
	neg.f32 	%f972, %f971;
	setp.lt.s32 	%p59, %r1979, 0;
	selp.f32 	%f4187, %f972, %f971, %p59;
$L__BB2_922:
	setp.ltu.f32 	%p60, %f566, 0f47CE4780;
	mul.rn.f32 	%f974, %f4187, %f4187;
	and.b32  	%r1984, %r5353, 1;
	setp.eq.b32 	%p61, %r1984, 1;
	selp.f32 	%f975, 0f3F800000, %f4187, %p61;
	fma.rn.f32 	%f976, %f974, %f975, 0f00000000;
	fma.rn.f32 	%f977, %f974, 0f37CBAC00, 0fBAB607ED;
	selp.f32 	%f978, %f977, 0fB94D4153, %p61;
	selp.f32 	%f979, 0f3D2AAABB, 0f3C0885E4, %p61;
	fma.rn.f32 	%f980, %f978, %f974, %f979;
	selp.f32 	%f981, 0fBEFFFFFF, 0fBE2AAAA8, %p61;
	fma.rn.f32 	%f982, %f980, %f974, %f981;
	fma.rn.f32 	%f983, %f982, %f976, %f975;
	and.b32  	%r1985, %r5353, 2;
	setp.eq.s32 	%p62, %r1985, 0;
	mov.f32 	%f984, 0f00000000;
	sub.f32 	%f985, %f984, %f983;
	selp.f32 	%f986, %f983, %f985, %p62;
	cvt.f64.f32 	%fd261, %f986;
	mul.f64 	%fd262, %fd182, 0d3FC999999999999A;
	fma.rn.f64 	%fd263, %fd262, %fd261, %fd181;
	cvt.rn.f32.f64 	%f608, %fd263;
	mov.f64 	%fd264, 0d4000000000000000;
	{
	.reg .b32 %temp; 
	mov.b64 	{%temp, %r1464}, %fd264;
	}
	and.b32  	%r1465, %r1464, 2146435072;
	mov.u32 	%r5357, %r5453;
	mov.f32 	%f4188, %f4212;
	@%p60 bra 	$L__BB2_930;
	setp.neu.f32 	%p63, %f566, 0f7F800000;
	@%p63 bra 	$L__BB2_925;
	ld.param.f32 	%f3979, [_Z20scanExclusiveShared4P6float4S0_jjfffiiiifiif_param_5];
	mov.f32 	%f989, 0f00000000;
	mul.rn.f32 	%f4188, %f3979, %f989;
	mov.b32 	%r5357, 0;
	bra.uni 	$L__BB2_930;
$L__BB2_925:
	ld.param.f32 	%f3978, [_Z20scanExclusiveShared4P6float4S0_jjfffiiiifiif_param_5];
	mov.b32 	%r1466, %f3978;
	shl.b32 	%r1987, %r1466, 8;
	or.b32  	%r1467, %r1987, -2147483648;
	mov.b64 	%rd2516, 0;
	mov.b32 	%r5354, 0;
	mov.u64 	%rd2514, __cudart_i2opi_f;
	mov.u64 	%rd2515, %rd25;
$L__BB2_926:
	.pragma "nounroll";
	ld.global.nc.u32 	%r1988, [%rd2514];
	mad.wide.u32 	%rd1213, %r1988, %r1467, %rd2516;
	shr.u64 	%rd2516, %rd1213, 32;
	st.local.u32 	[%rd2515], %rd1213;
	add.s32 	%r5354, %r5354, 1;
	add.s64 	%rd2515, %rd2515, 4;
	add.s64 	%rd2514, %rd2514, 4;
	setp.ne.s32 	%p64, %r5354, 6;
	@%p64 bra 	$L__BB2_926;
	shr.u32 	%r1989, %r1466, 23;
	st.local.u32 	[%rd25+24], %rd2516;
	and.b32  	%r1470, %r1989, 31;
	and.b32  	%r1990, %r1989, 224;
	add.s32 	%r1991, %r1990, -128;
	shr.u32 	%r1992, %r1991, 5;
	mul.wide.u32 	%rd1214, %r1992, 4;
	sub.s64 	%rd856, %rd25, %rd1214;
	ld.local.u32 	%r5355, [%rd856+24];
	ld.local.u32 	%r5356, [%rd856+20];
	setp.eq.s32 	%p65, %r1470, 0;
	@%p65 bra 	$L__BB2_929;
	shf.l.wrap.b32 	%r5355, %r5356, %r5355, %r1470;
	ld.local.u32 	%r1993, [%rd856+16];
	shf.l.wrap.b32 	%r5356, %r1993, %r5356, %r1470;
$L__BB2_929:
	shr.u32 	%r1994, %r5355, 30;
	shf.l.wrap.b32 	%r1995, %r5356, %r5355, 2;
	shl.b32 	%r1996, %r5356, 2;
	shr.u32 	%r1997, %r1995, 31;
	add.s32 	%r1998, %r1997, %r1994;
	neg.s32 	%r1999, %r1998;
	setp.lt.s32 	%p66, %r1466, 0;
	selp.b32 	%r5357, %r1999, %r1998, %p66;
	xor.b32  	%r2000, %r1995, %r1466;
	shr.s32 	%r2001, %r1995, 31;
	xor.b32  	%r2002, %r2001, %r1995;
	xor.b32  	%r2003, %r2001, %r1996;
	cvt.u64.u32 	%rd1215, %r2002;
	shl.b64 	%rd1216, %rd1215, 32;
	cvt.u64.u32 	%rd1217, %r2003;
	or.b64  	%rd1218, %rd1216, %rd1217;
	cvt.rn.f64.s64 	%fd265, %rd1218;
	mul.f64 	%fd266, %fd265, 0d3BF921FB54442D19;
	cvt.rn.f32.f64 	%f987, %fd266;
	neg.f32 	%f988, %f987;
	setp.lt.s32 	%p67, %r2000, 0;
	selp.f32 	%f4188, %f988, %f987, %p67;
$L__BB2_930:
	setp.eq.s32 	%p68, %r1465, 1062207488;
	mul.f32 	%f990, %f4188, %f4188;
	fma.rn.f32 	%f991, %f990, 0f3C190000, 0f3B560000;
	fma.rn.f32 	%f992, %f991, %f990, 0f3CC70000;
	fma.rn.f32 	%f993, %f992, %f990, 0f3D5B0000;
	fma.rn.f32 	%f994, %f993, %f990, 0f3E089438;
	fma.rn.f32 	%f995, %f994, %f990, 0f3EAAAA88;
	mul.rn.f32 	%f996, %f990, %f4188;
	fma.rn.f32 	%f997, %f995, %f996, %f4188;
	abs.f32 	%f998, %f4188;
	setp.eq.f32 	%p69, %f998, 0f3A00B43C;
	selp.f32 	%f999, %f4188, %f997, %p69;
	and.b32  	%r2006, %r5357, 1;
	setp.eq.b32 	%p70, %r2006, 1;
	neg.f32 	%f1000, %f999;
	rcp.approx.ftz.f32 	%f1001, %f1000;
	selp.f32 	%f1002, %f1001, %f999, %p70;
	cvt.f64.f32 	%fd267, %f1002;
	div.rn.f64 	%fd268, %fd1, %fd267;
	mov.f64 	%fd269, 0d3FE0000000000000;
	copysign.f64 	%fd270, %fd268, %fd269;
	add.rz.f64 	%fd271, %fd268, %fd270;
	cvt.rzi.f64.f64 	%fd183, %fd271;
	{
	.reg .b32 %temp; 
	mov.b64 	{%temp, %r1479}, %fd183;
	}
	abs.f64 	%fd184, %fd183;
	{ // callseq 0, 0
	.param .b64 param0;
	st.param.f64 	[param0], %fd184;
	.param .b64 retval0;
	call.uni (retval0), 
	__internal_accurate_pow, 
	(
	param0
	);
	ld.param.f64 	%fd272, [retval0];
	} // callseq 0
	setp.lt.s32 	%p71, %r1479, 0;
	neg.f64 	%fd274, %fd272;
	selp.f64 	%fd275, %fd274, %fd272, %p68;
	selp.f64 	%fd890, %fd275, %fd272, %p71;
	setp.neu.f64 	%p72, %fd183, 0d0000000000000000;
	@%p72 bra 	$L__BB2_932;
	setp.eq.s32 	%p73, %r1465, 1062207488;
	selp.b32 	%r2007, %r1479, 0, %p73;
	setp.lt.s32 	%p74, %r1464, 0;
	or.b32  	%r2008, %r2007, 2146435072;
	selp.b32 	%r2009, %r2008, %r2007, %p74;
	mov.b32 	%r2010, 0;
	mov.b64 	%fd890, {%r2010, %r2009};
$L__BB2_932:
	add.f64 	%fd276, %fd183, 0d4000000000000000;
	{
	.reg .b32 %temp; 
	mov.b64 	{%temp, %r2011}, %fd276;
	}
	and.b32  	%r2012, %r2011, 2146435072;
	setp.ne.s32 	%p75, %r2012, 2146435072;
	@%p75 bra 	$L__BB2_937;
	setp.num.f64 	%p76, %fd183, %fd183;
	@%p76 bra 	$L__BB2_935;
	mov.f64 	%fd277, 0d4000000000000000;
	add.rn.f64 	%fd890, %fd183, %fd277;
	bra.uni 	$L__BB2_937;
$L__BB2_935:
	setp.neu.f64 	%p77, %fd184, 0d7FF0000000000000;
	@%p77 bra 	$L__BB2_937;
	setp.lt.s32 	%p78, %r1479, 0;
	setp.eq.s32 	%p79, %r1465, 1062207488;
	setp.lt.s32 	%p80, %r1464, 0;
	selp.b32 	%r2014, 0, 2146435072, %p80;
	and.b32  	%r2015, %r1464, 2147483647;
	setp.ne.s32 	%p81, %r2015, 1071644672;
	or.b32  	%r2016, %r2014, -2147483648;
	selp.b32 	%r2017, %r2016, %r2014, %p81;
	selp.b32 	%r2018, %r2017, %r2014, %p79;
	selp.b32 	%r2019, %r2018, %r2014, %p78;
	mov.b32 	%r2020, 0;
	mov.b64 	%fd890, {%r2020, %r2019};
$L__BB2_937:
	ld.param.f32 	%f4069, [_Z20scanExclusiveShared4P6float4S0_jjfffiiiifiif_param_14];
	ld.param.f32 	%f4044, [_Z20scanExclusiveShared4P6float4S0_jjfffiiiifiif_param_11];
	sub.f32 	%f1003, %f608, %f4069;
	{ // callseq 1, 0
	.param .b64 param0;
	st.param.f64 	[param0], %fd1;
	.param .b64 retval0;
	call.uni (retval0), 
	__internal_accurate_pow, 
	(
	param0
	);
	ld.param.f64 	%fd278, [retval0];
	} // callseq 1
	setp.ltu.f32 	%p82, %f566, 0f47CE4780;
	setp.eq.f64 	%p83, %fd183, 0d3FF0000000000000;
	selp.f64 	%fd280, 0d3FF0000000000000, %fd890, %p83;
	setp.eq.s32 	%p84, %r3, 0;
	neg.f64 	%fd281, %fd278;
	{
	.reg .b32 %temp; 
	mov.b64 	{%temp, %r2021}, %fd1;
	}
	setp.lt.s32 	%p85, %r2021, 0;
	setp.eq.s32 	%p86, %r1465, 1062207488;
	selp.f64 	%fd282, %fd281, %fd278, %p86;
	selp.f64 	%fd283, %fd282, %fd278, %p85;
	selp.f64 	%fd284, 0d3FF0000000000000, %fd283, %p84;
	add.f64 	%fd285, %fd284, %fd280;
	sqrt.rn.f64 	%fd286, %fd285;
	cvt.f64.f32 	%fd191, %f4044;
	mul.f64 	%fd287, %fd286, %fd191;
	cvt.rn.f32.f64 	%f1004, %fd287;
	abs.f32 	%f1005, %f1004;
	abs.f32 	%f1006, %f1003;
	setp.gt.f32 	%p87, %f1006, %f1005;
	selp.f32 	%f1007, %f1006, %f1005, %p87;
	selp.f32 	%f1008, %f1005, %f1006, %p87;
	div.rn.f32 	%f1009, %f1008, %f1007;
	mul.f32 	%f1010, %f1009, %f1009;
	fma.rn.f32 	%f1011, %f1010, 0f3B33710B, 0fBC807748;
	fma.rn.f32 	%f1012, %f1011, %f1010, 0f3D2CDAB2;
	fma.rn.f32 	%f1013, %f1012, %f1010, 0fBD992D10;
	fma.rn.f32 	%f1014, %f1013, %f1010, 0f3DD9EA6C;
	fma.rn.f32 	%f1015, %f1014, %f1010, 0fBE117CB1;
	fma.rn.f32 	%f1016, %f1015, %f1010, 0f3E4CBCE0;
	fma.rn.f32 	%f1017, %f1016, %f1010, 0fBEAAAA7D;
	mul.f32 	%f1018, %f1010, %f1017;
	fma.rn.f32 	%f1019, %f1018, %f1009, %f1009;
	neg.f32 	%f1020, %f1019;
	fma.rn.f32 	%f1021, 0f3F6EE581, 0f3FD774EB, %f1020;
	selp.f32 	%f1022, %f1021, %f1019, %p87;
	selp.f32 	%f1023, 0f3F6EE581, 0f3FEEE581, %p87;
	selp.f32 	%f1024, %f1019, %f1020, %p87;
	fma.rn.f32 	%f1025, %f1023, 0f3FD774EB, %f1024;
	mov.b64 	%rd1219, %fd287;
	setp.lt.s64 	%p88, %rd1219, 0;
	selp.f32 	%f1026, %f1025, %f1022, %p88;
	add.f32 	%f1027, %f1006, %f1005;
	setp.eq.f32 	%p89, %f1007, 0f00000000;
	selp.f32 	%f1028, 0f40490FDB, 0f00000000, %p88;
	setp.eq.f32 	%p90, %f1005, %f1006;
	selp.f32 	%f1029, 0f4016CBE4, 0f3F490FDB, %p88;
	selp.f32 	%f1030, %f1029, %f1026, %p90;
	selp.f32 	%f1031, %f1028, %f1030, %p89;
	abs.f32 	%f1032, %f1027;
	setp.nan.f32 	%p91, %f1032, %f1032;
	copysign.f32 	%f1033, %f1003, %f1031;
	selp.f32 	%f1034, %f1027, %f1033, %p91;
	cvt.f64.f32 	%fd192, %f1034;
	add.s32 	%r1480, %r3, 2;
	mov.u32 	%r5361, %r5453;
	mov.f32 	%f4189, %f4212;
	@%p82 bra 	$L__BB2_945;
	setp.neu.f32 	%p92, %f566, 0f7F800000;
	@%p92 bra 	$L__BB2_940;
	ld.param.f32 	%f3981, [_Z20scanExclusiveShared4P6float4S0_jjfffiiiifiif_param_5];
	mov.f32 	%f1037, 0f00000000;
	mul.rn.f32 	%f4189, %f3981, %f1037;
	mov.b32 	%r5361, 0;
	bra.uni 	$L__BB2_945;
$L__BB2_940:
	ld.param.f32 	%f3980, [_Z20scanExclusiveShared4P6float4S0_jjfffiiiifiif_param_5];
	mov.b32 	%r1481, %f3980;
	shl.b32 	%r2024, %r1481, 8;
	or.b32  	%r1482, %r2024, -2147483648;
	mov.b64 	%rd2519, 0;
	mov.b32 	%r5358, 0;
	mov.u64 	%rd2517, __cudart_i2opi_f;
	mov.u64 	%rd2518, %rd24;
$L__BB2_941:
	.pragma "nounroll";
	ld.global.nc.u32 	%r2025, [%rd2517];
	mad.wide.u32 	%rd1222, %r2025, %r1482, %rd2519;
	shr.u64 	%rd2519, %rd1222, 32;
	st.local.u32 	[%rd2518], %rd1222;
	add.s32 	%r5358, %r5358, 1;
	add.s64 	%rd2518, %rd2518, 4;
	add.s64 	%rd2517, %rd2517, 4;
	setp.ne.s32 	%p93, %r5358, 6;
	@%p93 bra 	$L__BB2_941;
	shr.u32 	%r2026, %r1481, 23;
	st.local.u32 	[%rd24+24], %rd2519;
	and.b32  	%r1485, %r2026, 31;
	and.b32  	%r2027, %r2026, 224;
	add.s32 	%r2028, %r2027, -128;
	shr.u32 	%r2029, %r2028, 5;
	mul.wide.u32 	%rd1223, %r2029, 4;
	sub.s64 	%rd863, %rd24, %rd1223;
	ld.local.u32 	%r5359, [%rd863+24];
	ld.local.u32 	%r5360, [%rd863+20];
	setp.eq.s32 	%p94, %r1485, 0;
	@%p94 bra 	$L__BB2_944;
	shf.l.wrap.b32 	%r5359, %r5360, %r5359, %r1485;
	ld.local.u32 	%r2030, [%rd863+16];
	shf.l.wrap.b32 	%r5360, %r2030, %r5360, %r1485;
$L__BB2_944:
	shr.u32 	%r2031, %r5359, 30;
	shf.l.wrap.b32 	%r2032, %r5360, %r5359, 2;
	shl.b32 	%r2033, %r5360, 2;
	shr.u32 	%r2034, %r2032, 31;
	add.s32 	%r2035, %r2034, %r2031;
	neg.s32 	%r2036, %r2035;
	setp.lt.s32 	%p95, %r1481, 0;
	selp.b32 	%r5361, %r2036, %r2035, %p95;
	xor.b32  	%r2037, %r2032, %r1481;
	shr.s32 	%r2038, %r2032, 31;
	xor.b32  	%r2039, %r2038, %r2032;
	xor.b32  	%r2040, %r2038, %r2033;
	cvt.u64.u32 	%rd1224, %r2039;
	shl.b64 	%rd1225, %rd1224, 32;
	cvt.u64.u32 	%rd1226, %r2040;
	or.b64  	%rd1227, %rd1225, %rd1226;
	cvt.rn.f64.s64 	%fd288, %rd1227;
	mul.f64 	%fd289, %fd288, 0d3BF921FB54442D19;
	cvt.rn.f32.f64 	%f1035, %fd289;
	neg.f32 	%f1036, %f1035;
	setp.lt.s32 	%p96, %r2037, 0;
	selp.f32 	%f4189, %f1036, %f1035, %p96;
$L__BB2_945:
	ld.param.f32 	%f4045, [_Z20scanExclusiveShared4P6float4S0_jjfffiiiifiif_param_11];
	ld.param.u32 	%r4933, [_Z20scanExclusiveShared4P6float4S0_jjfffiiiifiif_param_8];
	mul.f32 	%f1038, %f4189, %f4189;
	fma.rn.f32 	%f1039, %f1038, 0f3C190000, 0f3B560000;
	fma.rn.f32 	%f1040, %f1039, %f1038, 0f3CC70000;
	fma.rn.f32 	%f1041, %f1040, %f1038, 0f3D5B0000;
	fma.rn.f32 	%f1042, %f1041, %f1038, 0f3E089438;
	fma.rn.f32 	%f1043, %f1042, %f1038, 0f3EAAAA88;
	mul.rn.f32 	%f1044, %f1038, %f4189;
	fma.rn.f32 	%f1045, %f1043, %f1044, %f4189;
	abs.f32 	%f1046, %f4189;
	setp.eq.f32 	%p97, %f1046, 0f3A00B43C;
	selp.f32 	%f1047, %f4189, %f1045, %p97;
	and.b32  	%r2042, %r5361, 1;
	setp.eq.b32 	%p98, %r2042, 1;
	neg.f32 	%f1048, %f1047;
	rcp.approx.ftz.f32 	%f1049, %f1048;
	selp.f32 	%f1050, %f1049, %f1047, %p98;
	cvt.rn.f32.u32 	%f1051, %r1480;
	div.rn.f32 	%f1052, %f1051, %f1050;
	mov.f32 	%f1053, 0f3F000000;
	copysign.f32 	%f1054, %f1052, %f1053;
	add.rz.f32 	%f1055, %f1052, %f1054;
	cvt.rzi.f32.f32 	%f1056, %f1055;
	cvt.rzi.s32.f32 	%r2043, %f1056;
	sub.s32 	%r2044, %r1364, %r2043;
	cvt.rn.f32.s32 	%f1057, %r2044;
	mul.f32 	%f615, %f4045, %f1057;
	not.b32 	%r2045, %r3;
	add.s32 	%r2046, %r4933, %r2045;
	cvt.rn.f32.u32 	%f1058, %r2046;
	mul.f32 	%f616, %f4045, %f1058;
	mul.f32 	%f1059, %f615, 0f3F22F983;
	cvt.rni.s32.f32 	%r5365, %f1059;
	cvt.rn.f32.s32 	%f1060, %r5365;
	fma.rn.f32 	%f1061, %f1060, 0fBFC90FDA, %f615;
	fma.rn.f32 	%f1062, %f1060, 0fB3A22168, %f1061;
	fma.rn.f32 	%f4190, %f1060, 0fA7C234C5, %f1062;
	abs.f32 	%f618, %f615;
	setp.ltu.f32 	%p99, %f618, 0f47CE4780;
	@%p99 bra 	$L__BB2_953;
	setp.neu.f32 	%p100, %f618, 0f7F800000;
	@%p100 bra 	$L__BB2_948;
	mov.f32 	%f1065, 0f00000000;
	mul.rn.f32 	%f4190, %f615, %f1065;
	mov.b32 	%r5365, 0;
	bra.uni 	$L__BB2_953;
$L__BB2_948:
	mov.b32 	%r1495, %f615;
	shl.b32 	%r2048, %r1495, 8;
	or.b32  	%r1496, %r2048, -2147483648;
	mov.b64 	%rd2522, 0;
	mov.b32 	%r5362, 0;
	mov.u64 	%rd2520, __cudart_i2opi_f;
	mov.u64 	%rd2521, %rd23;
$L__BB2_949:
	.pragma "nounroll";
	ld.global.nc.u32 	%r2049, [%rd2520];
	mad.wide.u32 	%rd1230, %r2049, %r1496, %rd2522;
	shr.u64 	%rd2522, %rd1230, 32;
	st.local.u32 	[%rd2521], %rd1230;
	add.s32 	%r5362, %r5362, 1;
	add.s64 	%rd2521, %rd2521, 4;
	add.s64 	%rd2520, %rd2520, 4;
	setp.ne.s32 	%p101, %r5362, 6;
	@%p101 bra 	$L__BB2_949;
	shr.u32 	%r2050, %r1495, 23;
	st.local.u32 	[%rd23+24], %rd2522;
	and.b32  	%r1499, %r2050, 31;
	and.b32  	%r2051, %r2050, 224;
	add.s32 	%r2052, %r2051, -128;
	shr.u32 	%r2053, %r2052, 5;
	mul.wide.u32 	%rd1231, %r2053, 4;
	sub.s64 	%rd870, %rd23, %rd1231;
	ld.local.u32 	%r5363, [%rd870+24];
	ld.local.u32 	%r5364, [%rd870+20];
	setp.eq.s32 	%p102, %r1499, 0;
	@%p102 bra 	$L__BB2_952;
	shf.l.wrap.b32 	%r5363, %r5364, %r5363, %r1499;
	ld.local.u32 	%r2054, [%rd870+16];
	shf.l.wrap.b32 	%r5364, %r2054, %r5364, %r1499;
$L__BB2_952:
	shr.u32 	%r2055, %r5363, 30;
	shf.l.wrap.b32 	%r2056, %r5364, %r5363, 2;
	shl.b32 	%r2057, %r5364, 2;
	shr.u32 	%r2058, %r2056, 31;
	add.s32 	%r2059, %r2058, %r2055;
	neg.s32 	%r2060, %r2059;
	setp.lt.s32 	%p103, %r1495, 0;
	selp.b32 	%r5365, %r2060, %r2059, %p103;
	xor.b32  	%r2061, %r2056, %r1495;
	shr.s32 	%r2062, %r2056, 31;
	xor.b32  	%r2063, %r2062, %r2056;
	xor.b32  	%r2064, %r2062, %r2057;
	cvt.u64.u32 	%rd1232, %r2063;
	shl.b64 	%rd1233, %rd1232, 32;
	cvt.u64.u32 	%rd1234, %r2064;
	or.b64  	%rd1235, %rd1233, %rd1234;
	cvt.rn.f64.s64 	%fd290, %rd1235;
	mul.f64 	%fd291, %fd290, 0d3BF921FB54442D19;
	cvt.rn.f32.f64 	%f1063, %fd291;
	neg.f32 	%f1064, %f1063;
	setp.lt.s32 	%p104, %r2061, 0;
	selp.f32 	%f4190, %f1064, %f1063, %p104;
$L__BB2_953:
	mul.rn.f32 	%f1066, %f4190, %f4190;
	and.b32  	%r2066, %r5365, 1;
	setp.eq.b32 	%p105, %r2066, 1;
	selp.f32 	%f1067, 0f3F800000, %f4190, %p105;
	fma.rn.f32 	%f1068, %f1066, %f1067, 0f00000000;
	fma.rn.f32 	%f1069, %f1066, 0f37CBAC00, 0fBAB607ED;
	selp.f32 	%f1070, %f1069, 0fB94D4153, %p105;
	selp.f32 	%f1071, 0f3D2AAABB, 0f3C0885E4, %p105;
	fma.rn.f32 	%f1072, %f1070, %f1066, %f1071;
	selp.f32 	%f1073, 0fBEFFFFFF, 0fBE2AAAA8, %p105;
	fma.rn.f32 	%f1074, %f1072, %f1066, %f1073;
	fma.rn.f32 	%f1075, %f1074, %f1068, %f1067;
	and.b32  	%r2067, %r5365, 2;
	setp.eq.s32 	%p106, %r2067, 0;
	mov.f32 	%f1076, 0f00000000;
	sub.f32 	%f1077, %f1076, %f1075;
	selp.f32 	%f622, %f1075, %f1077, %p106;
	mul.f32 	%f1078, %f616, 0f3F22F983;
	cvt.rni.s32.f32 	%r5369, %f1078;
	cvt.rn.f32.s32 	%f1079, %r5369;
	fma.rn.f32 	%f1080, %f1079, 0fBFC90FDA, %f616;
	fma.rn.f32 	%f1081, %f1079, 0fB3A22168, %f1080;
	fma.rn.f32 	%f4191, %f1079, 0fA7C234C5, %f1081;
	abs.f32 	%f624, %f616;
	setp.ltu.f32 	%p107, %f624, 0f47CE4780;
	@%p107 bra 	$L__BB2_961;
	setp.neu.f32 	%p108, %f624, 0f7F800000;
	@%p108 bra 	$L__BB2_956;
	mov.f32 	%f1084, 0f00000000;
	mul.rn.f32 	%f4191, %f616, %f1084;
	mov.b32 	%r5369, 0;
	bra.uni 	$L__BB2_961;
$L__BB2_956:
	mov.b32 	%r1509, %f616;
	shl.b32 	%r2069, %r1509, 8;
	or.b32  	%r1510, %r2069, -2147483648;
	mov.b64 	%rd2525, 0;
	mov.b32 	%r5366, 0;
	mov.u64 	%rd2523, __cudart_i2opi_f;
	mov.u64 	%rd2524, %rd22;
$L__BB2_957:
	.pragma "nounroll";
	ld.global.nc.u32 	%r2070, [%rd2523];
	mad.wide.u32 	%rd1238, %r2070, %r1510, %rd2525;
	shr.u64 	%rd2525, %rd1238, 32;
	st.local.u32 	[%rd2524], %rd1238;
	add.s32 	%r5366, %r5366, 1;
	add.s64 	%rd2524, %rd2524, 4;
	add.s64 	%rd2523, %rd2523, 4;
	setp.ne.s32 	%p109, %r5366, 6;
	@%p109 bra 	$L__BB2_957;
	shr.u32 	%r2071, %r1509, 23;
	st.local.u32 	[%rd22+24], %rd2525;
	and.b32  	%r1513, %r2071, 31;
	and.b32  	%r2072, %r2071, 224;
	add.s32 	%r2073, %r2072, -128;
	shr.u32 	%r2074, %r2073, 5;
	mul.wide.u32 	%rd1239, %r2074, 4;
	sub.s64 	%rd877, %rd22, %rd1239;
	ld.local.u32 	%r5367, [%rd877+24];
	ld.local.u32 	%r5368, [%rd877+20];
	setp.eq.s32 	%p110, %r1513, 0;
	@%p110 bra 	$L__BB2_960;
	shf.l.wrap.b32 	%r5367, %r5368, %r5367, %r1513;
	ld.local.u32 	%r2075, [%rd877+16];
	shf.l.wrap.b32 	%r5368, %r2075, %r5368, %r1513;
$L__BB2_960:
	shr.u32 	%r2076, %r5367, 30;
	shf.l.wrap.b32 	%r2077, %r5368, %r5367, 2;
	shl.b32 	%r2078, %r5368, 2;
	shr.u32 	%r2079, %r2077, 31;
	add.s32 	%r2080, %r2079, %r2076;
	neg.s32 	%r2081, %r2080;
	setp.lt.s32 	%p111, %r1509, 0;
	selp.b32 	%r5369, %r2081, %r2080, %p111;
	xor.b32  	%r2082, %r2077, %r1509;
	shr.s32 	%r2083, %r2077, 31;
	xor.b32  	%r2084, %r2083, %r2077;
	xor.b32  	%r2085, %r2083, %r2078;
	cvt.u64.u32 	%rd1240, %r2084;
	shl.b64 	%rd1241, %rd1240, 32;
	cvt.u64.u32 	%rd1242, %r2085;
	or.b64  	%rd1243, %rd1241, %rd1242;
	cvt.rn.f64.s64 	%fd292, %rd1243;
	mul.f64 	%fd293, %fd292, 0d3BF921FB54442D19;
	cvt.rn.f32.f64 	%f1082, %fd293;
	neg.f32 	%f1083, %f1082;
	setp.lt.s32 	%p112, %r2082, 0;
	selp.f32 	%f4191, %f1083, %f1082, %p112;
$L__BB2_961:
	mul.rn.f32 	%f1085, %f4191, %f4191;
	and.b32  	%r2087, %r5369, 1;
	setp.eq.b32 	%p113, %r2087, 1;
	selp.f32 	%f1086, 0f3F800000, %f4191, %p113;
	fma.rn.f32 	%f1087, %f1085, %f1086, 0f00000000;
	fma.rn.f32 	%f1088, %f1085, 0f37CBAC00, 0fBAB607ED;
	selp.f32 	%f1089, %f1088, 0fB94D4153, %p113;
	selp.f32 	%f1090, 0f3D2AAABB, 0f3C0885E4, %p113;
	fma.rn.f32 	%f1091, %f1089, %f1085, %f1090;
	selp.f32 	%f1092, 0fBEFFFFFF, 0fBE2AAAA8, %p113;
	fma.rn.f32 	%f1093, %f1091, %f1085, %f1092;
	fma.rn.f32 	%f1094, %f1093, %f1087, %f1086;
	and.b32  	%r2088, %r5369, 2;
	setp.eq.s32 	%p114, %r2088, 0;
	mov.f32 	%f1095, 0f00000000;
	sub.f32 	%f1096, %f1095, %f1094;
	selp.f32 	%f1097, %f1094, %f1096, %p114;
	fma.rn.f32 	%f628, %f622, %f1097, 0f3F800000;
	add.f32 	%f629, %f615, %f615;
	mul.f32 	%f1098, %f629, 0f3F22F983;
	cvt.rni.s32.f32 	%r5373, %f1098;
	cvt.rn.f32.s32 	%f1099, %r5373;
	fma.rn.f32 	%f1100, %f1099, 0fBFC90FDA, %f629;
	fma.rn.f32 	%f1101, %f1099, 0fB3A22168, %f1100;
	fma.rn.f32 	%f4192, %f1099, 0fA7C234C5, %f1101;
	abs.f32 	%f631, %f629;
	setp.ltu.f32 	%p115, %f631, 0f47CE4780;
	@%p115 bra 	$L__BB2_969;
	setp.neu.f32 	%p116, %f631, 0f7F800000;
	@%p116 bra 	$L__BB2_964;
	mov.f32 	%f1104, 0f00000000;
	mul.rn.f32 	%f4192, %f629, %f1104;
	mov.b32 	%r5373, 0;
	bra.uni 	$L__BB2_969;
$L__BB2_964:
	mov.b32 	%r1523, %f629;
	shl.b32 	%r2090, %r1523, 8;
	or.b32  	%r1524, %r2090, -2147483648;
	mov.b64 	%rd2528, 0;
	mov.b32 	%r5370, 0;
	mov.u64 	%rd2526, __cudart_i2opi_f;
	mov.u64 	%rd2527, %rd21;
$L__BB2_965:
	.pragma "nounroll";
	ld.global.nc.u32 	%r2091, [%rd2526];
	mad.wide.u32 	%rd1246, %r2091, %r1524, %rd2528;
	shr.u64 	%rd2528, %rd1246, 32;
	st.local.u32 	[%rd2527], %rd1246;
	add.s32 	%r5370, %r5370, 1;
	add.s64 	%rd2527, %rd2527, 4;
	add.s64 	%rd2526, %rd2526, 4;
	setp.ne.s32 	%p117, %r5370, 6;
	@%p117 bra 	$L__BB2_965;
	shr.u32 	%r2092, %r1523, 23;
	st.local.u32 	[%rd21+24], %rd2528;
	and.b32  	%r1527, %r2092, 31;
	and.b32  	%r2093, %r2092, 224;
	add.s32 	%r2094, %r2093, -128;
	shr.u32 	%r2095, %r2094, 5;
	mul.wide.u32 	%rd1247, %r2095, 4;
	sub.s64 	%rd884, %rd21, %rd1247;
	ld.local.u32 	%r5371, [%rd884+24];
	ld.local.u32 	%r5372, [%rd884+20];
	setp.eq.s32 	%p118, %r1527, 0;
	@%p118 bra 	$L__BB2_968;
	shf.l.wrap.b32 	%r5371, %r5372, %r5371, %r1527;
	ld.local.u32 	%r2096, [%rd884+16];
	shf.l.wrap.b32 	%r5372, %r2096, %r5372, %r1527;
$L__BB2_968:
	shr.u32 	%r2097, %r5371, 30;
	shf.l.wrap.b32 	%r2098, %r5372, %r5371, 2;
	shl.b32 	%r2099, %r5372, 2;
	shr.u32 	%r2100, %r2098, 31;
	add.s32 	%r2101, %r2100, %r2097;
	neg.s32 	%r2102, %r2101;
	setp.lt.s32 	%p119, %r1523, 0;
	selp.b32 	%r5373, %r2102, %r2101, %p119;
	xor.b32  	%r2103, %r2098, %r1523;
	shr.s32 	%r2104, %r2098, 31;
	xor.b32  	%r2105, %r2104, %r2098;
	xor.b32  	%r2106, %r2104, %r2099;
	cvt.u64.u32 	%rd1248, %r2105;
	shl.b64 	%rd1249, %rd1248, 32;
	cvt.u64.u32 	%rd1250, %r2106;
	or.b64  	%rd1251, %rd1249, %rd1250;
	cvt.rn.f64.s64 	%fd294, %rd1251;
	mul.f64 	%fd295, %fd294, 0d3BF921FB54442D19;
	cvt.rn.f32.f64 	%f1102, %fd295;
	neg.f32 	%f1103, %f1102;
	setp.lt.s32 	%p120, %r2103, 0;
	selp.f32 	%f4192, %f1103, %f1102, %p120;
$L__BB2_969:
	mul.rn.f32 	%f1105, %f4192, %f4192;
	and.b32  	%r2108, %r5373, 1;
	setp.eq.b32 	%p121, %r2108, 1;
	selp.f32 	%f1106, 0f3F800000, %f4192, %p121;
	fma.rn.f32 	%f1107, %f1105, %f1106, 0f00000000;
	fma.rn.f32 	%f1108, %f1105, 0f37CBAC00, 0fBAB607ED;
	selp.f32 	%f1109, %f1108, 0fB94D4153, %p121;
	selp.f32 	%f1110, 0f3D2AAABB, 0f3C0885E4, %p121;
	fma.rn.f32 	%f1111, %f1109, %f1105, %f1110;
	selp.f32 	%f1112, 0fBEFFFFFF, 0fBE2AAAA8, %p121;
	fma.rn.f32 	%f1113, %f1111, %f1105, %f1112;
	fma.rn.f32 	%f1114, %f1113, %f1107, %f1106;
	and.b32  	%r2109, %r5373, 2;
	setp.eq.s32 	%p122, %r2109, 0;
	mov.f32 	%f1115, 0f00000000;
	sub.f32 	%f1116, %f1115, %f1114;
	selp.f32 	%f1117, %f1114, %f1116, %p122;
	cvt.f64.f32 	%fd193, %f1117;
	add.f32 	%f635, %f616, %f616;
	mul.f32 	%f1118, %f635, 0f3F22F983;
	cvt.rni.s32.f32 	%r5377, %f1118;
	cvt.rn.f32.s32 	%f1119, %r5377;
	fma.rn.f32 	%f1120, %f1119, 0fBFC90FDA, %f635;
	fma.rn.f32 	%f1121, %f1119, 0fB3A22168, %f1120;
	fma.rn.f32 	%f4193, %f1119, 0fA7C234C5, %f1121;
	abs.f32 	%f637, %f635;
	setp.ltu.f32 	%p123, %f637, 0f47CE4780;
	@%p123 bra 	$L__BB2_977;
	setp.neu.f32 	%p124, %f637, 0f7F800000;
	@%p124 bra 	$L__BB2_972;
	mov.f32 	%f1124, 0f00000000;
	mul.rn.f32 	%f4193, %f635, %f1124;
	mov.b32 	%r5377, 0;
	bra.uni 	$L__BB2_977;
$L__BB2_972:
	mov.b32 	%r1537, %f635;
	shl.b32 	%r2111, %r1537, 8;
	or.b32  	%r1538, %r2111, -2147483648;
	mov.b64 	%rd2531, 0;
	mov.b32 	%r5374, 0;
	mov.u64 	%rd2529, __cudart_i2opi_f;
	mov.u64 	%rd2530, %rd20;
$L__BB2_973:
	.pragma "nounroll";
	ld.global.nc.u32 	%r2112, [%rd2529];
	mad.wide.u32 	%rd1254, %r2112, %r1538, %rd2531;
	shr.u64 	%rd2531, %rd1254, 32;
	st.local.u32 	[%rd2530], %rd1254;
	add.s32 	%r5374, %r5374, 1;
	add.s64 	%rd2530, %rd2530, 4;
	add.s64 	%rd2529, %rd2529, 4;
	setp.ne.s32 	%p125, %r5374, 6;
	@%p125 bra 	$L__BB2_973;
	shr.u32 	%r2113, %r1537, 23;
	st.local.u32 	[%rd20+24], %rd2531;
	and.b32  	%r1541, %r2113, 31;
	and.b32  	%r2114, %r2113, 224;
	add.s32 	%r2115, %r2114, -128;
	shr.u32 	%r2116, %r2115, 5;
	mul.wide.u32 	%rd1255, %r2116, 4;
	sub.s64 	%rd891, %rd20, %rd1255;
	ld.local.u32 	%r5375, [%rd891+24];
	ld.local.u32 	%r5376, [%rd891+20];
	setp.eq.s32 	%p126, %r1541, 0;
	@%p126 bra 	$L__BB2_976;
	shf.l.wrap.b32 	%r5375, %r5376, %r5375, %r1541;
	ld.local.u32 	%r2117, [%rd891+16];
	shf.l.wrap.b32 	%r5376, %r2117, %r5376, %r1541;
$L__BB2_976:
	shr.u32 	%r2118, %r5375, 30;
	shf.l.wrap.b32 	%r2119, %r5376, %r5375, 2;
	shl.b32 	%r2120, %r5376, 2;
	shr.u32 	%r2121, %r2119, 31;
	add.s32 	%r2122, %r2121, %r2118;
	neg.s32 	%r2123, %r2122;
	setp.lt.s32 	%p127, %r1537, 0;
	selp.b32 	%r5377, %r2123, %r2122, %p127;
	xor.b32  	%r2124, %r2119, %r1537;
	shr.s32 	%r2125, %r2119, 31;
	xor.b32  	%r2126, %r2125, %r2119;
	xor.b32  	%r2127, %r2125, %r2120;
	cvt.u64.u32 	%rd1256, %r2126;
	shl.b64 	%rd1257, %rd1256, 32;
	cvt.u64.u32 	%rd1258, %r2127;
	or.b64  	%rd1259, %rd1257, %rd1258;
	cvt.rn.f64.s64 	%fd296, %rd1259;
	mul.f64 	%fd297, %fd296, 0d3BF921FB54442D19;
	cvt.rn.f32.f64 	%f1122, %fd297;
	neg.f32 	%f1123, %f1122;
	setp.lt.s32 	%p128, %r2124, 0;
	selp.f32 	%f4193, %f1123, %f1122, %p128;
$L__BB2_977:
	mul.rn.f32 	%f1125, %f4193, %f4193;
	and.b32  	%r2129, %r5377, 1;
	setp.eq.b32 	%p129, %r2129, 1;
	selp.f32 	%f1126, 0f3F800000, %f4193, %p129;
	fma.rn.f32 	%f1127, %f1125, %f1126, 0f00000000;
	fma.rn.f32 	%f1128, %f1125, 0f37CBAC00, 0fBAB607ED;
	selp.f32 	%f1129, %f1128, 0fB94D4153, %p129;
	selp.f32 	%f1130, 0f3D2AAABB, 0f3C0885E4, %p129;
	fma.rn.f32 	%f1131, %f1129, %f1125, %f1130;
	selp.f32 	%f1132, 0fBEFFFFFF, 0fBE2AAAA8, %p129;
	fma.rn.f32 	%f1133, %f1131, %f1125, %f1132;
	fma.rn.f32 	%f1134, %f1133, %f1127, %f1126;
	and.b32  	%r2130, %r5377, 2;
	setp.eq.s32 	%p130, %r2130, 0;
	mov.f32 	%f1135, 0f00000000;
	sub.f32 	%f1136, %f1135, %f1134;
	selp.f32 	%f1137, %f1134, %f1136, %p130;
	cvt.f64.f32 	%fd298, %f1137;
	mul.f64 	%fd299, %fd193, 0d3FD3333333333333;
	cvt.f64.f32 	%fd300, %f628;
	fma.rn.f64 	%fd194, %fd299, %fd298, %fd300;
	mul.f32 	%f641, %f615, 0f40A00000;
	mul.f32 	%f1138, %f641, 0f3F22F983;
	cvt.rni.s32.f32 	%r5381, %f1138;
	cvt.rn.f32.s32 	%f1139, %r5381;
	fma.rn.f32 	%f1140, %f1139, 0fBFC90FDA, %f641;
	fma.rn.f32 	%f1141, %f1139, 0fB3A22168, %f1140;
	fma.rn.f32 	%f4194, %f1139, 0fA7C234C5, %f1141;
	abs.f32 	%f643, %f641;
	setp.ltu.f32 	%p131, %f643, 0f47CE4780;
	@%p131 bra 	$L__BB2_985;
	setp.neu.f32 	%p132, %f643, 0f7F800000;
	@%p132 bra 	$L__BB2_980;
	mov.f32 	%f1144, 0f00000000;
	mul.rn.f32 	%f4194, %f641, %f1144;
	mov.b32 	%r5381, 0;
	bra.uni 	$L__BB2_985;
$L__BB2_980:
	mov.b32 	%r1551, %f641;
	shl.b32 	%r2132, %r1551, 8;
	or.b32  	%r1552, %r2132, -2147483648;
	mov.b64 	%rd2534, 0;
	mov.b32 	%r5378, 0;
	mov.u64 	%rd2532, __cudart_i2opi_f;
	mov.u64 	%rd2533, %rd19;
$L__BB2_981:
	.pragma "nounroll";
	ld.global.nc.u32 	%r2133, [%rd2532];
	mad.wide.u32 	%rd1262, %r2133, %r1552, %rd2534;
	shr.u64 	%rd2534, %rd1262, 32;
	st.local.u32 	[%rd2533], %rd1262;
	add.s32 	%r5378, %r5378, 1;
	add.s64 	%rd2533, %rd2533, 4;
	add.s64 	%rd2532, %rd2532, 4;
	setp.ne.s32 	%p133, %r5378, 6;
	@%p133 bra 	$L__BB2_981;
	shr.u32 	%r2134, %r1551, 23;
	st.local.u32 	[%rd19+24], %rd2534;
	and.b32  	%r1555, %r2134, 31;
	and.b32  	%r2135, %r2134, 224;
	add.s32 	%r2136, %r2135, -128;
	shr.u32 	%r2137, %r2136, 5;
	mul.wide.u32 	%rd1263, %r2137, 4;
	sub.s64 	%rd898, %rd19, %rd1263;
	ld.local.u32 	%r5379, [%rd898+24];
	ld.local.u32 	%r5380, [%rd898+20];
	setp.eq.s32 	%p134, %r1555, 0;
	@%p134 bra 	$L__BB2_984;
	shf.l.wrap.b32 	%r5379, %r5380, %r5379, %r1555;
	ld.local.u32 	%r2138, [%rd898+16];
	shf.l.wrap.b32 	%r5380, %r2138, %r5380, %r1555;
$L__BB2_984:
	shr.u32 	%r2139, %r5379, 30;
	shf.l.wrap.b32 	%r2140, %r5380, %r5379, 2;
	shl.b32 	%r2141, %r5380, 2;
	shr.u32 	%r2142, %r2140, 31;
	add.s32 	%r2143, %r2142, %r2139;
	neg.s32 	%r2144, %r2143;
	setp.lt.s32 	%p135, %r1551, 0;
	selp.b32 	%r5381, %r2144, %r2143, %p135;
	xor.b32  	%r2145, %r2140, %r1551;
	shr.s32 	%r2146, %r2140, 31;
	xor.b32  	%r2147, %r2146, %r2140;
	xor.b32  	%r2148, %r2146, %r2141;
	cvt.u64.u32 	%rd1264, %r2147;
	shl.b64 	%rd1265, %rd1264, 32;
	cvt.u64.u32 	%rd1266, %r2148;
	or.b64  	%rd1267, %rd1265, %rd1266;
	cvt.rn.f64.s64 	%fd301, %rd1267;
	mul.f64 	%fd302, %fd301, 0d3BF921FB54442D19;
	cvt.rn.f32.f64 	%f1142, %fd302;
	neg.f32 	%f1143, %f1142;
	setp.lt.s32 	%p136, %r2145, 0;
	selp.f32 	%f4194, %f1143, %f1142, %p136;
$L__BB2_985:
	mul.rn.f32 	%f1145, %f4194, %f4194;
	and.b32  	%r2150, %r5381, 1;
	setp.eq.b32 	%p137, %r2150, 1;
	selp.f32 	%f1146, 0f3F800000, %f4194, %p137;
	fma.rn.f32 	%f1147, %f1145, %f1146, 0f00000000;
	fma.rn.f32 	%f1148, %f1145, 0f37CBAC00, 0fBAB607ED;
	selp.f32 	%f1149, %f1148, 0fB94D4153, %p137;
	selp.f32 	%f1150, 0f3D2AAABB, 0f3C0885E4, %p137;
	fma.rn.f32 	%f1151, %f1149, %f1145, %f1150;
	selp.f32 	%f1152, 0fBEFFFFFF, 0fBE2AAAA8, %p137;
	fma.rn.f32 	%f1153, %f1151, %f1145, %f1152;
	fma.rn.f32 	%f1154, %f1153, %f1147, %f1146;
	and.b32  	%r2151, %r5381, 2;
	setp.eq.s32 	%p138, %r2151, 0;
	mov.f32 	%f1155, 0f00000000;
	sub.f32 	%f1156, %f1155, %f1154;
	selp.f32 	%f1157, %f1154, %f1156, %p138;
	cvt.f64.f32 	%fd195, %f1157;
	mul.f32 	%f647, %f616, 0f40A00000;
	mul.f32 	%f1158, %f647, 0f3F22F983;
	cvt.rni.s32.f32 	%r5385, %f1158;
	cvt.rn.f32.s32 	%f1159, %r5385;
	fma.rn.f32 	%f1160, %f1159, 0fBFC90FDA, %f647;
	fma.rn.f32 	%f1161, %f1159, 0fB3A22168, %f1160;
	fma.rn.f32 	%f4195, %f1159, 0fA7C234C5, %f1161;
	abs.f32 	%f649, %f647;
	setp.ltu.f32 	%p139, %f649, 0f47CE4780;
	@%p139 bra 	$L__BB2_993;
	setp.neu.f32 	%p140, %f649, 0f7F800000;
	@%p140 bra 	$L__BB2_988;
	mov.f32 	%f1164, 0f00000000;
	mul.rn.f32 	%f4195, %f647, %f1164;
	mov.b32 	%r5385, 0;
	bra.uni 	$L__BB2_993;
$L__BB2_988:
	mov.b32 	%r1565, %f647;
	shl.b32 	%r2153, %r1565, 8;
	or.b32  	%r1566, %r2153, -2147483648;
	mov.b64 	%rd2537, 0;
	mov.b32 	%r5382, 0;
	mov.u64 	%rd2535, __cudart_i2opi_f;
	mov.u64 	%rd2536, %rd18;
$L__BB2_989:
	.pragma "nounroll";
	ld.global.nc.u32 	%r2154, [%rd2535];
	mad.wide.u32 	%rd1270, %r2154, %r1566, %rd2537;
	shr.u64 	%rd2537, %rd1270, 32;
	st.local.u32 	[%rd2536], %rd1270;
	add.s32 	%r5382, %r5382, 1;
	add.s64 	%rd2536, %rd2536, 4;
	add.s64 	%rd2535, %rd2535, 4;
	setp.ne.s32 	%p141, %r5382, 6;
	@%p141 bra 	$L__BB2_989;
	shr.u32 	%r2155, %r1565, 23;
	st.local.u32 	[%rd18+24], %rd2537;
	and.b32  	%r1569, %r2155, 31;
	and.b32  	%r2156, %r2155, 224;
	add.s32 	%r2157, %r2156, -128;
	shr.u32 	%r2158, %r2157, 5;
	mul.wide.u32 	%rd1271, %r2158, 4;
	sub.s64 	%rd905, %rd18, %rd1271;
	ld.local.u32 	%r5383, [%rd905+24];
	ld.local.u32 	%r5384, [%rd905+20];
	setp.eq.s32 	%p142, %r1569, 0;
	@%p142 bra 	$L__BB2_992;
	shf.l.wrap.b32 	%r5383, %r5384, %r5383, %r1569;
	ld.local.u32 	%r2159, [%rd905+16];
	shf.l.wrap.b32 	%r5384, %r2159, %r5384, %r1569;
$L__BB2_992:
	shr.u32 	%r2160, %r5383, 30;
	shf.l.wrap.b32 	%r2161, %r5384, %r5383, 2;
	shl.b32 	%r2162, %r5384, 2;
	shr.u32 	%r2163, %r2161, 31;
	add.s32 	%r2164, %r2163, %r2160;
	neg.s32 	%r2165, %r2164;
	setp.lt.s32 	%p143, %r1565, 0;
	selp.b32 	%r5385, %r2165, %r2164, %p143;
	xor.b32  	%r2166, %r2161, %r1565;
	shr.s32 	%r2167, %r2161, 31;
	xor.b32  	%r2168, %r2167, %r2161;
	xor.b32  	%r2169, %r2167, %r2162;
	cvt.u64.u32 	%rd1272, %r2168;
	shl.b64 	%rd1273, %rd1272, 32;
	cvt.u64.u32 	%rd1274, %r2169;
	or.b64  	%rd1275, %rd1273, %rd1274;
	cvt.rn.f64.s64 	%fd303, %rd1275;
	mul.f64 	%fd304, %fd303, 0d3BF921FB54442D19;
	cvt.rn.f32.f64 	%f1162, %fd304;
	neg.f32 	%f1163, %f1162;
	setp.lt.s32 	%p144, %r2166, 0;
	selp.f32 	%f4195, %f1163, %f1162, %p144;
$L__BB2_993:
	setp.ltu.f32 	%p145, %f566, 0f47CE4780;
	mul.rn.f32 	%f1165, %f4195, %f4195;
	and.b32  	%r2171, %r5385, 1;
	setp.eq.b32 	%p146, %r2171, 1;
	selp.f32 	%f1166, 0f3F800000, %f4195, %p146;
	fma.rn.f32 	%f1167, %f1165, %f1166, 0f00000000;
	fma.rn.f32 	%f1168, %f1165, 0f37CBAC00, 0fBAB607ED;
	selp.f32 	%f1169, %f1168, 0fB94D4153, %p146;
	selp.f32 	%f1170, 0f3D2AAABB, 0f3C0885E4, %p146;
	fma.rn.f32 	%f1171, %f1169, %f1165, %f1170;
	selp.f32 	%f1172, 0fBEFFFFFF, 0fBE2AAAA8, %p146;
	fma.rn.f32 	%f1173, %f1171, %f1165, %f1172;
	fma.rn.f32 	%f1174, %f1173, %f1167, %f1166;
	and.b32  	%r2172, %r5385, 2;
	setp.eq.s32 	%p147, %r2172, 0;
	mov.f32 	%f1175, 0f00000000;
	sub.f32 	%f1176, %f1175, %f1174;
	selp.f32 	%f1177, %f1174, %f1176, %p147;
	cvt.f64.f32 	%fd305, %f1177;
	mul.f64 	%fd306, %fd195, 0d3FC999999999999A;
	fma.rn.f64 	%fd196, %fd306, %fd305, %fd194;
	cvt.rn.f64.u32 	%fd197, %r1480;
	mov.u32 	%r5389, %r5453;
	mov.f32 	%f4196, %f4212;
	@%p145 bra 	$L__BB2_1001;
	setp.neu.f32 	%p148, %f566, 0f7F800000;
	@%p148 bra 	$L__BB2_996;
	ld.param.f32 	%f3983, [_Z20scanExclusiveShared4P6float4S0_jjfffiiiifiif_param_5];
	mov.f32 	%f1180, 0f00000000;
	mul.rn.f32 	%f4196, %f3983, %f1180;
	mov.b32 	%r5389, 0;
	bra.uni 	$L__BB2_1001;
$L__BB2_996:
	ld.param.f32 	%f3982, [_Z20scanExclusiveShared4P6float4S0_jjfffiiiifiif_param_5];
	mov.b32 	%r1578, %f3982;
	shl.b32 	%r2174, %r1578, 8;
	or.b32  	%r1579, %r2174, -2147483648;
	mov.b64 	%rd2540, 0;
	mov.b32 	%r5386, 0;
	mov.u64 	%rd2538, __cudart_i2opi_f;
	mov.u64 	%rd2539, %rd17;
$L__BB2_997:
	.pragma "nounroll";
	ld.global.nc.u32 	%r2175, [%rd2538];
	mad.wide.u32 	%rd1278, %r2175, %r1579, %rd2540;
	shr.u64 	%rd2540, %rd1278, 32;
	st.local.u32 	[%rd2539], %rd1278;
	add.s32 	%r5386, %r5386, 1;
	add.s64 	%rd2539, %rd2539, 4;
	add.s64 	%rd2538, %rd2538, 4;
	setp.ne.s32 	%p149, %r5386, 6;
	@%p149 bra 	$L__BB2_997;
	shr.u32 	%r2176, %r1578, 23;
	st.local.u32 	[%rd17+24], %rd2540;
	and.b32  	%r1582, %r2176, 31;
	and.b32  	%r2177, %r2176, 224;
	add.s32 	%r2178, %r2177, -128;
	shr.u32 	%r2179, %r2178, 5;
	mul.wide.u32 	%rd1279, %r2179, 4;
	sub.s64 	%rd912, %rd17, %rd1279;
	ld.local.u32 	%r5387, [%rd912+24];
	ld.local.u32 	%r5388, [%rd912+20];
	setp.eq.s32 	%p150, %r1582, 0;
	@%p150 bra 	$L__BB2_1000;
	shf.l.wrap.b32 	%r5387, %r5388, %r5387, %r1582;
	ld.local.u32 	%r2180, [%rd912+16];
	shf.l.wrap.b32 	%r5388, %r2180, %r5388, %r1582;
$L__BB2_1000:
	shr.u32 	%r2181, %r5387, 30;
	shf.l.wrap.b32 	%r2182, %r5388, %r5387, 2;
	shl.b32 	%r2183, %r5388, 2;
	shr.u32 	%r2184, %r2182, 31;
	add.s32 	%r2185, %r2184, %r2181;
	neg.s32 	%r2186, %r2185;
	setp.lt.s32 	%p151, %r1578, 0;
	selp.b32 	%r5389, %r2186, %r2185, %p151;
	xor.b32  	%r2187, %r2182, %r1578;
	shr.s32 	%r2188, %r2182, 31;
	xor.b32  	%r2189, %r2188, %r2182;
	xor.b32  	%r2190, %r2188, %r2183;
	cvt.u64.u32 	%rd1280, %r2189;
	shl.b64 	%rd1281, %rd1280, 32;
	cvt.u64.u32 	%rd1282, %r2190;
	or.b64  	%rd1283, %rd1281, %rd1282;
	cvt.rn.f64.s64 	%fd307, %rd1283;
	mul.f64 	%fd308, %fd307, 0d3BF921FB54442D19;
	cvt.rn.f32.f64 	%f1178, %fd308;
	neg.f32 	%f1179, %f1178;
	setp.lt.s32 	%p152, %r2187, 0;
	selp.f32 	%f4196, %f1179, %f1178, %p152;
$L__BB2_1001:
	setp.eq.s32 	%p153, %r1465, 1062207488;
	mul.f32 	%f1181, %f4196, %f4196;
	fma.rn.f32 	%f1182, %f1181, 0f3C190000, 0f3B560000;
	fma.rn.f32 	%f1183, %f1182, %f1181, 0f3CC70000;
	fma.rn.f32 	%f1184, %f1183, %f1181, 0f3D5B0000;
	fma.rn.f32 	%f1185, %f1184, %f1181, 0f3E089438;
	fma.rn.f32 	%f1186, %f1185, %f1181, 0f3EAAAA88;
	mul.rn.f32 	%f1187, %f1181, %f4196;
	fma.rn.f32 	%f1188, %f1186, %f1187, %f4196;
	abs.f32 	%f1189, %f4196;
	setp.eq.f32 	%p154, %f1189, 0f3A00B43C;
	selp.f32 	%f1190, %f4196, %f1188, %p154;
	and.b32  	%r2193, %r5389, 1;
	setp.eq.b32 	%p155, %r2193, 1;
	neg.f32 	%f1191, %f1190;
	rcp.approx.ftz.f32 	%f1192, %f1191;
	selp.f32 	%f1193, %f1192, %f1190, %p155;
	cvt.f64.f32 	%fd309, %f1193;
	div.rn.f64 	%fd310, %fd197, %fd309;
	mov.f64 	%fd311, 0d3FE0000000000000;
	copysign.f64 	%fd312, %fd310, %fd311;
	add.rz.f64 	%fd313, %fd310, %fd312;
	cvt.rzi.f64.f64 	%fd198, %fd313;
	{
	.reg .b32 %temp; 
	mov.b64 	{%temp, %r1591}, %fd198;
	}
	abs.f64 	%fd199, %fd198;
	{ // callseq 2, 0
	.param .b64 param0;
	st.param.f64 	[param0], %fd199;
	.param .b64 retval0;
	call.uni (retval0), 
	__internal_accurate_pow, 
	(
	param0
	);
	ld.param.f64 	%fd314, [retval0];
	} // callseq 2
	setp.lt.s32 	%p156, %r1591, 0;
	neg.f64 	%fd316, %fd314;
	selp.f64 	%fd317, %fd316, %fd314, %p153;
	selp.f64 	%fd892, %fd317, %fd314, %p156;
	setp.neu.f64 	%p157, %fd198, 0d0000000000000000;
	@%p157 bra 	$L__BB2_1003;
	setp.eq.s32 	%p158, %r1465, 1062207488;
	selp.b32 	%r2194, %r1591, 0, %p158;
	setp.lt.s32 	%p159, %r1464, 0;
	or.b32  	%r2195, %r2194, 2146435072;
	selp.b32 	%r2196, %r2195, %r2194, %p159;
	mov.b32 	%r2197, 0;
	mov.b64 	%fd892, {%r2197, %r2196};
$L__BB2_1003:
	add.f64 	%fd318, %fd198, 0d4000000000000000;
	{
	.reg .b32 %temp; 
	mov.b64 	{%temp, %r2198}, %fd318;
	}
	and.b32  	%r2199, %r2198, 2146435072;
	setp.ne.s32 	%p160, %r2199, 2146435072;
	@%p160 bra 	$L__BB2_1008;
	setp.num.f64 	%p161, %fd198, %fd198;
	@%p161 bra 	$L__BB2_1006;
	mov.f64 	%fd319, 0d4000000000000000;
	add.rn.f64 	%fd892, %fd198, %fd319;
	bra.uni 	$L__BB2_1008;
$L__BB2_1006:
	setp.neu.f64 	%p162, %fd199, 0d7FF0000000000000;
	@%p162 bra 	$L__BB2_1008;
	setp.lt.s32 	%p163, %r1591, 0;
	setp.eq.s32 	%p164, %r1465, 1062207488;
	setp.lt.s32 	%p165, %r1464, 0;
	selp.b32 	%r2201, 0, 2146435072, %p165;
	and.b32  	%r2202, %r1464, 2147483647;
	setp.ne.s32 	%p166, %r2202, 1071644672;
	or.b32  	%r2203, %r2201, -2147483648;
	selp.b32 	%r2204, %r2203, %r2201, %p166;
	selp.b32 	%r2205, %r2204, %r2201, %p164;
	selp.b32 	%r2206, %r2205, %r2201, %p163;
	mov.b32 	%r2207, 0;
	mov.b64 	%fd892, {%r2207, %r2206};
$L__BB2_1008:
	ld.param.f32 	%f4070, [_Z20scanExclusiveShared4P6float4S0_jjfffiiiifiif_param_14];
	cvt.rn.f32.f64 	%f1194, %fd196;
	sub.f32 	%f1195, %f1194, %f4070;
	{ // callseq 3, 0
	.param .b64 param0;
	st.param.f64 	[param0], %fd197;
	.param .b64 retval0;
	call.uni (retval0), 
	__internal_accurate_pow, 
	(
	param0
	);
	ld.param.f64 	%fd320, [retval0];
	} // callseq 3
	setp.ltu.f32 	%p167, %f566, 0f47CE4780;
	setp.eq.f64 	%p168, %fd198, 0d3FF0000000000000;
	selp.f64 	%fd322, 0d3FF0000000000000, %fd892, %p168;
	neg.f64 	%fd323, %fd320;
	{
	.reg .b32 %temp; 
	mov.b64 	{%temp, %r2208}, %fd197;
	}
	setp.lt.s32 	%p169, %r2208, 0;
	setp.eq.s32 	%p170, %r1465, 1062207488;
	selp.f64 	%fd324, %fd323, %fd320, %p170;
	selp.f64 	%fd325, %fd324, %fd320, %p169;
	add.f64 	%fd326, %fd325, %fd322;
	sqrt.rn.f64 	%fd327, %fd326;
	mul.f64 	%fd328, %fd327, %fd191;
	cvt.rn.f32.f64 	%f1196, %fd328;
	abs.f32 	%f1197, %f1196;
	abs.f32 	%f1198, %f1195;
	setp.gt.f32 	%p171, %f1198, %f1197;
	selp.f32 	%f1199, %f1198, %f1197, %p171;
	selp.f32 	%f1200, %f1197, %f1198, %p171;
	div.rn.f32 	%f1201, %f1200, %f1199;
	mul.f32 	%f1202, %f1201, %f1201;
	fma.rn.f32 	%f1203, %f1202, 0f3B33710B, 0fBC807748;
	fma.rn.f32 	%f1204, %f1203, %f1202, 0f3D2CDAB2;
	fma.rn.f32 	%f1205, %f1204, %f1202, 0fBD992D10;
	fma.rn.f32 	%f1206, %f1205, %f1202, 0f3DD9EA6C;
	fma.rn.f32 	%f1207, %f1206, %f1202, 0fBE117CB1;
	fma.rn.f32 	%f1208, %f1207, %f1202, 0f3E4CBCE0;
	fma.rn.f32 	%f1209, %f1208, %f1202, 0fBEAAAA7D;
	mul.f32 	%f1210, %f1202, %f1209;
	fma.rn.f32 	%f1211, %f1210, %f1201, %f1201;
	neg.f32 	%f1212, %f1211;
	fma.rn.f32 	%f1213, 0f3F6EE581, 0f3FD774EB, %f1212;
	selp.f32 	%f1214, %f1213, %f1211, %p171;
	selp.f32 	%f1215, 0f3F6EE581, 0f3FEEE581, %p171;
	selp.f32 	%f1216, %f1211, %f1212, %p171;
	fma.rn.f32 	%f1217, %f1215, 0f3FD774EB, %f1216;
	mov.b64 	%rd1284, %fd328;
	setp.lt.s64 	%p172, %rd1284, 0;
	selp.f32 	%f1218, %f1217, %f1214, %p172;
	add.f32 	%f1219, %f1198, %f1197;
	setp.eq.f32 	%p173, %f1199, 0f00000000;
	selp.f32 	%f1220, 0f40490FDB, 0f00000000, %p172;
	setp.eq.f32 	%p174, %f1197, %f1198;
	selp.f32 	%f1221, 0f4016CBE4, 0f3F490FDB, %p172;
	selp.f32 	%f1222, %f1221, %f1218, %p174;
	selp.f32 	%f1223, %f1220, %f1222, %p173;
	abs.f32 	%f1224, %f1219;
	setp.nan.f32 	%p175, %f1224, %f1224;
	copysign.f32 	%f1225, %f1195, %f1223;
	selp.f32 	%f1226, %f1219, %f1225, %p175;
	cvt.f64.f32 	%fd206, %f1226;
	add.s32 	%r1592, %r3, 3;
	mov.u32 	%r5393, %r5453;
	mov.f32 	%f4197, %f4212;
	@%p167 bra 	$L__BB2_1016;
	setp.neu.f32 	%p176, %f566, 0f7F800000;
	@%p176 bra 	$L__BB2_1011;
	ld.param.f32 	%f3985, [_Z20scanExclusiveShared4P6float4S0_jjfffiiiifiif_param_5];
	mov.f32 	%f1229, 0f00000000;
	mul.rn.f32 	%f4197, %f3985, %f1229;
	mov.b32 	%r5393, 0;
	bra.uni 	$L__BB2_1016;
$L__BB2_1011:
	ld.param.f32 	%f3984, [_Z20scanExclusiveShared4P6float4S0_jjfffiiiifiif_param_5];
	mov.b32 	%r1593, %f3984;
	shl.b32 	%r2211, %r1593, 8;
	or.b32  	%r1594, %r2211, -2147483648;
	mov.b64 	%rd2543, 0;
	mov.b32 	%r5390, 0;
	mov.u64 	%rd2541, __cudart_i2opi_f;
	mov.u64 	%rd2542, %rd16;
$L__BB2_1012:
	.pragma "nounroll";
	ld.global.nc.u32 	%r2212, [%rd2541];
	mad.wide.u32 	%rd1287, %r2212, %r1594, %rd2543;
	shr.u64 	%rd2543, %rd1287, 32;
	st.local.u32 	[%rd2542], %rd1287;
	add.s32 	%r5390, %r5390, 1;
	add.s64 	%rd2542, %rd2542, 4;
	add.s64 	%rd2541, %rd2541, 4;
	setp.ne.s32 	%p177, %r5390, 6;
	@%p177 bra 	$L__BB2_1012;
	shr.u32 	%r2213, %r1593, 23;
	st.local.u32 	[%rd16+24], %rd2543;
	and.b32  	%r1597, %r2213, 31;
	and.b32  	%r2214, %r2213, 224;
	add.s32 	%r2215, %r2214, -128;
	shr.u32 	%r2216, %r2215, 5;
	mul.wide.u32 	%rd1288, %r2216, 4;
	sub.s64 	%rd919, %rd16, %rd1288;
	ld.local.u32 	%r5391, [%rd919+24];
	ld.local.u32 	%r5392, [%rd919+20];
	setp.eq.s32 	%p178, %r1597, 0;
	@%p178 bra 	$L__BB2_1015;
	shf.l.wrap.b32 	%r5391, %r5392, %r5391, %r1597;
	ld.local.u32 	%r2217, [%rd919+16];
	shf.l.wrap.b32 	%r5392, %r2217, %r5392, %r1597;
$L__BB2_1015:
	shr.u32 	%r2218, %r5391, 30;
	shf.l.wrap.b32 	%r2219, %r5392, %r5391, 2;
	shl.b32 	%r2220, %r5392, 2;
	shr.u32 	%r2221, %r2219, 31;
	add.s32 	%r2222, %r2221, %r2218;
	neg.s32 	%r2223, %r2222;
	setp.lt.s32 	%p179, %r1593, 0;
	selp.b32 	%r5393, %r2223, %r2222, %p179;
	xor.b32  	%r2224, %r2219, %r1593;
	shr.s32 	%r2225, %r2219, 31;
	xor.b32  	%r2226, %r2225, %r2219;
	xor.b32  	%r2227, %r2225, %r2220;
	cvt.u64.u32 	%rd1289, %r2226;
	shl.b64 	%rd1290, %rd1289, 32;
	cvt.u64.u32 	%rd1291, %r2227;
	or.b64  	%rd1292, %rd1290, %rd1291;
	cvt.rn.f64.s64 	%fd329, %rd1292;
	mul.f64 	%fd330, %fd329, 0d3BF921FB54442D19;
	cvt.rn.f32.f64 	%f1227, %fd330;
	neg.f32 	%f1228, %f1227;
	setp.lt.s32 	%p180, %r2224, 0;
	selp.f32 	%f4197, %f1228, %f1227, %p180;
$L__BB2_1016:
	ld.param.f32 	%f4046, [_Z20scanExclusiveShared4P6float4S0_jjfffiiiifiif_param_11];
	mul.f32 	%f1230, %f4197, %f4197;
	fma.rn.f32 	%f1231, %f1230, 0f3C190000, 0f3B560000;
	fma.rn.f32 	%f1232, %f1231, %f1230, 0f3CC70000;
	fma.rn.f32 	%f1233, %f1232, %f1230, 0f3D5B0000;
	fma.rn.f32 	%f1234, %f1233, %f1230, 0f3E089438;
	fma.rn.f32 	%f1235, %f1234, %f1230, 0f3EAAAA88;
	mul.rn.f32 	%f1236, %f1230, %f4197;
	fma.rn.f32 	%f1237, %f1235, %f1236, %f4197;
	abs.f32 	%f1238, %f4197;
	setp.eq.f32 	%p181, %f1238, 0f3A00B43C;
	selp.f32 	%f1239, %f4197, %f1237, %p181;
	and.b32  	%r2229, %r5393, 1;
	setp.eq.b32 	%p182, %r2229, 1;
	neg.f32 	%f1240, %f1239;
	rcp.approx.ftz.f32 	%f1241, %f1240;
	selp.f32 	%f1242, %f1241, %f1239, %p182;
	cvt.rn.f32.u32 	%f1243, %r1592;
	div.rn.f32 	%f1244, %f1243, %f1242;
	mov.f32 	%f1245, 0f3F000000;
	copysign.f32 	%f1246, %f1244, %f1245;
	add.rz.f32 	%f1247, %f1244, %f1246;
	cvt.rzi.f32.f32 	%f1248, %f1247;
	cvt.rzi.s32.f32 	%r2230, %f1248;
	sub.s32 	%r2231, %r1364, %r2230;
	cvt.rn.f32.s32 	%f1249, %r2231;
	mul.f32 	%f659, %f4046, %f1249;
	add.s32 	%r2232, %r1379, -2;
	cvt.rn.f32.u32 	%f1250, %r2232;
	mul.f32 	%f660, %f4046, %f1250;
	mul.f32 	%f1251, %f659, 0f3F22F983;
	cvt.rni.s32.f32 	%r5397, %f1251;
	cvt.rn.f32.s32 	%f1252, %r5397;
	fma.rn.f32 	%f1253, %f1252, 0fBFC90FDA, %f659;
	fma.rn.f32 	%f1254, %f1252, 0fB3A22168, %f1253;
	fma.rn.f32 	%f4198, %f1252, 0fA7C234C5, %f1254;
	abs.f32 	%f662, %f659;
	setp.ltu.f32 	%p183, %f662, 0f47CE4780;
	@%p183 bra 	$L__BB2_1024;
	setp.neu.f32 	%p184, %f662, 0f7F800000;
	@%p184 bra 	$L__BB2_1019;
	mov.f32 	%f1257, 0f00000000;
	mul.rn.f32 	%f4198, %f659, %f1257;
	mov.b32 	%r5397, 0;
	bra.uni 	$L__BB2_1024;
$L__BB2_1019:
	mov.b32 	%r1607, %f659;
	shl.b32 	%r2234, %r1607, 8;
	or.b32  	%r1608, %r2234, -2147483648;
	mov.b64 	%rd2546, 0;
	mov.b32 	%r5394, 0;
	mov.u64 	%rd2544, __cudart_i2opi_f;
	mov.u64 	%rd2545, %rd15;
$L__BB2_1020:
	.pragma "nounroll";
	ld.global.nc.u32 	%r2235, [%rd2544];
	mad.wide.u32 	%rd1295, %r2235, %r1608, %rd2546;
	shr.u64 	%rd2546, %rd1295, 32;
	st.local.u32 	[%rd2545], %rd1295;
	add.s32 	%r5394, %r5394, 1;
	add.s64 	%rd2545, %rd2545, 4;
	add.s64 	%rd2544, %rd2544, 4;
	setp.ne.s32 	%p185, %r5394, 6;
	@%p185 bra 	$L__BB2_1020;
	shr.u32 	%r2236, %r1607, 23;
	st.local.u32 	[%rd15+24], %rd2546;
	and.b32  	%r1611, %r2236, 31;
	and.b32  	%r2237, %r2236, 224;
	add.s32 	%r2238, %r2237, -128;
	shr.u32 	%r2239, %r2238, 5;
	mul.wide.u32 	%rd1296, %r2239, 4;
	sub.s64 	%rd926, %rd15, %rd1296;
	ld.local.u32 	%r5395, [%rd926+24];
	ld.local.u32 	%r5396, [%rd926+20];
	setp.eq.s32 	%p186, %r1611, 0;
	@%p186 bra 	$L__BB2_1023;
	shf.l.wrap.b32 	%r5395, %r5396, %r5395, %r1611;
	ld.local.u32 	%r2240, [%rd926+16];
	shf.l.wrap.b32 	%r5396, %r2240, %r5396, %r1611;
$L__BB2_1023:
	shr.u32 	%r2241, %r5395, 30;
	shf.l.wrap.b32 	%r2242, %r5396, %r5395, 2;
	shl.b32 	%r2243, %r5396, 2;
	shr.u32 	%r2244, %r2242, 31;
	add.s32 	%r2245, %r2244, %r2241;
	neg.s32 	%r2246, %r2245;
	setp.lt.s32 	%p187, %r1607, 0;
	selp.b32 	%r5397, %r2246, %r2245, %p187;
	xor.b32  	%r2247, %r2242, %r1607;
	shr.s32 	%r2248, %r2242, 31;
	xor.b32  	%r2249, %r2248, %r2242;
	xor.b32  	%r2250, %r2248, %r2243;
	cvt.u64.u32 	%rd1297, %r2249;
	shl.b64 	%rd1298, %rd1297, 32;
	cvt.u64.u32 	%rd1299, %r2250;
	or.b64  	%rd1300, %rd1298, %rd1299;
	cvt.rn.f64.s64 	%fd331, %rd1300;
	mul.f64 	%fd332, %fd331, 0d3BF921FB54442D19;
	cvt.rn.f32.f64 	%f1255, %fd332;
	neg.f32 	%f1256, %f1255;
	setp.lt.s32 	%p188, %r2247, 0;
	selp.f32 	%f4198, %f1256, %f1255, %p188;
$L__BB2_1024:
	mul.rn.f32 	%f1258, %f4198, %f4198;
	and.b32  	%r2252, %r5397, 1;
	setp.eq.b32 	%p189, %r2252, 1;
	selp.f32 	%f1259, 0f3F800000, %f4198, %p189;
	fma.rn.f32 	%f1260, %f1258, %f1259, 0f00000000;
	fma.rn.f32 	%f1261, %f1258, 0f37CBAC00, 0fBAB607ED;
	selp.f32 	%f1262, %f1261, 0fB94D4153, %p189;
	selp.f32 	%f1263, 0f3D2AAABB, 0f3C0885E4, %p189;
	fma.rn.f32 	%f1264, %f1262, %f1258, %f1263;
	selp.f32 	%f1265, 0fBEFFFFFF, 0fBE2AAAA8, %p189;
	fma.rn.f32 	%f1266, %f1264, %f1258, %f1265;
	fma.rn.f32 	%f1267, %f1266, %f1260, %f1259;
	and.b32  	%r2253, %r5397, 2;
	setp.eq.s32 	%p190, %r2253, 0;
	mov.f32 	%f1268, 0f00000000;
	sub.f32 	%f1269, %f1268, %f1267;
	selp.f32 	%f666, %f1267, %f1269, %p190;
	mul.f32 	%f1270, %f660, 0f3F22F983;
	cvt.rni.s32.f32 	%r5401, %f1270;
	cvt.rn.f32.s32 	%f1271, %r5401;
	fma.rn.f32 	%f1272, %f1271, 0fBFC90FDA, %f660;
	fma.rn.f32 	%f1273, %f1271, 0fB3A22168, %f1272;
	fma.rn.f32 	%f4199, %f1271, 0fA7C234C5, %f1273;
	abs.f32 	%f668, %f660;
	setp.ltu.f32 	%p191, %f668, 0f47CE4780;
	@%p191 bra 	$L__BB2_1032;
	setp.neu.f32 	%p192, %f668, 0f7F800000;
	@%p192 bra 	$L__BB2_1027;
	mov.f32 	%f1276, 0f00000000;
	mul.rn.f32 	%f4199, %f660, %f1276;
	mov.b32 	%r5401, 0;
	bra.uni 	$L__BB2_1032;
$L__BB2_1027:
	mov.b32 	%r1621, %f660;
	shl.b32 	%r2255, %r1621, 8;
	or.b32  	%r1622, %r2255, -2147483648;
	mov.b64 	%rd2549, 0;
	mov.b32 	%r5398, 0;
	mov.u64 	%rd2547, __cudart_i2opi_f;
	mov.u64 	%rd2548, %rd14;
$L__BB2_1028:
	.pragma "nounroll";
	ld.global.nc.u32 	%r2256, [%rd2547];
	mad.wide.u32 	%rd1303, %r2256, %r1622, %rd2549;
	shr.u64 	%rd2549, %rd1303, 32;
	st.local.u32 	[%rd2548], %rd1303;
	add.s32 	%r5398, %r5398, 1;
	add.s64 	%rd2548, %rd2548, 4;
	add.s64 	%rd2547, %rd2547, 4;
	setp.ne.s32 	%p193, %r5398, 6;
	@%p193 bra 	$L__BB2_1028;
	shr.u32 	%r2257, %r1621, 23;
	st.local.u32 	[%rd14+24], %rd2549;
	and.b32  	%r1625, %r2257, 31;
	and.b32  	%r2258, %r2257, 224;
	add.s32 	%r2259, %r2258, -128;
	shr.u32 	%r2260, %r2259, 5;
	mul.wide.u32 	%rd1304, %r2260, 4;
	sub.s64 	%rd933, %rd14, %rd1304;
	ld.local.u32 	%r5399, [%rd933+24];
	ld.local.u32 	%r5400, [%rd933+20];
	setp.eq.s32 	%p194, %r1625, 0;
	@%p194 bra 	$L__BB2_1031;
	shf.l.wrap.b32 	%r5399, %r5400, %r5399, %r1625;
	ld.local.u32 	%r2261, [%rd933+16];
	shf.l.wrap.b32 	%r5400, %r2261, %r5400, %r1625;
$L__BB2_1031:
	shr.u32 	%r2262, %r5399, 30;
	shf.l.wrap.b32 	%r2263, %r5400, %r5399, 2;
	shl.b32 	%r2264, %r5400, 2;
	shr.u32 	%r2265, %r2263, 31;
	add.s32 	%r2266, %r2265, %r2262;
	neg.s32 	%r2267, %r2266;
	setp.lt.s32 	%p195, %r1621, 0;
	selp.b32 	%r5401, %r2267, %r2266, %p195;
	xor.b32  	%r2268, %r2263, %r1621;
	shr.s32 	%r2269, %r2263, 31;
	xor.b32  	%r2270, %r2269, %r2263;
	xor.b32  	%r2271, %r2269, %r2264;
	cvt.u64.u32 	%rd1305, %r2270;
	shl.b64 	%rd1306, %rd1305, 32;
	cvt.u64.u32 	%rd1307, %r2271;
	or.b64  	%rd1308, %rd1306, %rd1307;
	cvt.rn.f64.s64 	%fd333, %rd1308;
	mul.f64 	%fd334, %fd333, 0d3BF921FB54442D19;
	cvt.rn.f32.f64 	%f1274, %fd334;
	neg.f32 	%f1275, %f1274;
	setp.lt.s32 	%p196, %r2268, 0;
	selp.f32 	%f4199, %f1275, %f1274, %p196;
$L__BB2_1032:
	mul.rn.f32 	%f1277, %f4199, %f4199;
	and.b32  	%r2273, %r5401, 1;
	setp.eq.b32 	%p197, %r2273, 1;
	selp.f32 	%f1278, 0f3F800000, %f4199, %p197;
	fma.rn.f32 	%f1279, %f1277, %f1278, 0f00000000;
	fma.rn.f32 	%f1280, %f1277, 0f37CBAC00, 0fBAB607ED;
	selp.f32 	%f1281, %f1280, 0fB94D4153, %p197;
	selp.f32 	%f1282, 0f3D2AAABB, 0f3C0885E4, %p197;
	fma.rn.f32 	%f1283, %f1281, %f1277, %f1282;
	selp.f32 	%f1284, 0fBEFFFFFF, 0fBE2AAAA8, %p197;
	fma.rn.f32 	%f1285, %f1283, %f1277, %f1284;
	fma.rn.f32 	%f1286, %f1285, %f1279, %f1278;
	and.b32  	%r2274, %r5401, 2;
	setp.eq.s32 	%p198, %r2274, 0;
	mov.f32 	%f1287, 0f00000000;
	sub.f32 	%f1288, %f1287, %f1286;
	selp.f32 	%f1289, %f1286, %f1288, %p198;
	fma.rn.f32 	%f672, %f666, %f1289, 0f3F800000;
	add.f32 	%f673, %f659, %f659;
	mul.f32 	%f1290, %f673, 0f3F22F983;
	cvt.rni.s32.f32 	%r5405, %f1290;
	cvt.rn.f32.s32 	%f1291, %r5405;
	fma.rn.f32 	%f1292, %f1291, 0fBFC90FDA, %f673;
	fma.rn.f32 	%f1293, %f1291, 0fB3A22168, %f1292;
	fma.rn.f32 	%f4200, %f1291, 0fA7C234C5, %f1293;
	abs.f32 	%f675, %f673;
	setp.ltu.f32 	%p199, %f675, 0f47CE4780;
	@%p199 bra 	$L__BB2_1040;
	setp.neu.f32 	%p200, %f675, 0f7F800000;
	@%p200 bra 	$L__BB2_1035;
	mov.f32 	%f1296, 0f00000000;
	mul.rn.f32 	%f4200, %f673, %f1296;
	mov.b32 	%r5405, 0;
	bra.uni 	$L__BB2_1040;
$L__BB2_1035:
	mov.b32 	%r1635, %f673;
	shl.b32 	%r2276, %r1635, 8;
	or.b32  	%r1636, %r2276, -2147483648;
	mov.b64 	%rd2552, 0;
	mov.b32 	%r5402, 0;
	mov.u64 	%rd2550, __cudart_i2opi_f;
	mov.u64 	%rd2551, %rd13;
$L__BB2_1036:
	.pragma "nounroll";
	ld.global.nc.u32 	%r2277, [%rd2550];
	mad.wide.u32 	%rd1311, %r2277, %r1636, %rd2552;
	shr.u64 	%rd2552, %rd1311, 32;
	st.local.u32 	[%rd2551], %rd1311;
	add.s32 	%r5402, %r5402, 1;
	add.s64 	%rd2551, %rd2551, 4;
	add.s64 	%rd2550, %rd2550, 4;
	setp.ne.s32 	%p201, %r5402, 6;
	@%p201 bra 	$L__BB2_1036;
	shr.u32 	%r2278, %r1635, 23;
	st.local.u32 	[%rd13+24], %rd2552;
	and.b32  	%r1639, %r2278, 31;
	and.b32  	%r2279, %r2278, 224;
	add.s32 	%r2280, %r2279, -128;
	shr.u32 	%r2281, %r2280, 5;
	mul.wide.u32 	%rd1312, %r2281, 4;
	sub.s64 	%rd940, %rd13, %rd1312;
	ld.local.u32 	%r5403, [%rd940+24];
	ld.local.u32 	%r5404, [%rd940+20];
	setp.eq.s32 	%p202, %r1639, 0;
	@%p202 bra 	$L__BB2_1039;
	shf.l.wrap.b32 	%r5403, %r5404, %r5403, %r1639;
	ld.local.u32 	%r2282, [%rd940+16];
	shf.l.wrap.b32 	%r5404, %r2282, %r5404, %r1639;
$L__BB2_1039:
	shr.u32 	%r2283, %r5403, 30;
	shf.l.wrap.b32 	%r2284, %r5404, %r5403, 2;
	shl.b32 	%r2285, %r5404, 2;
	shr.u32 	%r2286, %r2284, 31;
	add.s32 	%r2287, %r2286, %r2283;
	neg.s32 	%r2288, %r2287;
	setp.lt.s32 	%p203, %r1635, 0;
	selp.b32 	%r5405, %r2288, %r2287, %p203;
	xor.b32  	%r2289, %r2284, %r1635;
	shr.s32 	%r2290, %r2284, 31;
	xor.b32  	%r2291, %r2290, %r2284;
	xor.b32  	%r2292, %r2290, %r2285;
	cvt.u64.u32 	%rd1313, %r2291;
	shl.b64 	%rd1314, %rd1313, 32;
	cvt.u64.u32 	%rd1315, %r2292;
	or.b64  	%rd1316, %rd1314, %rd1315;
	cvt.rn.f64.s64 	%fd335, %rd1316;
	mul.f64 	%fd336, %fd335, 0d3BF921FB54442D19;
	cvt.rn.f32.f64 	%f1294, %fd336;
	neg.f32 	%f1295, %f1294;
	setp.lt.s32 	%p204, %r2289, 0;
	selp.f32 	%f4200, %f1295, %f1294, %p204;
$L__BB2_1040:
	mul.rn.f32 	%f1297, %f4200, %f4200;
	and.b32  	%r2294, %r5405, 1;
	setp.eq.b32 	%p205, %r2294, 1;
	selp.f32 	%f1298, 0f3F800000, %f4200, %p205;
	fma.rn.f32 	%f1299, %f1297, %f1298, 0f00000000;
	fma.rn.f32 	%f1300, %f1297, 0f37CBAC00, 0fBAB607ED;
	selp.f32 	%f1301, %f1300, 0fB94D4153, %p205;
	selp.f32 	%f1302, 0f3D2AAABB, 0f3C0885E4, %p205;
	fma.rn.f32 	%f1303, %f1301, %f1297, %f1302;
	selp.f32 	%f1304, 0fBEFFFFFF, 0fBE2AAAA8, %p205;
	fma.rn.f32 	%f1305, %f1303, %f1297, %f1304;
	fma.rn.f32 	%f1306, %f1305, %f1299, %f1298;
	and.b32  	%r2295, %r5405, 2;
	setp.eq.s32 	%p206, %r2295, 0;
	mov.f32 	%f1307, 0f00000000;
	sub.f32 	%f1308, %f1307, %f1306;
	selp.f32 	%f1309, %f1306, %f1308, %p206;
	cvt.f64.f32 	%fd207, %f1309;
	add.f32 	%f679, %f660, %f660;
	mul.f32 	%f1310, %f679, 0f3F22F983;
	cvt.rni.s32.f32 	%r5409, %f1310;
	cvt.rn.f32.s32 	%f1311, %r5409;
	fma.rn.f32 	%f1312, %f1311, 0fBFC90FDA, %f679;
	fma.rn.f32 	%f1313, %f1311, 0fB3A22168, %f1312;
	fma.rn.f32 	%f4201, %f1311, 0fA7C234C5, %f1313;
	abs.f32 	%f681, %f679;
	setp.ltu.f32 	%p207, %f681, 0f47CE4780;
	@%p207 bra 	$L__BB2_1048;
	setp.neu.f32 	%p208, %f681, 0f7F800000;
	@%p208 bra 	$L__BB2_1043;
	mov.f32 	%f1316, 0f00000000;
	mul.rn.f32 	%f4201, %f679, %f1316;
	mov.b32 	%r5409, 0;
	bra.uni 	$L__BB2_1048;
$L__BB2_1043:
	mov.b32 	%r1649, %f679;
	shl.b32 	%r2297, %r1649, 8;
	or.b32  	%r1650, %r2297, -2147483648;
	mov.b64 	%rd2555, 0;
	mov.b32 	%r5406, 0;
	mov.u64 	%rd2553, __cudart_i2opi_f;
	mov.u64 	%rd2554, %rd12;
$L__BB2_1044:
	.pragma "nounroll";
	ld.global.nc.u32 	%r2298, [%rd2553];
	mad.wide.u32 	%rd1319, %r2298, %r1650, %rd2555;
	shr.u64 	%rd2555, %rd1319, 32;
	st.local.u32 	[%rd2554], %rd1319;
	add.s32 	%r5406, %r5406, 1;
	add.s64 	%rd2554, %rd2554, 4;
	add.s64 	%rd2553, %rd2553, 4;
	setp.ne.s32 	%p209, %r5406, 6;
	@%p209 bra 	$L__BB2_1044;
	shr.u32 	%r2299, %r1649, 23;
	st.local.u32 	[%rd12+24], %rd2555;
	and.b32  	%r1653, %r2299, 31;
	and.b32  	%r2300, %r2299, 224;
	add.s32 	%r2301, %r2300, -128;
	shr.u32 	%r2302, %r2301, 5;
	mul.wide.u32 	%rd1320, %r2302, 4;
	sub.s64 	%rd947, %rd12, %rd1320;
	ld.local.u32 	%r5407, [%rd947+24];
	ld.local.u32 	%r5408, [%rd947+20];
	setp.eq.s32 	%p210, %r1653, 0;
	@%p210 bra 	$L__BB2_1047;
	shf.l.wrap.b32 	%r5407, %r5408, %r5407, %r1653;
	ld.local.u32 	%r2303, [%rd947+16];
	shf.l.wrap.b32 	%r5408, %r2303, %r5408, %r1653;
$L__BB2_1047:
	shr.u32 	%r2304, %r5407, 30;
	shf.l.wrap.b32 	%r2305, %r5408, %r5407, 2;
	shl.b32 	%r2306, %r5408, 2;
	shr.u32 	%r2307, %r2305, 31;
	add.s32 	%r2308, %r2307, %r2304;
	neg.s32 	%r2309, %r2308;
	setp.lt.s32 	%p211, %r1649, 0;
	selp.b32 	%r5409, %r2309, %r2308, %p211;
	xor.b32  	%r2310, %r2305, %r1649;
	shr.s32 	%r2311, %r2305, 31;
	xor.b32  	%r2312, %r2311, %r2305;
	xor.b32  	%r2313, %r2311, %r2306;
	cvt.u64.u32 	%rd1321, %r2312;
	shl.b64 	%rd1322, %rd1321, 32;
	cvt.u64.u32 	%rd1323, %r2313;
	or.b64  	%rd1324, %rd1322, %rd1323;
	cvt.rn.f64.s64 	%fd337, %rd1324;
	mul.f64 	%fd338, %fd337, 0d3BF921FB54442D19;
	cvt.rn.f32.f64 	%f1314, %fd338;
	neg.f32 	%f1315, %f1314;
	setp.lt.s32 	%p212, %r2310, 0;
	selp.f32 	%f4201, %f1315, %f1314, %p212;
$L__BB2_1048:
	mul.rn.f32 	%f1317, %f4201, %f4201;
	and.b32  	%r2315, %r5409, 1;
	setp.eq.b32 	%p213, %r2315, 1;
	selp.f32 	%f1318, 0f3F800000, %f4201, %p213;
	fma.rn.f32 	%f1319, %f1317, %f1318, 0f00000000;
	fma.rn.f32 	%f1320, %f1317, 0f37CBAC00, 0fBAB607ED;
	selp.f32 	%f1321, %f1320, 0fB94D4153, %p213;
	selp.f32 	%f1322, 0f3D2AAABB, 0f3C0885E4, %p213;
	fma.rn.f32 	%f1323, %f1321, %f1317, %f1322;
	selp.f32 	%f1324, 0fBEFFFFFF, 0fBE2AAAA8, %p213;
	fma.rn.f32 	%f1325, %f1323, %f1317, %f1324;
	fma.rn.f32 	%f1326, %f1325, %f1319, %f1318;
	and.b32  	%r2316, %r5409, 2;
	setp.eq.s32 	%p214, %r2316, 0;
	mov.f32 	%f1327, 0f00000000;
	sub.f32 	%f1328, %f1327, %f1326;
	selp.f32 	%f1329, %f1326, %f1328, %p214;
	cvt.f64.f32 	%fd339, %f1329;
	mul.f64 	%fd340, %fd207, 0d3FD3333333333333;
	cvt.f64.f32 	%fd341, %f672;
	fma.rn.f64 	%fd208, %fd340, %fd339, %fd341;
	mul.f32 	%f685, %f659, 0f40A00000;
	mul.f32 	%f1330, %f685, 0f3F22F983;
	cvt.rni.s32.f32 	%r5413, %f1330;
	cvt.rn.f32.s32 	%f1331, %r5413;
	fma.rn.f32 	%f1332, %f1331, 0fBFC90FDA, %f685;
	fma.rn.f32 	%f1333, %f1331, 0fB3A22168, %f1332;
	fma.rn.f32 	%f4202, %f1331, 0fA7C234C5, %f1333;
	abs.f32 	%f687, %f685;
	setp.ltu.f32 	%p215, %f687, 0f47CE4780;
	@%p215 bra 	$L__BB2_1056;
	setp.neu.f32 	%p216, %f687, 0f7F800000;
	@%p216 bra 	$L__BB2_1051;
	mov.f32 	%f1336, 0f00000000;
	mul.rn.f32 	%f4202, %f685, %f1336;
	mov.b32 	%r5413, 0;
	bra.uni 	$L__BB2_1056;
$L__BB2_1051:
	mov.b32 	%r1663, %f685;
	shl.b32 	%r2318, %r1663, 8;
	or.b32  	%r1664, %r2318, -2147483648;
	mov.b64 	%rd2558, 0;
	mov.b32 	%r5410, 0;
	mov.u64 	%rd2556, __cudart_i2opi_f;
	mov.u64 	%rd2557, %rd11;
$L__BB2_1052:
	.pragma "nounroll";
	ld.global.nc.u32 	%r2319, [%rd2556];
	mad.wide.u32 	%rd1327, %r2319, %r1664, %rd2558;
	shr.u64 	%rd2558, %rd1327, 32;
	st.local.u32 	[%rd2557], %rd1327;
	add.s32 	%r5410, %r5410, 1;
	add.s64 	%rd2557, %rd2557, 4;
	add.s64 	%rd2556, %rd2556, 4;
	setp.ne.s32 	%p217, %r5410, 6;
	@%p217 bra 	$L__BB2_1052;
	shr.u32 	%r2320, %r1663, 23;
	st.local.u32 	[%rd11+24], %rd2558;
	and.b32  	%r1667, %r2320, 31;
	and.b32  	%r2321, %r2320, 224;
	add.s32 	%r2322, %r2321, -128;
	shr.u32 	%r2323, %r2322, 5;
	mul.wide.u32 	%rd1328, %r2323, 4;
	sub.s64 	%rd954, %rd11, %rd1328;
	ld.local.u32 	%r5411, [%rd954+24];
	ld.local.u32 	%r5412, [%rd954+20];
	setp.eq.s32 	%p218, %r1667, 0;
	@%p218 bra 	$L__BB2_1055;
	shf.l.wrap.b32 	%r5411, %r5412, %r5411, %r1667;
	ld.local.u32 	%r2324, [%rd954+16];
	shf.l.wrap.b32 	%r5412, %r2324, %r5412, %r1667;
$L__BB2_1055:
	shr.u32 	%r2325, %r5411, 30;
	shf.l.wrap.b32 	%r2326, %r5412, %r5411, 2;
	shl.b32 	%r2327, %r5412, 2;
	shr.u32 	%r2328, %r2326, 31;
	add.s32 	%r2329, %r2328, %r2325;
	neg.s32 	%r2330, %r2329;
	setp.lt.s32 	%p219, %r1663, 0;
	selp.b32 	%r5413, %r2330, %r2329, %p219;
	xor.b32  	%r2331, %r2326, %r1663;
	shr.s32 	%r2332, %r2326, 31;
	xor.b32  	%r2333, %r2332, %r2326;
	xor.b32  	%r2334, %r2332, %r2327;
	cvt.u64.u32 	%rd1329, %r2333;
	shl.b64 	%rd1330, %rd1329, 32;
	cvt.u64.u32 	%rd1331, %r2334;
	or.b64  	%rd1332, %rd1330, %rd1331;
	cvt.rn.f64.s64 	%fd342, %rd1332;
	mul.f64 	%fd343, %fd342, 0d3BF921FB54442D19;
	cvt.rn.f32.f64 	%f1334, %fd343;
	neg.f32 	%f1335, %f1334;
	setp.lt.s32 	%p220, %r2331, 0;
	selp.f32 	%f4202, %f1335, %f1334, %p220;
$L__BB2_1056:
	mul.rn.f32 	%f1337, %f4202, %f4202;
	and.b32  	%r2336, %r5413, 1;
	setp.eq.b32 	%p221, %r2336, 1;
	selp.f32 	%f1338, 0f3F800000, %f4202, %p221;
	fma.rn.f32 	%f1339, %f1337, %f1338, 0f00000000;
	fma.rn.f32 	%f1340, %f1337, 0f37CBAC00, 0fBAB607ED;
	selp.f32 	%f1341, %f1340, 0fB94D4153, %p221;
	selp.f32 	%f1342, 0f3D2AAABB, 0f3C0885E4, %p221;
	fma.rn.f32 	%f1343, %f1341, %f1337, %f1342;
	selp.f32 	%f1344, 0fBEFFFFFF, 0fBE2AAAA8, %p221;
	fma.rn.f32 	%f1345, %f1343, %f1337, %f1344;
	fma.rn.f32 	%f1346, %f1345, %f1339, %f1338;
	and.b32  	%r2337, %r5413, 2;
	setp.eq.s32 	%p222, %r2337, 0;
	mov.f32 	%f1347, 0f00000000;
	sub.f32 	%f1348, %f1347, %f1346;
	selp.f32 	%f1349, %f1346, %f1348, %p222;
	cvt.f64.f32 	%fd209, %f1349;
	mul.f32 	%f691, %f660, 0f40A00000;
	mul.f32 	%f1350, %f691, 0f3F22F983;
	cvt.rni.s32.f32 	%r5417, %f1350;
	cvt.rn.f32.s32 	%f1351, %r5417;
	fma.rn.f32 	%f1352, %f1351, 0fBFC90FDA, %f691;
	fma.rn.f32 	%f1353, %f1351, 0fB3A22168, %f1352;
	fma.rn.f32 	%f4203, %f1351, 0fA7C234C5, %f1353;
	abs.f32 	%f693, %f691;
	setp.ltu.f32 	%p223, %f693, 0f47CE4780;
	@%p223 bra 	$L__BB2_1064;
	setp.neu.f32 	%p224, %f693, 0f7F800000;
	@%p224 bra 	$L__BB2_1059;
	mov.f32 	%f1356, 0f00000000;
	mul.rn.f32 	%f4203, %f691, %f1356;
	mov.b32 	%r5417, 0;
	bra.uni 	$L__BB2_1064;
$L__BB2_1059:
	mov.b32 	%r1677, %f691;
	shl.b32 	%r2339, %r1677, 8;
	or.b32  	%r1678, %r2339, -2147483648;
	mov.b64 	%rd2561, 0;
	mov.b32 	%r5414, 0;
	mov.u64 	%rd2559, __cudart_i2opi_f;
	mov.u64 	%rd2560, %rd10;
$L__BB2_1060:
	.pragma "nounroll";
	ld.global.nc.u32 	%r2340, [%rd2559];
	mad.wide.u32 	%rd1335, %r2340, %r1678, %rd2561;
	shr.u64 	%rd2561, %rd1335, 32;
	st.local.u32 	[%rd2560], %rd1335;
	add.s32 	%r5414, %r5414, 1;
	add.s64 	%rd2560, %rd2560, 4;
	add.s64 	%rd2559, %rd2559, 4;
	setp.ne.s32 	%p225, %r5414, 6;
	@%p225 bra 	$L__BB2_1060;
	shr.u32 	%r2341, %r1677, 23;
	st.local.u32 	[%rd10+24], %rd2561;
	and.b32  	%r1681, %r2341, 31;
	and.b32  	%r2342, %r2341, 224;
	add.s32 	%r2343, %r2342, -128;
	shr.u32 	%r2344, %r2343, 5;
	mul.wide.u32 	%rd1336, %r2344, 4;
	sub.s64 	%rd961, %rd10, %rd1336;
	ld.local.u32 	%r5415, [%rd961+24];
	ld.local.u32 	%r5416, [%rd961+20];
	setp.eq.s32 	%p226, %r1681, 0;
	@%p226 bra 	$L__BB2_1063;
	shf.l.wrap.b32 	%r5415, %r5416, %r5415, %r1681;
	ld.local.u32 	%r2345, [%rd961+16];
	shf.l.wrap.b32 	%r5416, %r2345, %r5416, %r1681;
$L__BB2_1063:
	shr.u32 	%r2346, %r5415, 30;
	shf.l.wrap.b32 	%r2347, %r5416, %r5415, 2;
	shl.b32 	%r2348, %r5416, 2;
	shr.u32 	%r2349, %r2347, 31;
	add.s32 	%r2350, %r2349, %r2346;
	neg.s32 	%r2351, %r2350;
	setp.lt.s32 	%p227, %r1677, 0;
	selp.b32 	%r5417, %r2351, %r2350, %p227;
	xor.b32  	%r2352, %r2347, %r1677;
	shr.s32 	%r2353, %r2347, 31;
	xor.b32  	%r2354, %r2353, %r2347;
	xor.b32  	%r2355, %r2353, %r2348;
	cvt.u64.u32 	%rd1337, %r2354;
	shl.b64 	%rd1338, %rd1337, 32;
	cvt.u64.u32 	%rd1339, %r2355;
	or.b64  	%rd1340, %rd1338, %rd1339;
	cvt.rn.f64.s64 	%fd344, %rd1340;
	mul.f64 	%fd345, %fd344, 0d3BF921FB54442D19;
	cvt.rn.f32.f64 	%f1354, %fd345;
	neg.f32 	%f1355, %f1354;
	setp.lt.s32 	%p228, %r2352, 0;
	selp.f32 	%f4203, %f1355, %f1354, %p228;
$L__BB2_1064:
	setp.ltu.f32 	%p229, %f566, 0f47CE4780;
	mul.rn.f32 	%f1357, %f4203, %f4203;
	and.b32  	%r2357, %r5417, 1;
	setp.eq.b32 	%p230, %r2357, 1;
	selp.f32 	%f1358, 0f3F800000, %f4203, %p230;
	fma.rn.f32 	%f1359, %f1357, %f1358, 0f00000000;
	fma.rn.f32 	%f1360, %f1357, 0f37CBAC00, 0fBAB607ED;
	selp.f32 	%f1361, %f1360, 0fB94D4153, %p230;
	selp.f32 	%f1362, 0f3D2AAABB, 0f3C0885E4, %p230;
	fma.rn.f32 	%f1363, %f1361, %f1357, %f1362;
	selp.f32 	%f1364, 0fBEFFFFFF, 0fBE2AAAA8, %p230;
	fma.rn.f32 	%f1365, %f1363, %f1357, %f1364;
	fma.rn.f32 	%f1366, %f1365, %f1359, %f1358;
	and.b32  	%r2358, %r5417, 2;
	setp.eq.s32 	%p231, %r2358, 0;
	mov.f32 	%f1367, 0f00000000;
	sub.f32 	%f1368, %f1367, %f1366;
	selp.f32 	%f1369, %f1366, %f1368, %p231;
	cvt.f64.f32 	%fd346, %f1369;
	mul.f64 	%fd347, %fd209, 0d3FC999999999999A;
	fma.rn.f64 	%fd210, %fd347, %fd346, %fd208;
	cvt.rn.f64.u32 	%fd211, %r1592;
	mov.u32 	%r5421, %r5453;
	mov.f32 	%f4204, %f4212;
	@%p229 bra 	$L__BB2_1072;
	setp.neu.f32 	%p232, %f566, 0f7F800000;
	@%p232 bra 	$L__BB2_1067;
	ld.param.f32 	%f3987, [_Z20scanExclusiveShared4P6float4S0_jjfffiiiifiif_param_5];
	mov.f32 	%f1372, 0f00000000;
	mul.rn.f32 	%f4204, %f3987, %f1372;
	mov.b32 	%r5421, 0;
	bra.uni 	$L__BB2_1072;
$L__BB2_1067:
	ld.param.f32 	%f3986, [_Z20scanExclusiveShared4P6float4S0_jjfffiiiifiif_param_5];
	mov.b32 	%r1690, %f3986;
	shl.b32 	%r2360, %r1690, 8;
	or.b32  	%r1691, %r2360, -2147483648;
	mov.b64 	%rd2564, 0;
	mov.b32 	%r5418, 0;
	mov.u64 	%rd2562, __cudart_i2opi_f;
	mov.u64 	%rd2563, %rd9;
$L__BB2_1068:
	.pragma "nounroll";
	ld.global.nc.u32 	%r2361, [%rd2562];
	mad.wide.u32 	%rd1343, %r2361, %r1691, %rd2564;
	shr.u64 	%rd2564, %rd1343, 32;
	st.local.u32 	[%rd2563], %rd1343;
	add.s32 	%r5418, %r5418, 1;
	add.s64 	%rd2563, %rd2563, 4;
	add.s64 	%rd2562, %rd2562, 4;
	setp.ne.s32 	%p233, %r5418, 6;
	@%p233 bra 	$L__BB2_1068;
	shr.u32 	%r2362, %r1690, 23;
	st.local.u32 	[%rd9+24], %rd2564;
	and.b32  	%r1694, %r2362, 31;
	and.b32  	%r2363, %r2362, 224;
	add.s32 	%r2364, %r2363, -128;
	shr.u32 	%r2365, %r2364, 5;
	mul.wide.u32 	%rd1344, %r2365, 4;
	sub.s64 	%rd968, %rd9, %rd1344;
	ld.local.u32 	%r5419, [%rd968+24];
	ld.local.u32 	%r5420, [%rd968+20];
	setp.eq.s32 	%p234, %r1694, 0;
	@%p234 bra 	$L__BB2_1071;
	shf.l.wrap.b32 	%r5419, %r5420, %r5419, %r1694;
	ld.local.u32 	%r2366, [%rd968+16];
	shf.l.wrap.b32 	%r5420, %r2366, %r5420, %r1694;
$L__BB2_1071:
	shr.u32 	%r2367, %r5419, 30;
	shf.l.wrap.b32 	%r2368, %r5420, %r5419, 2;
	shl.b32 	%r2369, %r5420, 2;
	shr.u32 	%r2370, %r2368, 31;
	add.s32 	%r2371, %r2370, %r2367;
	neg.s32 	%r2372, %r2371;
	setp.lt.s32 	%p235, %r1690, 0;
	selp.b32 	%r5421, %r2372, %r2371, %p235;
	xor.b32  	%r2373, %r2368, %r1690;
	shr.s32 	%r2374, %r2368, 31;
	xor.b32  	%r2375, %r2374, %r2368;
	xor.b32  	%r2376, %r2374, %r2369;
	cvt.u64.u32 	%rd1345, %r2375;
	shl.b64 	%rd1346, %rd1345, 32;
	cvt.u64.u32 	%rd1347, %r2376;
	or.b64  	%rd1348, %rd1346, %rd1347;
	cvt.rn.f64.s64 	%fd348, %rd1348;
	mul.f64 	%fd349, %fd348, 0d3BF921FB54442D19;
	cvt.rn.f32.f64 	%f1370, %fd349;
	neg.f32 	%f1371, %f1370;
	setp.lt.s32 	%p236, %r2373, 0;
	selp.f32 	%f4204, %f1371, %f1370, %p236;
$L__BB2_1072:
	setp.eq.s32 	%p237, %r1465, 1062207488;
	mul.f32 	%f1373, %f4204, %f4204;
	fma.rn.f32 	%f1374, %f1373, 0f3C190000, 0f3B560000;
	fma.rn.f32 	%f1375, %f1374, %f1373, 0f3CC70000;
	fma.rn.f32 	%f1376, %f1375, %f1373, 0f3D5B0000;
	fma.rn.f32 	%f1377, %f1376, %f1373, 0f3E089438;
	fma.rn.f32 	%f1378, %f1377, %f1373, 0f3EAAAA88;
	mul.rn.f32 	%f1379, %f1373, %f4204;
	fma.rn.f32 	%f1380, %f1378, %f1379, %f4204;
	abs.f32 	%f1381, %f4204;
	setp.eq.f32 	%p238, %f1381, 0f3A00B43C;
	selp.f32 	%f1382, %f4204, %f1380, %p238;
	and.b32  	%r2379, %r5421, 1;
	setp.eq.b32 	%p239, %r2379, 1;
	neg.f32 	%f1383, %f1382;
	rcp.approx.ftz.f32 	%f1384, %f1383;
	selp.f32 	%f1385, %f1384, %f1382, %p239;
	cvt.f64.f32 	%fd350, %f1385;
	div.rn.f64 	%fd351, %fd211, %fd350;
	mov.f64 	%fd352, 0d3FE0000000000000;
	copysign.f64 	%fd353, %fd351, %fd352;
	add.rz.f64 	%fd354, %fd351, %fd353;
	cvt.rzi.f64.f64 	%fd212, %fd354;
	{
	.reg .b32 %temp; 
	mov.b64 	{%temp, %r1703}, %fd212;
	}
	abs.f64 	%fd213, %fd212;
	{ // callseq 4, 0
	.param .b64 param0;
	st.param.f64 	[param0], %fd213;
	.param .b64 retval0;
	call.uni (retval0), 
	__internal_accurate_pow, 
	(
	param0
	);
	ld.param.f64 	%fd355, [retval0];
	} // callseq 4
	setp.lt.s32 	%p240, %r1703, 0;
	neg.f64 	%fd357, %fd355;
	selp.f64 	%fd358, %fd357, %fd355, %p237;
	selp.f64 	%fd894, %fd358, %fd355, %p240;
	setp.neu.f64 	%p241, %fd212, 0d0000000000000000;
	@%p241 bra 	$L__BB2_1074;
	setp.eq.s32 	%p242, %r1465, 1062207488;
	selp.b32 	%r2380, %r1703, 0, %p242;
	setp.lt.s32 	%p243, %r1464, 0;
	or.b32  	%r2381, %r2380, 2146435072;
	selp.b32 	%r2382, %r2381, %r2380, %p243;
	mov.b32 	%r2383, 0;
	mov.b64 	%fd894, {%r2383, %r2382};
$L__BB2_1074:
	add.f64 	%fd359, %fd212, 0d4000000000000000;
	{
	.reg .b32 %temp; 
	mov.b64 	{%temp, %r2384}, %fd359;
	}
	and.b32  	%r2385, %r2384, 2146435072;
	setp.ne.s32 	%p244, %r2385, 2146435072;
	@%p244 bra 	$L__BB2_1079;
	setp.num.f64 	%p245, %fd212, %fd212;
	@%p245 bra 	$L__BB2_1077;
	mov.f64 	%fd360, 0d4000000000000000;
	add.rn.f64 	%fd894, %fd212, %fd360;
	bra.uni 	$L__BB2_1079;
$L__BB2_1077:
	setp.neu.f64 	%p246, %fd213, 0d7FF0000000000000;
	@%p246 bra 	$L__BB2_1079;
	setp.lt.s32 	%p247, %r1703, 0;
	setp.eq.s32 	%p248, %r1465, 1062207488;
	setp.lt.s32 	%p249, %r1464, 0;
	selp.b32 	%r2387, 0, 2146435072, %p249;
	and.b32  	%r2388, %r1464, 2147483647;
	setp.ne.s32 	%p250, %r2388, 1071644672;
	or.b32  	%r2389, %r2387, -2147483648;
	selp.b32 	%r2390, %r2389, %r2387, %p250;
	selp.b32 	%r2391, %r2390, %r2387, %p248;
	selp.b32 	%r2392, %r2391, %r2387, %p247;
	mov.b32 	%r2393, 0;
	mov.b64 	%fd894, {%r2393, %r2392};
$L__BB2_1079:
	ld.param.f32 	%f4071, [_Z20scanExclusiveShared4P6float4S0_jjfffiiiifiif_param_14];
	cvt.rn.f32.f64 	%f1386, %fd210;
	sub.f32 	%f1387, %f1386, %f4071;
	{ // callseq 5, 0
	.param .b64 param0;
	st.param.f64 	[param0], %fd211;
	.param .b64 retval0;
	call.uni (retval0), 
	__internal_accurate_pow, 
	(
	param0
	);
	ld.param.f64 	%fd361, [retval0];
	} // callseq 5
	setp.ltu.f32 	%p251, %f566, 0f47CE4780;
	setp.eq.f64 	%p252, %fd212, 0d3FF0000000000000;
	selp.f64 	%fd363, 0d3FF0000000000000, %fd894, %p252;
	neg.f64 	%fd364, %fd361;
	{
	.reg .b32 %temp; 
	mov.b64 	{%temp, %r2394}, %fd211;
	}
	setp.lt.s32 	%p253, %r2394, 0;
	setp.eq.s32 	%p254, %r1465, 1062207488;
	selp.f64 	%fd365, %fd364, %fd361, %p254;
	selp.f64 	%fd366, %fd365, %fd361, %p253;
	add.f64 	%fd367, %fd366, %fd363;
	sqrt.rn.f64 	%fd368, %fd367;
	mul.f64 	%fd369, %fd368, %fd191;
	cvt.rn.f32.f64 	%f1388, %fd369;
	abs.f32 	%f1389, %f1388;
	abs.f32 	%f1390, %f1387;
	setp.gt.f32 	%p255, %f1390, %f1389;
	selp.f32 	%f1391, %f1390, %f1389, %p255;
	selp.f32 	%f1392, %f1389, %f1390, %p255;
	div.rn.f32 	%f1393, %f1392, %f1391;
	mul.f32 	%f1394, %f1393, %f1393;
	fma.rn.f32 	%f1395, %f1394, 0f3B33710B, 0fBC807748;
	fma.rn.f32 	%f1396, %f1395, %f1394, 0f3D2CDAB2;
	fma.rn.f32 	%f1397, %f1396, %f1394, 0fBD992D10;
	fma.rn.f32 	%f1398, %f1397, %f1394, 0f3DD9EA6C;
	fma.rn.f32 	%f1399, %f1398, %f1394, 0fBE117CB1;
	fma.rn.f32 	%f1400, %f1399, %f1394, 0f3E4CBCE0;
	fma.rn.f32 	%f1401, %f1400, %f1394, 0fBEAAAA7D;
	mul.f32 	%f1402, %f1394, %f1401;
	fma.rn.f32 	%f1403, %f1402, %f1393, %f1393;
	neg.f32 	%f1404, %f1403;
	fma.rn.f32 	%f1405, 0f3F6EE581, 0f3FD774EB, %f1404;
	selp.f32 	%f1406, %f1405, %f1403, %p255;
	selp.f32 	%f1407, 0f3F6EE581, 0f3FEEE581, %p255;
	selp.f32 	%f1408, %f1403, %f1404, %p255;
	fma.rn.f32 	%f1409, %f1407, 0f3FD774EB, %f1408;
	mov.b64 	%rd1349, %fd369;
	setp.lt.s64 	%p256, %rd1349, 0;
	selp.f32 	%f1410, %f1409, %f1406, %p256;
	add.f32 	%f1411, %f1390, %f1389;
	setp.eq.f32 	%p257, %f1391, 0f00000000;
	selp.f32 	%f1412, 0f40490FDB, 0f00000000, %p256;
	setp.eq.f32 	%p258, %f1389, %f1390;
	selp.f32 	%f1413, 0f4016CBE4, 0f3F490FDB, %p256;
	selp.f32 	%f1414, %f1413, %f1410, %p258;
	selp.f32 	%f1415, %f1412, %f1414, %p257;
	abs.f32 	%f1416, %f1411;
	setp.nan.f32 	%p259, %f1416, %f1416;
	copysign.f32 	%f1417, %f1387, %f1415;
	selp.f32 	%f1418, %f1411, %f1417, %p259;
	cvt.f64.f32 	%fd220, %f1418;
	add.s32 	%r1704, %r3, 4;
	mov.u32 	%r5425, %r5453;
	mov.f32 	%f4205, %f4212;
	@%p251 bra 	$L__BB2_1087;
	setp.neu.f32 	%p260, %f566, 0f7F800000;
	@%p260 bra 	$L__BB2_1082;
	ld.param.f32 	%f3989, [_Z20scanExclusiveShared4P6float4S0_jjfffiiiifiif_param_5];
	mov.f32 	%f1421, 0f00000000;
	mul.rn.f32 	%f4205, %f3989, %f1421;
	mov.b32 	%r5425, 0;
	bra.uni 	$L__BB2_1087;
$L__BB2_1082:
	ld.param.f32 	%f3988, [_Z20scanExclusiveShared4P6float4S0_jjfffiiiifiif_param_5];
	mov.b32 	%r1705, %f3988;
	shl.b32 	%r2397, %r1705, 8;
	or.b32  	%r1706, %r2397, -2147483648;
	mov.b64 	%rd2567, 0;
	mov.b32 	%r5422, 0;
	mov.u64 	%rd2565, __cudart_i2opi_f;
	mov.u64 	%rd2566, %rd8;
$L__BB2_1083:
	.pragma "nounroll";
	ld.global.nc.u32 	%r2398, [%rd2565];
	mad.wide.u32 	%rd1352, %r2398, %r1706, %rd2567;
	shr.u64 	%rd2567, %rd1352, 32;
	st.local.u32 	[%rd2566], %rd1352;
	add.s32 	%r5422, %r5422, 1;
	add.s64 	%rd2566, %rd2566, 4;
	add.s64 	%rd2565, %rd2565, 4;
	setp.ne.s32 	%p261, %r5422, 6;
	@%p261 bra 	$L__BB2_1083;
	shr.u32 	%r2399, %r1705, 23;
	st.local.u32 	[%rd8+24], %rd2567;
	and.b32  	%r1709, %r2399, 31;
	and.b32  	%r2400, %r2399, 224;
	add.s32 	%r2401, %r2400, -128;
	shr.u32 	%r2402, %r2401, 5;
	mul.wide.u32 	%rd1353, %r2402, 4;
	sub.s64 	%rd975, %rd8, %rd1353;
	ld.local.u32 	%r5423, [%rd975+24];
	ld.local.u32 	%r5424, [%rd975+20];
	setp.eq.s32 	%p262, %r1709, 0;
	@%p262 bra 	$L__BB2_1086;
	shf.l.wrap.b32 	%r5423, %r5424, %r5423, %r1709;
	ld.local.u32 	%r2403, [%rd975+16];
	shf.l.wrap.b32 	%r5424, %r2403, %r5424, %r1709;
$L__BB2_1086:
	shr.u32 	%r2404, %r5423, 30;
	shf.l.wrap.b32 	%r2405, %r5424, %r5423, 2;
	shl.b32 	%r2406, %r5424, 2;
	shr.u32 	%r2407, %r2405, 31;
	add.s32 	%r2408, %r2407, %r2404;
	neg.s32 	%r2409, %r2408;
	setp.lt.s32 	%p263, %r1705, 0;
	selp.b32 	%r5425, %r2409, %r2408, %p263;
	xor.b32  	%r2410, %r2405, %r1705;
	shr.s32 	%r2411, %r2405, 31;
	xor.b32  	%r2412, %r2411, %r2405;
	xor.b32  	%r2413, %r2411, %r2406;
	cvt.u64.u32 	%rd1354, %r2412;
	shl.b64 	%rd1355, %rd1354, 32;
	cvt.u64.u32 	%rd1356, %r2413;
	or.b64  	%rd1357, %rd1355, %rd1356;
	cvt.rn.f64.s64 	%fd370, %rd1357;
	mul.f64 	%fd371, %fd370, 0d3BF921FB54442D19;
	cvt.rn.f32.f64 	%f1419, %fd371;
	neg.f32 	%f1420, %f1419;
	setp.lt.s32 	%p264, %r2410, 0;
	selp.f32 	%f4205, %f1420, %f1419, %p264;
$L__BB2_1087:
	ld.param.f32 	%f4047, [_Z20scanExclusiveShared4P6float4S0_jjfffiiiifiif_param_11];
	mul.f32 	%f1422, %f4205, %f4205;
	fma.rn.f32 	%f1423, %f1422, 0f3C190000, 0f3B560000;
	fma.rn.f32 	%f1424, %f1423, %f1422, 0f3CC70000;
	fma.rn.f32 	%f1425, %f1424, %f1422, 0f3D5B0000;
	fma.rn.f32 	%f1426, %f1425, %f1422, 0f3E089438;
	fma.rn.f32 	%f1427, %f1426, %f1422, 0f3EAAAA88;
	mul.rn.f32 	%f1428, %f1422, %f4205;
	fma.rn.f32 	%f1429, %f1427, %f1428, %f4205;
	abs.f32 	%f1430, %f4205;
	setp.eq.f32 	%p265, %f1430, 0f3A00B43C;
	selp.f32 	%f1431, %f4205, %f1429, %p265;
	and.b32  	%r2415, %r5425, 1;
	setp.eq.b32 	%p266, %r2415, 1;
	neg.f32 	%f1432, %f1431;
	rcp.approx.ftz.f32 	%f1433, %f1432;
	selp.f32 	%f1434, %f1433, %f1431, %p266;
	cvt.rn.f32.u32 	%f1435, %r1704;
	div.rn.f32 	%f1436, %f1435, %f1434;
	mov.f32 	%f1437, 0f3F000000;
	copysign.f32 	%f1438, %f1436, %f1437;
	add.rz.f32 	%f1439, %f1436, %f1438;
	cvt.rzi.f32.f32 	%f1440, %f1439;
	cvt.rzi.s32.f32 	%r2416, %f1440;
	sub.s32 	%r2417, %r1364, %r2416;
	cvt.rn.f32.s32 	%f1441, %r2417;
	mul.f32 	%f703, %f4047, %f1441;
	add.s32 	%r2418, %r1379, -3;
	cvt.rn.f32.u32 	%f1442, %r2418;
	mul.f32 	%f704, %f4047, %f1442;
	mul.f32 	%f1443, %f703, 0f3F22F983;
	cvt.rni.s32.f32 	%r5429, %f1443;
	cvt.rn.f32.s32 	%f1444, %r5429;
	fma.rn.f32 	%f1445, %f1444, 0fBFC90FDA, %f703;
	fma.rn.f32 	%f1446, %f1444, 0fB3A22168, %f1445;
	fma.rn.f32 	%f4206, %f1444, 0fA7C234C5, %f1446;
	abs.f32 	%f706, %f703;
	setp.ltu.f32 	%p267, %f706, 0f47CE4780;
	@%p267 bra 	$L__BB2_1095;
	setp.neu.f32 	%p268, %f706, 0f7F800000;
	@%p268 bra 	$L__BB2_1090;
	mov.f32 	%f1449, 0f00000000;
	mul.rn.f32 	%f4206, %f703, %f1449;
	mov.b32 	%r5429, 0;
	bra.uni 	$L__BB2_1095;
$L__BB2_1090:
	mov.b32 	%r1719, %f703;
	shl.b32 	%r2420, %r1719, 8;
	or.b32  	%r1720, %r2420, -2147483648;
	mov.b64 	%rd2570, 0;
	mov.b32 	%r5426, 0;
	mov.u64 	%rd2568, __cudart_i2opi_f;
	mov.u64 	%rd2569, %rd7;
$L__BB2_1091:
	.pragma "nounroll";
	ld.global.nc.u32 	%r2421, [%rd2568];
	mad.wide.u32 	%rd1360, %r2421, %r1720, %rd2570;
	shr.u64 	%rd2570, %rd1360, 32;
	st.local.u32 	[%rd2569], %rd1360;
	add.s32 	%r5426, %r5426, 1;
	add.s64 	%rd2569, %rd2569, 4;
	add.s64 	%rd2568, %rd2568, 4;
	setp.ne.s32 	%p269, %r5426, 6;
	@%p269 bra 	$L__BB2_1091;
	shr.u32 	%r2422, %r1719, 23;
	st.local.u32 	[%rd7+24], %rd2570;
	and.b32  	%r1723, %r2422, 31;
	and.b32  	%r2423, %r2422, 224;
	add.s32 	%r2424, %r2423, -128;
	shr.u32 	%r2425, %r2424, 5;
	mul.wide.u32 	%rd1361, %r2425, 4;
	sub.s64 	%rd982, %rd7, %rd1361;
	ld.local.u32 	%r5427, [%rd982+24];
	ld.local.u32 	%r5428, [%rd982+20];
	setp.eq.s32 	%p270, %r1723, 0;
	@%p270 bra 	$L__BB2_1094;
	shf.l.wrap.b32 	%r5427, %r5428, %r5427, %r1723;
	ld.local.u32 	%r2426, [%rd982+16];
	shf.l.wrap.b32 	%r5428, %r2426, %r5428, %r1723;
$L__BB2_1094:
	shr.u32 	%r2427, %r5427, 30;
	shf.l.wrap.b32 	%r2428, %r5428, %r5427, 2;
	shl.b32 	%r2429, %r5428, 2;
	shr.u32 	%r2430, %r2428, 31;
	add.s32 	%r2431, %r2430, %r2427;
	neg.s32 	%r2432, %r2431;
	setp.lt.s32 	%p271, %r1719, 0;
	selp.b32 	%r5429, %r2432, %r2431, %p271;
	xor.b32  	%r2433, %r2428, %r1719;
	shr.s32 	%r2434, %r2428, 31;
	xor.b32  	%r2435, %r2434, %r2428;
	xor.b32  	%r2436, %r2434, %r2429;
	cvt.u64.u32 	%rd1362, %r2435;
	shl.b64 	%rd1363, %rd1362, 32;
	cvt.u64.u32 	%rd1364, %r2436;
	or.b64  	%rd1365, %rd1363, %rd1364;
	cvt.rn.f64.s64 	%fd372, %rd1365;
	mul.f64 	%fd373, %fd372, 0d3BF921FB54442D19;
	cvt.rn.f32.f64 	%f1447, %fd373;
	neg.f32 	%f1448, %f1447;
	setp.lt.s32 	%p272, %r2433, 0;
	selp.f32 	%f4206, %f1448, %f1447, %p272;
$L__BB2_1095:
	mul.rn.f32 	%f1450, %f4206, %f4206;
	and.b32  	%r2438, %r5429, 1;
	setp.eq.b32 	%p273, %r2438, 1;
	selp.f32 	%f1451, 0f3F800000, %f4206, %p273;
	fma.rn.f32 	%f1452, %f1450, %f1451, 0f00000000;
	fma.rn.f32 	%f1453, %f1450, 0f37CBAC00, 0fBAB607ED;
	selp.f32 	%f1454, %f1453, 0fB94D4153, %p273;
	selp.f32 	%f1455, 0f3D2AAABB, 0f3C0885E4, %p273;
	fma.rn.f32 	%f1456, %f1454, %f1450, %f1455;
	selp.f32 	%f1457, 0fBEFFFFFF, 0fBE2AAAA8, %p273;
	fma.rn.f32 	%f1458, %f1456, %f1450, %f1457;
	fma.rn.f32 	%f1459, %f1458, %f1452, %f1451;
	and.b32  	%r2439, %r5429, 2;
	setp.eq.s32 	%p274, %r2439, 0;
	mov.f32 	%f1460, 0f00000000;
	sub.f32 	%f1461, %f1460, %f1459;
	selp.f32 	%f710, %f1459, %f1461, %p274;
	mul.f32 	%f1462, %f704, 0f3F22F983;
	cvt.rni.s32.f32 	%r5433, %f1462;
	cvt.rn.f32.s32 	%f1463, %r5433;
	fma.rn.f32 	%f1464, %f1463, 0fBFC90FDA, %f704;
	fma.rn.f32 	%f1465, %f1463, 0fB3A22168, %f1464;
	fma.rn.f32 	%f4207, %f1463, 0fA7C234C5, %f1465;
	abs.f32 	%f712, %f704;
	setp.ltu.f32 	%p275, %f712, 0f47CE4780;
	@%p275 bra 	$L__BB2_1103;
	setp.neu.f32 	%p276, %f712, 0f7F800000;
	@%p276 bra 	$L__BB2_1098;
	mov.f32 	%f1468, 0f00000000;
	mul.rn.f32 	%f4207, %f704, %f1468;
	mov.b32 	%r5433, 0;
	bra.uni 	$L__BB2_1103;
$L__BB2_1098:
	mov.b32 	%r1733, %f704;
	shl.b32 	%r2441, %r1733, 8;
	or.b32  	%r1734, %r2441, -2147483648;
	mov.b64 	%rd2573, 0;
	mov.b32 	%r5430, 0;
	mov.u64 	%rd2571, __cudart_i2opi_f;
	mov.u64 	%rd2572, %rd6;
$L__BB2_1099:
	.pragma "nounroll";
	ld.global.nc.u32 	%r2442, [%rd2571];
	mad.wide.u32 	%rd1368, %r2442, %r1734, %rd2573;
	shr.u64 	%rd2573, %rd1368, 32;
	st.local.u32 	[%rd2572], %rd1368;
	add.s32 	%r5430, %r5430, 1;
	add.s64 	%rd2572, %rd2572, 4;
	add.s64 	%rd2571, %rd2571, 4;
	setp.ne.s32 	%p277, %r5430, 6;
	@%p277 bra 	$L__BB2_1099;
	shr.u32 	%r2443, %r1733, 23;
	st.local.u32 	[%rd6+24], %rd2573;
	and.b32  	%r1737, %r2443, 31;
	and.b32  	%r2444, %r2443, 224;
	add.s32 	%r2445, %r2444, -128;
	shr.u32 	%r2446, %r2445, 5;
	mul.wide.u32 	%rd1369, %r2446, 4;
	sub.s64 	%rd989, %rd6, %rd1369;
	ld.local.u32 	%r5431, [%rd989+24];
	ld.local.u32 	%r5432, [%rd989+20];
	setp.eq.s32 	%p278, %r1737, 0;
	@%p278 bra 	$L__BB2_1102;
	shf.l.wrap.b32 	%r5431, %r5432, %r5431, %r1737;
	ld.local.u32 	%r2447, [%rd989+16];
	shf.l.wrap.b32 	%r5432, %r2447, %r5432, %r1737;
$L__BB2_1102:
	shr.u32 	%r2448, %r5431, 30;
	shf.l.wrap.b32 	%r2449, %r5432, %r5431, 2;
	shl.b32 	%r2450, %r5432, 2;
	shr.u32 	%r2451, %r2449, 31;
	add.s32 	%r2452, %r2451, %r2448;
	neg.s32 	%r2453, %r2452;
	setp.lt.s32 	%p279, %r1733, 0;
	selp.b32 	%r5433, %r2453, %r2452, %p279;
	xor.b32  	%r2454, %r2449, %r1733;
	shr.s32 	%r2455, %r2449, 31;
	xor.b32  	%r2456, %r2455, %r2449;
	xor.b32  	%r2457, %r2455, %r2450;
	cvt.u64.u32 	%rd1370, %r2456;
	shl.b64 	%rd1371, %rd1370, 32;
	cvt.u64.u32 	%rd1372, %r2457;
	or.b64  	%rd1373, %rd1371, %rd1372;
	cvt.rn.f64.s64 	%fd374, %rd1373;
	mul.f64 	%fd375, %fd374, 0d3BF921FB54442D19;
	cvt.rn.f32.f64 	%f1466, %fd375;
	neg.f32 	%f1467, %f1466;
	setp.lt.s32 	%p280, %r2454, 0;
	selp.f32 	%f4207, %f1467, %f1466, %p280;
$L__BB2_1103:
	mul.rn.f32 	%f1469, %f4207, %f4207;
	and.b32  	%r2459, %r5433, 1;
	setp.eq.b32 	%p281, %r2459, 1;
	selp.f32 	%f1470, 0f3F800000, %f4207, %p281;
	fma.rn.f32 	%f1471, %f1469, %f1470, 0f00000000;
	fma.rn.f32 	%f1472, %f1469, 0f37CBAC00, 0fBAB607ED;
	selp.f32 	%f1473, %f1472, 0fB94D4153, %p281;
	selp.f32 	%f1474, 0f3D2AAABB, 0f3C0885E4, %p281;
	fma.rn.f32 	%f1475, %f1473, %f1469, %f1474;
	selp.f32 	%f1476, 0fBEFFFFFF, 0fBE2AAAA8, %p281;
	fma.rn.f32 	%f1477, %f1475, %f1469, %f1476;
	fma.rn.f32 	%f1478, %f1477, %f1471, %f1470;
	and.b32  	%r2460, %r5433, 2;
	setp.eq.s32 	%p282, %r2460, 0;
	mov.f32 	%f1479, 0f00000000;
	sub.f32 	%f1480, %f1479, %f1478;
	selp.f32 	%f1481, %f1478, %f1480, %p282;
	fma.rn.f32 	%f716, %f710, %f1481, 0f3F800000;
	add.f32 	%f717, %f703, %f703;
	mul.f32 	%f1482, %f717, 0f3F22F983;
	cvt.rni.s32.f32 	%r5437, %f1482;
	cvt.rn.f32.s32 	%f1483, %r5437;
	fma.rn.f32 	%f1484, %f1483, 0fBFC90FDA, %f717;
	fma.rn.f32 	%f1485, %f1483, 0fB3A22168, %f1484;
	fma.rn.f32 	%f4208, %f1483, 0fA7C234C5, %f1485;
	abs.f32 	%f719, %f717;
	setp.ltu.f32 	%p283, %f719, 0f47CE4780;
	@%p283 bra 	$L__BB2_1111;
	setp.neu.f32 	%p284, %f719, 0f7F800000;
	@%p284 bra 	$L__BB2_1106;
	mov.f32 	%f1488, 0f00000000;
	mul.rn.f32 	%f4208, %f717, %f1488;
	mov.b32 	%r5437, 0;
	bra.uni 	$L__BB2_1111;
$L__BB2_1106:
	mov.b32 	%r1747, %f717;
	shl.b32 	%r2462, %r1747, 8;
	or.b32  	%r1748, %r2462, -2147483648;
	mov.b64 	%rd2576, 0;
	mov.b32 	%r5434, 0;
	mov.u64 	%rd2574, __cudart_i2opi_f;
	mov.u64 	%rd2575, %rd5;
$L__BB2_1107:
	.pragma "nounroll";
	ld.global.nc.u32 	%r2463, [%rd2574];
	mad.wide.u32 	%rd1376, %r2463, %r1748, %rd2576;
	shr.u64 	%rd2576, %rd1376, 32;
	st.local.u32 	[%rd2575], %rd1376;
	add.s32 	%r5434, %r5434, 1;
	add.s64 	%rd2575, %rd2575, 4;
	add.s64 	%rd2574, %rd2574, 4;
	setp.ne.s32 	%p285, %r5434, 6;
	@%p285 bra 	$L__BB2_1107;
	shr.u32 	%r2464, %r1747, 23;
	st.local.u32 	[%rd5+24], %rd2576;
	and.b32  	%r1751, %r2464, 31;
	and.b32  	%r2465, %r2464, 224;
	add.s32 	%r2466, %r2465, -128;
	shr.u32 	%r2467, %r2466, 5;
	mul.wide.u32 	%rd1377, %r2467, 4;
	sub.s64 	%rd996, %rd5, %rd1377;
	ld.local.u32 	%r5435, [%rd996+24];
	ld.local.u32 	%r5436, [%rd996+20];
	setp.eq.s32 	%p286, %r1751, 0;
	@%p286 bra 	$L__BB2_1110;
	shf.l.wrap.b32 	%r5435, %r5436, %r5435, %r1751;
	ld.local.u32 	%r2468, [%rd996+16];
	shf.l.wrap.b32 	%r5436, %r2468, %r5436, %r1751;
$L__BB2_1110:
	shr.u32 	%r2469, %r5435, 30;
	shf.l.wrap.b32 	%r2470, %r5436, %r5435, 2;
	shl.b32 	%r2471, %r5436, 2;
	shr.u32 	%r2472, %r2470, 31;
	add.s32 	%r2473, %r2472, %r2469;
	neg.s32 	%r2474, %r2473;
	setp.lt.s32 	%p287, %r1747, 0;
	selp.b32 	%r5437, %r2474, %r2473, %p287;
	xor.b32  	%r2475, %r2470, %r1747;
	shr.s32 	%r2476, %r2470, 31;
	xor.b32  	%r2477, %r2476, %r2470;
	xor.b32  	%r2478, %r2476, %r2471;
	cvt.u64.u32 	%rd1378, %r2477;
	shl.b64 	%rd1379, %rd1378, 32;
	cvt.u64.u32 	%rd1380, %r2478;
	or.b64  	%rd1381, %rd1379, %rd1380;
	cvt.rn.f64.s64 	%fd376, %rd1381;
	mul.f64 	%fd377, %fd376, 0d3BF921FB54442D19;
	cvt.rn.f32.f64 	%f1486, %fd377;
	neg.f32 	%f1487, %f1486;
	setp.lt.s32 	%p288, %r2475, 0;
	selp.f32 	%f4208, %f1487, %f1486, %p288;
$L__BB2_1111:
	mul.rn.f32 	%f1489, %f4208, %f4208;
	and.b32  	%r2480, %r5437, 1;
	setp.eq.b32 	%p289, %r2480, 1;
	selp.f32 	%f1490, 0f3F800000, %f4208, %p289;
	fma.rn.f32 	%f1491, %f1489, %f1490, 0f00000000;
	fma.rn.f32 	%f1492, %f1489, 0f37CBAC00, 0fBAB607ED;
	selp.f32 	%f1493, %f1492, 0fB94D4153, %p289;
	selp.f32 	%f1494, 0f3D2AAABB, 0f3C0885E4, %p289;
	fma.rn.f32 	%f1495, %f1493, %f1489, %f1494;
	selp.f32 	%f1496, 0fBEFFFFFF, 0fBE2AAAA8, %p289;
	fma.rn.f32 	%f1497, %f1495, %f1489, %f1496;
	fma.rn.f32 	%f1498, %f1497, %f1491, %f1490;
	and.b32  	%r2481, %r5437, 2;
	setp.eq.s32 	%p290, %r2481, 0;
	mov.f32 	%f1499, 0f00000000;
	sub.f32 	%f1500, %f1499, %f1498;
	selp.f32 	%f1501, %f1498, %f1500, %p290;
	cvt.f64.f32 	%fd221, %f1501;
	add.f32 	%f723, %f704, %f704;
	mul.f32 	%f1502, %f723, 0f3F22F983;
	cvt.rni.s32.f32 	%r5441, %f1502;
	cvt.rn.f32.s32 	%f1503, %r5441;
	fma.rn.f32 	%f1504, %f1503, 0fBFC90FDA, %f723;
	fma.rn.f32 	%f1505, %f1503, 0fB3A22168, %f1504;
	fma.rn.f32 	%f4209, %f1503, 0fA7C234C5, %f1505;
	abs.f32 	%f725, %f723;
	setp.ltu.f32 	%p291, %f725, 0f47CE4780;
	@%p291 bra 	$L__BB2_1119;
	setp.neu.f32 	%p292, %f725, 0f7F800000;
	@%p292 bra 	$L__BB2_1114;
	mov.f32 	%f1508, 0f00000000;
	mul.rn.f32 	%f4209, %f723, %f1508;
	mov.b32 	%r5441, 0;
	bra.uni 	$L__BB2_1119;
$L__BB2_1114:
	mov.b32 	%r1761, %f723;
	shl.b32 	%r2483, %r1761, 8;
	or.b32  	%r1762, %r2483, -2147483648;
	mov.b64 	%rd2579, 0;
	mov.b32 	%r5438, 0;
	mov.u64 	%rd2577, __cudart_i2opi_f;
	mov.u64 	%rd2578, %rd4;
$L__BB2_1115:
	.pragma "nounroll";
	ld.global.nc.u32 	%r2484, [%rd2577];
	mad.wide.u32 	%rd1384, %r2484, %r1762, %rd2579;
	shr.u64 	%rd2579, %rd1384, 32;
	st.local.u32 	[%rd2578], %rd1384;
	add.s32 	%r5438, %r5438, 1;
	add.s64 	%rd2578, %rd2578, 4;
	add.s64 	%rd2577, %rd2577, 4;
	setp.ne.s32 	%p293, %r5438, 6;
	@%p293 bra 	$L__BB2_1115;
	shr.u32 	%r2485, %r1761, 23;
	st.local.u32 	[%rd4+24], %rd2579;
	and.b32  	%r1765, %r2485, 31;
	and.b32  	%r2486, %r2485, 224;
	add.s32 	%r2487, %r2486, -128;
	shr.u32 	%r2488, %r2487, 5;
	mul.wide.u32 	%rd1385, %r2488, 4;
	sub.s64 	%rd1003, %rd4, %rd1385;
	ld.local.u32 	%r5439, [%rd1003+24];
	ld.local.u32 	%r5440, [%rd1003+20];
	setp.eq.s32 	%p294, %r1765, 0;
	@%p294 bra 	$L__BB2_1118;
	shf.l.wrap.b32 	%r5439, %r5440, %r5439, %r1765;
	ld.local.u32 	%r2489, [%rd1003+16];
	shf.l.wrap.b32 	%r5440, %r2489, %r5440, %r1765;
$L__BB2_1118:
	shr.u32 	%r2490, %r5439, 30;
	shf.l.wrap.b32 	%r2491, %r5440, %r5439, 2;
	shl.b32 	%r2492, %r5440, 2;
	shr.u32 	%r2493, %r2491, 31;
	add.s32 	%r2494, %r2493, %r2490;
	neg.s32 	%r2495, %r2494;
	setp.lt.s32 	%p295, %r1761, 0;
	selp.b32 	%r5441, %r2495, %r2494, %p295;
	xor.b32  	%r2496, %r2491, %r1761;
	shr.s32 	%r2497, %r2491, 31;
	xor.b32  	%r2498, %r2497, %r2491;
	xor.b32  	%r2499, %r2497, %r2492;
	cvt.u64.u32 	%rd1386, %r2498;
	shl.b64 	%rd1387, %rd1386, 32;
	cvt.u64.u32 	%rd1388, %r2499;
	or.b64  	%rd1389, %rd1387, %rd1388;
	cvt.rn.f64.s64 	%fd378, %rd1389;
	mul.f64 	%fd379, %fd378, 0d3BF921FB54442D19;
	cvt.rn.f32.f64 	%f1506, %fd379;
	neg.f32 	%f1507, %f1506;
	setp.lt.s32 	%p296, %r2496, 0;
	selp.f32 	%f4209, %f1507, %f1506, %p296;
$L__BB2_1119:
	mul.rn.f32 	%f1509, %f4209, %f4209;
	and.b32  	%r2501, %r5441, 1;
	setp.eq.b32 	%p297, %r2501, 1;
	selp.f32 	%f1510, 0f3F800000, %f4209, %p297;
	fma.rn.f32 	%f1511, %f1509, %f1510, 0f00000000;
	fma.rn.f32 	%f1512, %f1509, 0f37CBAC00, 0fBAB607ED;
	selp.f32 	%f1513, %f1512, 0fB94D4153, %p297;
	selp.f32 	%f1514, 0f3D2AAABB, 0f3C0885E4, %p297;
	fma.rn.f32 	%f1515, %f1513, %f1509, %f1514;
	selp.f32 	%f1516, 0fBEFFFFFF, 0fBE2AAAA8, %p297;
	fma.rn.f32 	%f1517, %f1515, %f1509, %f1516;
	fma.rn.f32 	%f1518, %f1517, %f1511, %f1510;
	and.b32  	%r2502, %r5441, 2;
	setp.eq.s32 	%p298, %r2502, 0;
	mov.f32 	%f1519, 0f00000000;
	sub.f32 	%f1520, %f1519, %f1518;
	selp.f32 	%f1521, %f1518, %f1520, %p298;
	cvt.f64.f32 	%fd380, %f1521;
	mul.f64 	%fd381, %fd221, 0d3FD3333333333333;
	cvt.f64.f32 	%fd382, %f716;
	fma.rn.f64 	%fd222, %fd381, %fd380, %fd382;
	mul.f32 	%f729, %f703, 0f40A00000;
	mul.f32 	%f1522, %f729, 0f3F22F983;
	cvt.rni.s32.f32 	%r5445, %f1522;
	cvt.rn.f32.s32 	%f1523, %r5445;
	fma.rn.f32 	%f1524, %f1523, 0fBFC90FDA, %f729;
	fma.rn.f32 	%f1525, %f1523, 0fB3A22168, %f1524;
	fma.rn.f32 	%f4210, %f1523, 0fA7C234C5, %f1525;
	abs.f32 	%f731, %f729;
	setp.ltu.f32 	%p299, %f731, 0f47CE4780;
	@%p299 bra 	$L__BB2_1127;
	setp.neu.f32 	%p300, %f731, 0f7F800000;
	@%p300 bra 	$L__BB2_1122;
	mov.f32 	%f1528, 0f00000000;
	mul.rn.f32 	%f4210, %f729, %f1528;
	mov.b32 	%r5445, 0;
	bra.uni 	$L__BB2_1127;
$L__BB2_1122:
	mov.b32 	%r1775, %f729;
	shl.b32 	%r2504, %r1775, 8;
	or.b32  	%r1776, %r2504, -2147483648;
	mov.b64 	%rd2582, 0;
	mov.b32 	%r5442, 0;
	mov.u64 	%rd2580, __cudart_i2opi_f;
	mov.u64 	%rd2581, %rd3;
$L__BB2_1123:
	.pragma "nounroll";
	ld.global.nc.u32 	%r2505, [%rd2580];
	mad.wide.u32 	%rd1392, %r2505, %r1776, %rd2582;
	shr.u64 	%rd2582, %rd1392, 32;
	st.local.u32 	[%rd2581], %rd1392;
	add.s32 	%r5442, %r5442, 1;
	add.s64 	%rd2581, %rd2581, 4;
	add.s64 	%rd2580, %rd2580, 4;
	setp.ne.s32 	%p301, %r5442, 6;
	@%p301 bra 	$L__BB2_1123;
	shr.u32 	%r2506, %r1775, 23;
	st.local.u32 	[%rd3+24], %rd2582;
	and.b32  	%r1779, %r2506, 31;
	and.b32  	%r2507, %r2506, 224;
	add.s32 	%r2508, %r2507, -128;
	shr.u32 	%r2509, %r2508, 5;
	mul.wide.u32 	%rd1393, %r2509, 4;
	sub.s64 	%rd1010, %rd3, %rd1393;
	ld.local.u32 	%r5443, [%rd1010+24];
	ld.local.u32 	%r5444, [%rd1010+20];
	setp.eq.s32 	%p302, %r1779, 0;
	@%p302 bra 	$L__BB2_1126;
	shf.l.wrap.b32 	%r5443, %r5444, %r5443, %r1779;
	ld.local.u32 	%r2510, [%rd1010+16];
	shf.l.wrap.b32 	%r5444, %r2510, %r5444, %r1779;
$L__BB2_1126:
	shr.u32 	%r2511, %r5443, 30;
	shf.l.wrap.b32 	%r2512, %r5444, %r5443, 2;
	shl.b32 	%r2513, %r5444, 2;
	shr.u32 	%r2514, %r2512, 31;
	add.s32 	%r2515, %r2514, %r2511;
	neg.s32 	%r2516, %r2515;
	setp.lt.s32 	%p303, %r1775, 0;
	selp.b32 	%r5445, %r2516, %r2515, %p303;
	xor.b32  	%r2517, %r2512, %r1775;
	shr.s32 	%r2518, %r2512, 31;
	xor.b32  	%r2519, %r2518, %r2512;
	xor.b32  	%r2520, %r2518, %r2513;
	cvt.u64.u32 	%rd1394, %r2519;
	shl.b64 	%rd1395, %rd1394, 32;
	cvt.u64.u32 	%rd1396, %r2520;
	or.b64  	%rd1397, %rd1395, %rd1396;
	cvt.rn.f64.s64 	%fd383, %rd1397;
	mul.f64 	%fd384, %fd383, 0d3BF921FB54442D19;
	cvt.rn.f32.f64 	%f1526, %fd384;
	neg.f32 	%f1527, %f1526;
	setp.lt.s32 	%p304, %r2517, 0;
	selp.f32 	%f4210, %f1527, %f1526, %p304;
$L__BB2_1127:
	mul.rn.f32 	%f1529, %f4210, %f4210;
	and.b32  	%r2522, %r5445, 1;
	setp.eq.b32 	%p305, %r2522, 1;
	selp.f32 	%f1530, 0f3F800000, %f4210, %p305;
	fma.rn.f32 	%f1531, %f1529, %f1530, 0f00000000;
	fma.rn.f32 	%f1532, %f1529, 0f37CBAC00, 0fBAB607ED;
	selp.f32 	%f1533, %f1532, 0fB94D4153, %p305;
	selp.f32 	%f1534, 0f3D2AAABB, 0f3C0885E4, %p305;
	fma.rn.f32 	%f1535, %f1533, %f1529, %f1534;
	selp.f32 	%f1536, 0fBEFFFFFF, 0fBE2AAAA8, %p305;
	fma.rn.f32 	%f1537, %f1535, %f1529, %f1536;
	fma.rn.f32 	%f1538, %f1537, %f1531, %f1530;
	and.b32  	%r2523, %r5445, 2;
	setp.eq.s32 	%p306, %r2523, 0;
	mov.f32 	%f1539, 0f00000000;
	sub.f32 	%f1540, %f1539, %f1538;
	selp.f32 	%f1541, %f1538, %f1540, %p306;
	cvt.f64.f32 	%fd223, %f1541;
	mul.f32 	%f735, %f704, 0f40A00000;
	mul.f32 	%f1542, %f735, 0f3F22F983;
	cvt.rni.s32.f32 	%r5449, %f1542;
	cvt.rn.f32.s32 	%f1543, %r5449;
	fma.rn.f32 	%f1544, %f1543, 0fBFC90FDA, %f735;
	fma.rn.f32 	%f1545, %f1543, 0fB3A22168, %f1544;
	fma.rn.f32 	%f4211, %f1543, 0fA7C234C5, %f1545;
	abs.f32 	%f737, %f735;
	setp.ltu.f32 	%p307, %f737, 0f47CE4780;
	@%p307 bra 	$L__BB2_1135;
	setp.neu.f32 	%p308, %f737, 0f7F800000;
	@%p308 bra 	$L__BB2_1130;
	mov.f32 	%f1548, 0f00000000;
	mul.rn.f32 	%f4211, %f735, %f1548;
	mov.b32 	%r5449, 0;
	bra.uni 	$L__BB2_1135;
$L__BB2_1130:
	mov.b32 	%r1789, %f735;
	shl.b32 	%r2525, %r1789, 8;
	or.b32  	%r1790, %r2525, -2147483648;
	mov.b64 	%rd2585, 0;
	mov.b32 	%r5446, 0;
	mov.u64 	%rd2583, __cudart_i2opi_f;
	mov.u64 	%rd2584, %rd2;
$L__BB2_1131:
	.pragma "nounroll";
	ld.global.nc.u32 	%r2526, [%rd2583];
	mad.wide.u32 	%rd1400, %r2526, %r1790, %rd2585;
	shr.u64 	%rd2585, %rd1400, 32;
	st.local.u32 	[%rd2584], %rd1400;
	add.s32 	%r5446, %r5446, 1;
	add.s64 	%rd2584, %rd2584, 4;
	add.s64 	%rd2583, %rd2583, 4;
	setp.ne.s32 	%p309, %r5446, 6;
	@%p309 bra 	$L__BB2_1131;
	shr.u32 	%r2527, %r1789, 23;
	st.local.u32 	[%rd2+24], %rd2585;
	and.b32  	%r1793, %r2527, 31;
	and.b32  	%r2528, %r2527, 224;
	add.s32 	%r2529, %r2528, -128;
	shr.u32 	%r2530, %r2529, 5;
	mul.wide.u32 	%rd1401, %r2530, 4;
	sub.s64 	%rd1017, %rd2, %rd1401;
	ld.local.u32 	%r5447, [%rd1017+24];
	ld.local.u32 	%r5448, [%rd1017+20];
	setp.eq.s32 	%p310, %r1793, 0;
	@%p310 bra 	$L__BB2_1134;
	shf.l.wrap.b32 	%r5447, %r5448, %r5447, %r1793;
	ld.local.u32 	%r2531, [%rd1017+16];
	shf.l.wrap.b32 	%r5448, %r2531, %r5448, %r1793;
$L__BB2_1134:
	shr.u32 	%r2532, %r5447, 30;
	shf.l.wrap.b32 	%r2533, %r5448, %r5447, 2;
	shl.b32 	%r2534, %r5448, 2;
	shr.u32 	%r2535, %r2533, 31;
	add.s32 	%r2536, %r2535, %r2532;
	neg.s32 	%r2537, %r2536;
	setp.lt.s32 	%p311, %r1789, 0;
	selp.b32 	%r5449, %r2537, %r2536, %p311;
	xor.b32  	%r2538, %r2533, %r1789;
	shr.s32 	%r2539, %r2533, 31;
	xor.b32  	%r2540, %r2539, %r2533;
	xor.b32  	%r2541, %r2539, %r2534;
	cvt.u64.u32 	%rd1402, %r2540;
	shl.b64 	%rd1403, %rd1402, 32;
	cvt.u64.u32 	%rd1404, %r2541;
	or.b64  	%rd1405, %rd1403, %rd1404;
	cvt.rn.f64.s64 	%fd385, %rd1405;
	mul.f64 	%fd386, %fd385, 0d3BF921FB54442D19;
	cvt.rn.f32.f64 	%f1546, %fd386;
	neg.f32 	%f1547, %f1546;
	setp.lt.s32 	%p312, %r2538, 0;
	selp.f32 	%f4211, %f1547, %f1546, %p312;
$L__BB2_1135:
	ld.param.f32 	%f4072, [_Z20scanExclusiveShared4P6float4S0_jjfffiiiifiif_param_14];
	setp.eq.s32 	%p313, %r1465, 1062207488;
	mul.rn.f32 	%f1549, %f4211, %f4211;
	and.b32  	%r2544, %r5449, 1;
	setp.eq.b32 	%p314, %r2544, 1;
	selp.f32 	%f1550, 0f3F800000, %f4211, %p314;
	fma.rn.f32 	%f1551, %f1549, %f1550, 0f00000000;
	fma.rn.f32 	%f1552, %f1549, 0f37CBAC00, 0fBAB607ED;
	selp.f32 	%f1553, %f1552, 0fB94D4153, %p314;
	selp.f32 	%f1554, 0f3D2AAABB, 0f3C0885E4, %p314;
	fma.rn.f32 	%f1555, %f1553, %f1549, %f1554;
	selp.f32 	%f1556, 0fBEFFFFFF, 0fBE2AAAA8, %p314;
	fma.rn.f32 	%f1557, %f1555, %f1549, %f1556;
	fma.rn.f32 	%f1558, %f1557, %f1551, %f1550;
	and.b32  	%r2545, %r5449, 2;
	setp.eq.s32 	%p315, %r2545, 0;
	mov.f32 	%f1559, 0f00000000;
	sub.f32 	%f1560, %f1559, %f1558;
	selp.f32 	%f1561, %f1558, %f1560, %p315;
	cvt.f64.f32 	%fd387, %f1561;
	mul.f64 	%fd388, %fd223, 0d3FC999999999999A;
	fma.rn.f64 	%fd389, %fd388, %fd387, %fd222;
	cvt.rn.f32.f64 	%f1562, %fd389;
	sub.f32 	%f741, %f1562, %f4072;
	cvt.rn.f64.u32 	%fd224, %r1704;
	{
	.reg .b32 %temp; 
	mov.b64 	{%temp, %r1802}, %fd224;
	}
	{ // callseq 6, 0
	.param .b64 param0;
	st.param.f64 	[param0], %fd224;
	.param .b64 retval0;
	call.uni (retval0), 
	__internal_accurate_pow, 
	(
	param0
	);
	ld.param.f64 	%fd390, [retval0];
	} // callseq 6
	setp.lt.s32 	%p316, %r1802, 0;
	neg.f64 	%fd392, %fd390;
	selp.f64 	%fd393, %fd392, %fd390, %p313;
	selp.f64 	%fd895, %fd393, %fd390, %p316;
	setp.ne.s32 	%p317, %r1704, 0;
	@%p317 bra 	$L__BB2_1137;
	setp.eq.s32 	%p318, %r1465, 1062207488;
	selp.b32 	%r2546, %r1802, 0, %p318;
	setp.lt.s32 	%p319, %r1464, 0;
	or.b32  	%r2547, %r2546, 2146435072;
	selp.b32 	%r2548, %r2547, %r2546, %p319;
	mov.b32 	%r2549, 0;
	mov.b64 	%fd895, {%r2549, %r2548};
$L__BB2_1137:
	setp.ltu.f32 	%p320, %f566, 0f47CE4780;
	@%p320 bra 	$L__BB2_1145;
	setp.neu.f32 	%p321, %f566, 0f7F800000;
	@%p321 bra 	$L__BB2_1140;
	ld.param.f32 	%f3991, [_Z20scanExclusiveShared4P6float4S0_jjfffiiiifiif_param_5];
	mov.f32 	%f1565, 0f00000000;
	mul.rn.f32 	%f4212, %f3991, %f1565;
	mov.b32 	%r5453, 0;
	bra.uni 	$L__BB2_1145;
$L__BB2_1140:
	ld.param.f32 	%f3990, [_Z20scanExclusiveShared4P6float4S0_jjfffiiiifiif_param_5];
	mov.b32 	%r1803, %f3990;
	shl.b32 	%r2551, %r1803, 8;
	or.b32  	%r1804, %r2551, -2147483648;
	mov.b64 	%rd2588, 0;
	mov.b32 	%r5450, 0;
	mov.u64 	%rd2586, __cudart_i2opi_f;
	mov.u64 	%rd2587, %rd1;
$L__BB2_1141:
	.pragma "nounroll";
	ld.global.nc.u32 	%r2552, [%rd2586];
	mad.wide.u32 	%rd1408, %r2552, %r1804, %rd2588;
	shr.u64 	%rd2588, %rd1408, 32;
	st.local.u32 	[%rd2587], %rd1408;
	add.s32 	%r5450, %r5450, 1;
	add.s64 	%rd2587, %rd2587, 4;
	add.s64 	%rd2586, %rd2586, 4;
	setp.ne.s32 	%p322, %r5450, 6;
	@%p322 bra 	$L__BB2_1141;
	shr.u32 	%r2553, %r1803, 23;
	st.local.u32 	[%rd1+24], %rd2588;
	and.b32  	%r1807, %r2553, 31;
	and.b32  	%r2554, %r2553, 224;
	add.s32 	%r2555, %r2554, -128;
	shr.u32 	%r2556, %r2555, 5;
	mul.wide.u32 	%rd1409, %r2556, 4;
	sub.s64 	%rd1024, %rd1, %rd1409;
	ld.local.u32 	%r5451, [%rd1024+24];
	ld.local.u32 	%r5452, [%rd1024+20];
	setp.eq.s32 	%p323, %r1807, 0;
	@%p323 bra 	$L__BB2_1144;
	shf.l.wrap.b32 	%r5451, %r5452, %r5451, %r1807;
	ld.local.u32 	%r2557, [%rd1024+16];
	shf.l.wrap.b32 	%r5452, %r2557, %r5452, %r1807;
$L__BB2_1144:
	shr.u32 	%r2558, %r5451, 30;
	shf.l.wrap.b32 	%r2559, %r5452, %r5451, 2;
	shl.b32 	%r2560, %r5452, 2;
	shr.u32 	%r2561, %r2559, 31;
	add.s32 	%r2562, %r2561, %r2558;
	neg.s32 	%r2563, %r2562;
	setp.lt.s32 	%p324, %r1803, 0;
	selp.b32 	%r5453, %r2563, %r2562, %p324;
	xor.b32  	%r2564, %r2559, %r1803;
	shr.s32 	%r2565, %r2559, 31;
	xor.b32  	%r2566, %r2565, %r2559;
	xor.b32  	%r2567, %r2565, %r2560;
	cvt.u64.u32 	%rd1410, %r2566;
	shl.b64 	%rd1411, %rd1410, 32;
	cvt.u64.u32 	%rd1412, %r2567;
	or.b64  	%rd1413, %rd1411, %rd1412;
	cvt.rn.f64.s64 	%fd394, %rd1413;
	mul.f64 	%fd395, %fd394, 0d3BF921FB54442D19;
	cvt.rn.f32.f64 	%f1563, %fd395;
	neg.f32 	%f1564, %f1563;
	setp.lt.s32 	%p325, %r2564, 0;
	selp.f32 	%f4212, %f1564, %f1563, %p325;
$L__BB2_1145:
	setp.eq.s32 	%p326, %r1465, 1062207488;
	mul.f32 	%f1566, %f4212, %f4212;
	fma.rn.f32 	%f1567, %f1566, 0f3C190000, 0f3B560000;
	fma.rn.f32 	%f1568, %f1567, %f1566, 0f3CC70000;
	fma.rn.f32 	%f1569, %f1568, %f1566, 0f3D5B0000;
	fma.rn.f32 	%f1570, %f1569, %f1566, 0f3E089438;
	fma.rn.f32 	%f1571, %f1570, %f1566, 0f3EAAAA88;
	mul.rn.f32 	%f1572, %f1566, %f4212;
	fma.rn.f32 	%f1573, %f1571, %f1572, %f4212;
	abs.f32 	%f1574, %f4212;
	setp.eq.f32 	%p327, %f1574, 0f3A00B43C;
	selp.f32 	%f1575, %f4212, %f1573, %p327;
	and.b32  	%r2570, %r5453, 1;
	setp.eq.b32 	%p328, %r2570, 1;
	neg.f32 	%f1576, %f1575;
	rcp.approx.ftz.f32 	%f1577, %f1576;
	selp.f32 	%f1578, %f1577, %f1575, %p328;
	cvt.f64.f32 	%fd396, %f1578;
	div.rn.f64 	%fd397, %fd224, %fd396;
	mov.f64 	%fd398, 0d3FE0000000000000;
	copysign.f64 	%fd399, %fd397, %fd398;
	add.rz.f64 	%fd400, %fd397, %fd399;
	cvt.rzi.f64.f64 	%fd228, %fd400;
	{
	.reg .b32 %temp; 
	mov.b64 	{%temp, %r1816}, %fd228;
	}
	abs.f64 	%fd229, %fd228;
	{ // callseq 7, 0
	.param .b64 param0;
	st.param.f64 	[param0], %fd229;
	.param .b64 retval0;
	call.uni (retval0), 
	__internal_accurate_pow, 
	(
	param0
	);
	ld.param.f64 	%fd401, [retval0];
	} // callseq 7
	setp.lt.s32 	%p329, %r1816, 0;
	neg.f64 	%fd403, %fd401;
	selp.f64 	%fd404, %fd403, %fd401, %p326;
	selp.f64 	%fd897, %fd404, %fd401, %p329;
	setp.neu.f64 	%p330, %fd228, 0d0000000000000000;
	@%p330 bra 	$L__BB2_1147;
	setp.eq.s32 	%p331, %r1465, 1062207488;
	selp.b32 	%r2571, %r1816, 0, %p331;
	setp.lt.s32 	%p332, %r1464, 0;
	or.b32  	%r2572, %r2571, 2146435072;
	selp.b32 	%r2573, %r2572, %r2571, %p332;
	mov.b32 	%r2574, 0;
	mov.b64 	%fd897, {%r2574, %r2573};
$L__BB2_1147:
	add.f64 	%fd405, %fd228, 0d4000000000000000;
	{
	.reg .b32 %temp; 
	mov.b64 	{%temp, %r2575}, %fd405;
	}
	and.b32  	%r2576, %r2575, 2146435072;
	setp.ne.s32 	%p333, %r2576, 2146435072;
	@%p333 bra 	$L__BB2_1152;
	setp.num.f64 	%p334, %fd228, %fd228;
	@%p334 bra 	$L__BB2_1150;
	mov.f64 	%fd406, 0d4000000000000000;
	add.rn.f64 	%fd897, %fd228, %fd406;
	bra.uni 	$L__BB2_1152;
$L__BB2_1150:
	setp.neu.f64 	%p335, %fd229, 0d7FF0000000000000;
	@%p335 bra 	$L__BB2_1152;
	setp.lt.s32 	%p336, %r1816, 0;
	setp.eq.s32 	%p337, %r1465, 1062207488;
	setp.lt.s32 	%p338, %r1464, 0;
	selp.b32 	%r2578, 0, 2146435072, %p338;
	and.b32  	%r2579, %r1464, 2147483647;
	setp.ne.s32 	%p339, %r2579, 1071644672;
	or.b32  	%r2580, %r2578, -2147483648;
	selp.b32 	%r2581, %r2580, %r2578, %p339;
	selp.b32 	%r2582, %r2581, %r2578, %p337;
	selp.b32 	%r2583, %r2582, %r2578, %p336;
	mov.b32 	%r2584, 0;
	mov.b64 	%fd897, {%r2584, %r2583};
$L__BB2_1152:
	setp.eq.f64 	%p340, %fd228, 0d3FF0000000000000;
	selp.f64 	%fd407, 0d3FF0000000000000, %fd897, %p340;
	add.f64 	%fd408, %fd895, %fd407;
	sqrt.rn.f64 	%fd409, %fd408;
	mul.f64 	%fd410, %fd409, %fd191;
	cvt.rn.f32.f64 	%f1579, %fd410;
	abs.f32 	%f1580, %f1579;
	abs.f32 	%f1581, %f741;
	setp.gt.f32 	%p341, %f1581, %f1580;
	selp.f32 	%f1582, %f1581, %f1580, %p341;
	selp.f32 	%f1583, %f1580, %f1581, %p341;
	div.rn.f32 	%f1584, %f1583, %f1582;
	mul.f32 	%f1585, %f1584, %f1584;
	fma.rn.f32 	%f1586, %f1585, 0f3B33710B, 0fBC807748;
	fma.rn.f32 	%f1587, %f1586, %f1585, 0f3D2CDAB2;
	fma.rn.f32 	%f1588, %f1587, %f1585, 0fBD992D10;
	fma.rn.f32 	%f1589, %f1588, %f1585, 0f3DD9EA6C;
	fma.rn.f32 	%f1590, %f1589, %f1585, 0fBE117CB1;
	fma.rn.f32 	%f1591, %f1590, %f1585, 0f3E4CBCE0;
	fma.rn.f32 	%f1592, %f1591, %f1585, 0fBEAAAA7D;
	mul.f32 	%f1593, %f1585, %f1592;
	fma.rn.f32 	%f1594, %f1593, %f1584, %f1584;
	neg.f32 	%f1595, %f1594;
	fma.rn.f32 	%f1596, 0f3F6EE581, 0f3FD774EB, %f1595;
	selp.f32 	%f1597, %f1596, %f1594, %p341;
	selp.f32 	%f1598, 0f3F6EE581, 0f3FEEE581, %p341;
	selp.f32 	%f1599, %f1594, %f1595, %p341;
	fma.rn.f32 	%f1600, %f1598, 0f3FD774EB, %f1599;
	mov.b64 	%rd1414, %fd410;
	setp.lt.s64 	%p342, %rd1414, 0;
	selp.f32 	%f1601, %f1600, %f1597, %p342;
	add.f32 	%f1602, %f1581, %f1580;
	setp.eq.f32 	%p343, %f1582, 0f00000000;
	selp.f32 	%f1603, 0f40490FDB, 0f00000000, %p342;
	setp.eq.f32 	%p344, %f1580, %f1581;
	selp.f32 	%f1604, 0f4016CBE4, 0f3F490FDB, %p342;
	selp.f32 	%f1605, %f1604, %f1601, %p344;
	selp.f32 	%f1606, %f1603, %f1605, %p343;
	abs.f32 	%f1607, %f1602;
	setp.nan.f32 	%p345, %f1607, %f1607;
	copysign.f32 	%f1608, %f741, %f1606;
	selp.f32 	%f1609, %f1602, %f1608, %p345;
	cvt.f64.f32 	%fd411, %f1609;
	mul.f64 	%fd898, %fd411, 0d404CA4EA4A8C154D;
	mul.f64 	%fd901, %fd192, 0d404CA4EA4A8C154D;
	mul.f64 	%fd900, %fd206, 0d404CA4EA4A8C154D;
	mul.f64 	%fd899, %fd220, 0d404CA4EA4A8C154D;
$L__BB2_1153:
	ld.param.u32 	%r4852, [_Z20scanExclusiveShared4P6float4S0_jjfffiiiifiif_param_3];
	ld.param.u64 	%rd2204, [_Z20scanExclusiveShared4P6float4S0_jjfffiiiifiif_param_1];
	cvt.rn.f32.f64 	%f745, %fd901;
	cvt.rn.f32.f64 	%f746, %fd900;
	cvt.rn.f32.f64 	%f747, %fd899;
	cvt.rn.f32.f64 	%f748, %fd898;
	and.b32  	%r1817, %r2, 1073741823;
	cvta.to.global.u64 	%rd2195, %rd2204;
	cvt.u64.u32 	%rd2196, %r2;
	shl.b64 	%rd2197, %rd2196, 4;
	and.b64  	%rd2198, %rd2197, 17179869168;
	add.s64 	%rd2199, %rd2195, %rd2198;
	st.global.v4.f32 	[%rd2199], {%f745, %f746, %f747, %f748};
	setp.gt.s32 	%p1366, %r4852, 2;
	@%p1366 bra 	$L__BB2_1157;
	ld.param.u32 	%r4855, [_Z20scanExclusiveShared4P6float4S0_jjfffiiiifiif_param_3];
	setp.eq.s32 	%p1369, %r4855, 1;
	@%p1369 bra 	$L__BB2_1160;
	ld.param.u32 	%r4856, [_Z20scanExclusiveShared4P6float4S0_jjfffiiiifiif_param_3];
	setp.eq.s32 	%p1370, %r4856, 2;
	@%p1370 bra 	$L__BB2_1156;
	bra.uni 	$L__BB2_1162;
$L__BB2_1156:
	mul.f32 	%f4213, %f746, %f745;
	bra.uni 	$L__BB2_1162;
$L__BB2_1157:
	ld.param.u32 	%r4853, [_Z20scanExclusiveShared4P6float4S0_jjfffiiiifiif_param_3];
	setp.eq.s32 	%p1367, %r4853, 3;
	@%p1367 bra 	$L__BB2_1161;
	ld.param.u32 	%r4854, [_Z20scanExclusiveShared4P6float4S0_jjfffiiiifiif_param_3];
	setp.eq.s32 	%p1368, %r4854, 4;
	@%p1368 bra 	$L__BB2_1159;
	bra.uni 	$L__BB2_1162;
$L__BB2_1159:
	min.f32 	%f4213, %f746, %f745;
	bra.uni 	$L__BB2_1162;
$L__BB2_1160:
	add.f32 	%f4213, %f746, %f745;
	bra.uni 	$L__BB2_1162;
$L__BB2_1161:
	max.f32 	%f4213, %f746, %f745;
$L__BB2_1162:
	ld.param.u32 	%r4857, [_Z20scanExclusiveShared4P6float4S0_jjfffiiiifiif_param_3];
	setp.gt.s32 	%p1371, %r4857, 2;
	@%p1371 bra 	$L__BB2_1166;
	ld.param.u32 	%r4860, [_Z20scanExclusiveShared4P6float4S0_jjfffiiiifiif_param_3];
	setp.eq.s32 	%p1374, %r4860, 1;
	@%p1374 bra 	$L__BB2_1169;
	ld.param.u32 	%r4861, [_Z20scanExclusiveShared4P6float4S0_jjfffiiiifiif_param_3];
	setp.eq.s32 	%p1375, %r4861, 2;
	@%p1375 bra 	$L__BB2_1165;
	bra.uni 	$L__BB2_1171;
$L__BB2_1165:
	mul.f32 	%f4214, %f4213, %f747;
	bra.uni 	$L__BB2_1171;
$L__BB2_1166:
	ld.param.u32 	%r4858, [_Z20scanExclusiveShared4P6float4S0_jjfffiiiifiif_param_3];
	setp.eq.s32 	%p1372, %r4858, 3;
	@%p1372 bra 	$L__BB2_1170;
	ld.param.u32 	%r4859, [_Z20scanExclusiveShared4P6float4S0_jjfffiiiifiif_param_3];
	setp.eq.s32 	%p1373, %r4859, 4;
	@%p1373 bra 	$L__BB2_1168;
	bra.uni 	$L__BB2_1171;
$L__BB2_1168:
	min.f32 	%f4214, %f747, %f4213;
	bra.uni 	$L__BB2_1171;
$L__BB2_1169:
	add.f32 	%f4214, %f4213, %f747;
	bra.uni 	$L__BB2_1171;
$L__BB2_1170:
	max.f32 	%f4214, %f747, %f4213;
$L__BB2_1171:
	ld.param.u32 	%r4862, [_Z20scanExclusiveShared4P6float4S0_jjfffiiiifiif_param_3];
	setp.gt.s32 	%p1376, %r4862, 2;
	@%p1376 bra 	$L__BB2_1175;
	ld.param.u32 	%r4865, [_Z20scanExclusiveShared4P6float4S0_jjfffiiiifiif_param_3];
	setp.eq.s32 	%p1379, %r4865, 1;
	@%p1379 bra 	$L__BB2_1178;
	ld.param.u32 	%r4866, [_Z20scanExclusiveShared4P6float4S0_jjfffiiiifiif_param_3];
	setp.eq.s32 	%p1380, %r4866, 2;
	@%p1380 bra 	$L__BB2_1174;
	bra.uni 	$L__BB2_1180;
$L__BB2_1174:
	mul.f32 	%f4215, %f4214, %f748;
	bra.uni 	$L__BB2_1180;
$L__BB2_1175:
	ld.param.u32 	%r4863, [_Z20scanExclusiveShared4P6float4S0_jjfffiiiifiif_param_3];
	setp.eq.s32 	%p1377, %r4863, 3;
	@%p1377 bra 	$L__BB2_1179;
	ld.param.u32 	%r4864, [_Z20scanExclusiveShared4P6float4S0_jjfffiiiifiif_param_3];
	setp.eq.s32 	%p1378, %r4864, 4;
	@%p1378 bra 	$L__BB2_1177;
	bra.uni 	$L__BB2_1180;
$L__BB2_1177:
	min.f32 	%f4215, %f748, %f4214;
	bra.uni 	$L__BB2_1180;
$L__BB2_1178:
	add.f32 	%f4215, %f4214, %f748;
	bra.uni 	$L__BB2_1180;
$L__BB2_1179:
	max.f32 	%f4215, %f748, %f4214;
$L__BB2_1180:
	ld.param.u32 	%r4847, [_Z20scanExclusiveShared4P6float4S0_jjfffiiiifiif_param_2];
	setp.lt.u32 	%p1381, %r4847, 132;
	@%p1381 bra 	$L__BB2_1251;
	ld.param.f32 	%f3973, [_Z20scanExclusiveShared4P6float4S0_jjfffiiiifiif_param_4];
	ld.param.u32 	%r4872, [_Z20scanExclusiveShared4P6float4S0_jjfffiiiifiif_param_3];
	shl.b32 	%r4834, %r1, 1;
	and.b32  	%r1818, %r1, 31;
	sub.s32 	%r1819, %r4834, %r1818;
	shl.b32 	%r4835, %r1819, 2;
	mov.u32 	%r4836, _ZZ20scanExclusiveShared4P6float4S0_jjfffiiiifiifE6s_Data;
	add.s32 	%r1820, %r4836, %r4835;
	st.shared.f32 	[%r1820], %f3973;
	ld.shared.f32 	%f764, [%r1820+124];
	setp.gt.s32 	%p1389, %r4872, 2;
	@%p1389 bra 	$L__BB2_1185;
	ld.param.u32 	%r4875, [_Z20scanExclusiveShared4P6float4S0_jjfffiiiifiif_param_3];
	setp.eq.s32 	%p1392, %r4875, 1;
	@%p1392 bra 	$L__BB2_1188;
	ld.param.u32 	%r4876, [_Z20scanExclusiveShared4P6float4S0_jjfffiiiifiif_param_3];
	setp.eq.s32 	%p1393, %r4876, 2;
	@%p1393 bra 	$L__BB2_1184;
	bra.uni 	$L__BB2_1190;
$L__BB2_1184:
	mul.f32 	%f4216, %f4215, %f764;
	bra.uni 	$L__BB2_1190;
$L__BB2_1185:
	ld.param.u32 	%r4873, [_Z20scanExclusiveShared4P6float4S0_jjfffiiiifiif_param_3];
	setp.eq.s32 	%p1390, %r4873, 3;
	@%p1390 bra 	$L__BB2_1189;
	ld.param.u32 	%r4874, [_Z20scanExclusiveShared4P6float4S0_jjfffiiiifiif_param_3];
	setp.eq.s32 	%p1391, %r4874, 4;
	@%p1391 bra 	$L__BB2_1187;
	bra.uni 	$L__BB2_1190;
$L__BB2_1187:
	min.f32 	%f4216, %f4215, %f764;
	bra.uni 	$L__BB2_1190;
$L__BB2_1188:
	add.f32 	%f4216, %f4215, %f764;
	bra.uni 	$L__BB2_1190;
$L__BB2_1189:
	max.f32 	%f4216, %f4215, %f764;
$L__BB2_1190:
	ld.param.u32 	%r4877, [_Z20scanExclusiveShared4P6float4S0_jjfffiiiifiif_param_3];
	ld.shared.f32 	%f770, [%r1820+120];
	setp.gt.s32 	%p1394, %r4877, 2;
	@%p1394 bra 	$L__BB2_1194;
	ld.param.u32 	%r4880, [_Z20scanExclusiveShared4P6float4S0_jjfffiiiifiif_param_3];
	setp.eq.s32 	%p1397, %r4880, 1;
	@%p1397 bra 	$L__BB2_1198;
	ld.param.u32 	%r4881, [_Z20scanExclusiveShared4P6float4S0_jjfffiiiifiif_param_3];
	setp.eq.s32 	%p1398, %r4881, 2;
	@%p1398 bra 	$L__BB2_1193;
	bra.uni 	$L__BB2_1199;
$L__BB2_1193:
	mul.f32 	%f4217, %f4216, %f770;
	bra.uni 	$L__BB2_1199;
$L__BB2_1194:
	ld.param.u32 	%r4878, [_Z20scanExclusiveShared4P6float4S0_jjfffiiiifiif_param_3];
	setp.eq.s32 	%p1395, %r4878, 3;
	@%p1395 bra 	$L__BB2_1197;
	ld.param.u32 	%r4879, [_Z20scanExclusiveShared4P6float4S0_jjfffiiiifiif_param_3];
	setp.ne.s32 	%p1396, %r4879, 4;
	@%p1396 bra 	$L__BB2_1199;
	min.f32 	%f4217, %f4216, %f770;
	bra.uni 	$L__BB2_1199;
$L__BB2_1197:
	max.f32 	%f4217, %f4216, %f770;
	bra.uni 	$L__BB2_1199;
$L__BB2_1198:
	add.f32 	%f4217, %f4216, %f770;
$L__BB2_1199:
	ld.param.u32 	%r4882, [_Z20scanExclusiveShared4P6float4S0_jjfffiiiifiif_param_3];
	ld.shared.f32 	%f776, [%r1820+112];
	setp.gt.s32 	%p1399, %r4882, 2;
	@%p1399 bra 	$L__BB2_1203;
	ld.param.u32 	%r4885, [_Z20scanExclusiveShared4P6float4S0_jjfffiiiifiif_param_3];
	setp.eq.s32 	%p1402, %r4885, 1;
	@%p1402 bra 	$L__BB2_1207;
	ld.param.u32 	%r4886, [_Z20scanExclusiveShared4P6float4S0_jjfffiiiifiif_param_3];
	setp.eq.s32 	%p1403, %r4886, 2;
	@%p1403 bra 	$L__BB2_1202;
	bra.uni 	$L__BB2_1208;
$L__BB2_1202:
	mul.f32 	%f4218, %f4217, %f776;
	bra.uni 	$L__BB2_1208;
$L__BB2_1203:
	ld.param.u32 	%r4883, [_Z20scanExclusiveShared4P6float4S0_jjfffiiiifiif_param_3];
	setp.eq.s32 	%p1400, %r4883, 3;
	@%p1400 bra 	$L__BB2_1206;
	ld.param.u32 	%r4884, [_Z20scanExclusiveShared4P6float4S0_jjfffiiiifiif_param_3];
	setp.ne.s32 	%p1401, %r4884, 4;
	@%p1401 bra 	$L__BB2_1208;
	min.f32 	%f4218, %f4217, %f776;
	bra.uni 	$L__BB2_1208;
$L__BB2_1206:
	max.f32 	%f4218, %f4217, %f776;
	bra.uni 	$L__BB2_1208;
$L__BB2_1207:
	add.f32 	%f4218, %f4217, %f776;
$L__BB2_1208:
	ld.param.u32 	%r4887, [_Z20scanExclusiveShared4P6float4S0_jjfffiiiifiif_param_3];
	ld.shared.f32 	%f782, [%r1820+96];
	setp.gt.s32 	%p1404, %r4887, 2;
	@%p1404 bra 	$L__BB2_1212;
	ld.param.u32 	%r4890, [_Z20scanExclusiveShared4P6float4S0_jjfffiiiifiif_param_3];
	setp.eq.s32 	%p1407, %r4890, 1;
	@%p1407 bra 	$L__BB2_1216;
	ld.param.u32 	%r4891, [_Z20scanExclusiveShared4P6float4S0_jjfffiiiifiif_param_3];
	setp.eq.s32 	%p1408, %r4891, 2;
	@%p1408 bra 	$L__BB2_1211;
	bra.uni 	$L__BB2_1217;
$L__BB2_1211:
	mul.f32 	%f4219, %f4218, %f782;
	bra.uni 	$L__BB2_1217;
$L__BB2_1212:
	ld.param.u32 	%r4888, [_Z20scanExclusiveShared4P6float4S0_jjfffiiiifiif_param_3];
	setp.eq.s32 	%p1405, %r4888, 3;
	@%p1405 bra 	$L__BB2_1215;
	ld.param.u32 	%r4889, [_Z20scanExclusiveShared4P6float4S0_jjfffiiiifiif_param_3];
	setp.ne.s32 	%p1406, %r4889, 4;
	@%p1406 bra 	$L__BB2_1217;
	min.f32 	%f4219, %f4218, %f782;
	bra.uni 	$L__BB2_1217;
$L__BB2_1215:
	max.f32 	%f4219, %f4218, %f782;
	bra.uni 	$L__BB2_1217;
$L__BB2_1216:
	add.f32 	%f4219, %f4218, %f782;
$L__BB2_1217:
	ld.param.u32 	%r4892, [_Z20scanExclusiveShared4P6float4S0_jjfffiiiifiif_param_3];
	ld.shared.f32 	%f788, [%r1820+64];
	setp.gt.s32 	%p1409, %r4892, 2;
	@%p1409 bra 	$L__BB2_1221;
	ld.param.u32 	%r4895, [_Z20scanExclusiveShared4P6float4S0_jjfffiiiifiif_param_3];
	setp.eq.s32 	%p1412, %r4895, 1;
	@%p1412 bra 	$L__BB2_1225;
	ld.param.u32 	%r4896, [_Z20scanExclusiveShared4P6float4S0_jjfffiiiifiif_param_3];
	setp.eq.s32 	%p1413, %r4896, 2;
	@%p1413 bra 	$L__BB2_1220;
	bra.uni 	$L__BB2_1226;
$L__BB2_1220:
	mul.f32 	%f4220, %f4219, %f788;
	bra.uni 	$L__BB2_1226;
$L__BB2_1221:
	ld.param.u32 	%r4893, [_Z20scanExclusiveShared4P6float4S0_jjfffiiiifiif_param_3];
	setp.eq.s32 	%p1410, %r4893, 3;
	@%p1410 bra 	$L__BB2_1224;
	ld.param.u32 	%r4894, [_Z20scanExclusiveShared4P6float4S0_jjfffiiiifiif_param_3];
	setp.ne.s32 	%p1411, %r4894, 4;
	@%p1411 bra 	$L__BB2_1226;
	min.f32 	%f4220, %f4219, %f788;
	bra.uni 	$L__BB2_1226;
$L__BB2_1224:
	max.f32 	%f4220, %f4219, %f788;
	bra.uni 	$L__BB2_1226;
$L__BB2_1225:
	add.f32 	%f4220, %f4219, %f788;
$L__BB2_1226:
	st.shared.f32 	[%r1820+128], %f4220;
	bar.sync 	0;
	setp.ne.s32 	%p1414, %r1818, 31;
	shr.u32 	%r4837, %r1, 3;
	and.b32  	%r4838, %r4837, 124;
	add.s32 	%r1821, %r4836, %r4838;
	@%p1414 bra 	$L__BB2_1228;
	st.shared.f32 	[%r1821], %f4220;
$L__BB2_1228:
	bar.sync 	0;
	setp.gt.u32 	%p1415, %r1, 7;
	@%p1415 bra 	$L__BB2_1242;
	ld.param.f32 	%f3974, [_Z20scanExclusiveShared4P6float4S0_jjfffiiiifiif_param_4];
	ld.param.u32 	%r4850, [_Z20scanExclusiveShared4P6float4S0_jjfffiiiifiif_param_2];
	shl.b32 	%r4840, %r1, 2;
	add.s32 	%r1822, %r4836, %r4840;
	ld.shared.f32 	%f4222, [%r1822];
	st.shared.f32 	[%r1820], %f3974;
	st.shared.f32 	[%r1820+128], %f4222;
	setp.lt.u32 	%p1416, %r4850, 256;
	@%p1416 bra 	$L__BB2_1241;
	ld.param.u32 	%r4851, [_Z20scanExclusiveShared4P6float4S0_jjfffiiiifiif_param_2];
	shr.u32 	%r1823, %r4851, 7;
	mov.b32 	%r5454, 1;
$L__BB2_1231:
	ld.param.u32 	%r4897, [_Z20scanExclusiveShared4P6float4S0_jjfffiiiifiif_param_3];
	sub.s32 	%r4843, %r1819, %r5454;
	shl.b32 	%r4844, %r4843, 2;
	add.s32 	%r4846, %r4836, %r4844;
	ld.shared.f32 	%f796, [%r4846+128];
	setp.gt.s32 	%p1417, %r4897, 2;
	@%p1417 bra 	$L__BB2_1235;
	ld.param.u32 	%r4900, [_Z20scanExclusiveShared4P6float4S0_jjfffiiiifiif_param_3];
	setp.eq.s32 	%p1420, %r4900, 1;
	@%p1420 bra 	$L__BB2_1238;
	ld.param.u32 	%r4901, [_Z20scanExclusiveShared4P6float4S0_jjfffiiiifiif_param_3];
	setp.eq.s32 	%p1421, %r4901, 2;
	@%p1421 bra 	$L__BB2_1234;
	bra.uni 	$L__BB2_1240;
$L__BB2_1234:
	mul.f32 	%f4222, %f4222, %f796;
	bra.uni 	$L__BB2_1240;
$L__BB2_1235:
	ld.param.u32 	%r4898, [_Z20scanExclusiveShared4P6float4S0_jjfffiiiifiif_param_3];
	setp.eq.s32 	%p1418, %r4898, 3;
	@%p1418 bra 	$L__BB2_1239;
	ld.param.u32 	%r4899, [_Z20scanExclusiveShared4P6float4S0_jjfffiiiifiif_param_3];
	setp.eq.s32 	%p1419, %r4899, 4;
	@%p1419 bra 	$L__BB2_1237;
	bra.uni 	$L__BB2_1240;
$L__BB2_1237:
	min.f32 	%f4222, %f4222, %f796;
	bra.uni 	$L__BB2_1240;
$L__BB2_1238:
	add.f32 	%f4222, %f4222, %f796;
	bra.uni 	$L__BB2_1240;
$L__BB2_1239:
	max.f32 	%f4222, %f4222, %f796;
$L__BB2_1240:
	st.shared.f32 	[%r1820+128], %f4222;
	shl.b32 	%r5454, %r5454, 1;
	setp.lt.u32 	%p1422, %r5454, %r1823;
	@%p1422 bra 	$L__BB2_1231;
$L__BB2_1241:
	ld.shared.f32 	%f3966, [%r1820+124];
	st.shared.f32 	[%r1822], %f3966;
$L__BB2_1242:
	ld.param.u32 	%r4902, [_Z20scanExclusiveShared4P6float4S0_jjfffiiiifiif_param_3];
	bar.sync 	0;
	ld.shared.f32 	%f802, [%r1821];
	setp.gt.s32 	%p1423, %r4902, 2;
	@%p1423 bra 	$L__BB2_1246;
	ld.param.u32 	%r4905, [_Z20scanExclusiveShared4P6float4S0_jjfffiiiifiif_param_3];
	setp.eq.s32 	%p1426, %r4905, 1;
	@%p1426 bra 	$L__BB2_1249;
	ld.param.u32 	%r4906, [_Z20scanExclusiveShared4P6float4S0_jjfffiiiifiif_param_3];
	setp.eq.s32 	%p1427, %r4906, 2;
	@%p1427 bra 	$L__BB2_1245;
	bra.uni 	$L__BB2_1264;
$L__BB2_1245:
	mul.f32 	%f4225, %f764, %f802;
	bra.uni 	$L__BB2_1264;
$L__BB2_1246:
	ld.param.u32 	%r4903, [_Z20scanExclusiveShared4P6float4S0_jjfffiiiifiif_param_3];
	setp.eq.s32 	%p1424, %r4903, 3;
	@%p1424 bra 	$L__BB2_1250;
	ld.param.u32 	%r4904, [_Z20scanExclusiveShared4P6float4S0_jjfffiiiifiif_param_3];
	setp.eq.s32 	%p1425, %r4904, 4;
	@%p1425 bra 	$L__BB2_1248;
	bra.uni 	$L__BB2_1264;
$L__BB2_1248:
	min.f32 	%f4225, %f764, %f802;
	bra.uni 	$L__BB2_1264;
$L__BB2_1249:
	add.f32 	%f4225, %f764, %f802;
	bra.uni 	$L__BB2_1264;
$L__BB2_1250:
	max.f32 	%f4225, %f764, %f802;
	bra.uni 	$L__BB2_1264;
$L__BB2_1251:
	ld.param.f32 	%f3972, [_Z20scanExclusiveShared4P6float4S0_jjfffiiiifiif_param_4];
	ld.param.u32 	%r4848, [_Z20scanExclusiveShared4P6float4S0_jjfffiiiifiif_param_2];
	shl.b32 	%r4825, %r1, 1;
	and.b32  	%r4826, %r1, 31;
	sub.s32 	%r1826, %r4825, %r4826;
	shl.b32 	%r4827, %r1826, 2;
	mov.u32 	%r4828, _ZZ20scanExclusiveShared4P6float4S0_jjfffiiiifiifE6s_Data;
	add.s32 	%r1827, %r4828, %r4827;
	st.shared.f32 	[%r1827], %f3972;
	st.shared.f32 	[%r1827+128], %f4215;
	setp.lt.u32 	%p1382, %r4848, 8;
	@%p1382 bra 	$L__BB2_1263;
	ld.param.u32 	%r4849, [_Z20scanExclusiveShared4P6float4S0_jjfffiiiifiif_param_2];
	shr.u32 	%r1828, %r4849, 2;
	mov.b32 	%r5455, 1;
	mov.f32 	%f4224, %f4215;
$L__BB2_1253:
	ld.param.u32 	%r4867, [_Z20scanExclusiveShared4P6float4S0_jjfffiiiifiif_param_3];
	sub.s32 	%r4830, %r1826, %r5455;
	shl.b32 	%r4831, %r4830, 2;
	add.s32 	%r4833, %r4828, %r4831;
	ld.shared.f32 	%f808, [%r4833+128];
	setp.gt.s32 	%p1383, %r4867, 2;
	@%p1383 bra 	$L__BB2_1257;
	ld.param.u32 	%r4870, [_Z20scanExclusiveShared4P6float4S0_jjfffiiiifiif_param_3];
	setp.eq.s32 	%p1386, %r4870, 1;
	@%p1386 bra 	$L__BB2_1260;
	ld.param.u32 	%r4871, [_Z20scanExclusiveShared4P6float4S0_jjfffiiiifiif_param_3];
	setp.eq.s32 	%p1387, %r4871, 2;
	@%p1387 bra 	$L__BB2_1256;
	bra.uni 	$L__BB2_1262;
$L__BB2_1256:
	mul.f32 	%f4224, %f4224, %f808;
	bra.uni 	$L__BB2_1262;
$L__BB2_1257:
	ld.param.u32 	%r4868, [_Z20scanExclusiveShared4P6float4S0_jjfffiiiifiif_param_3];
	setp.eq.s32 	%p1384, %r4868, 3;
	@%p1384 bra 	$L__BB2_1261;
	ld.param.u32 	%r4869, [_Z20scanExclusiveShared4P6float4S0_jjfffiiiifiif_param_3];
	setp.eq.s32 	%p1385, %r4869, 4;
	@%p1385 bra 	$L__BB2_1259;
	bra.uni 	$L__BB2_1262;
$L__BB2_1259:
	min.f32 	%f4224, %f4224, %f808;
	bra.uni 	$L__BB2_1262;
$L__BB2_1260:
	add.f32 	%f4224, %f4224, %f808;
	bra.uni 	$L__BB2_1262;
$L__BB2_1261:
	max.f32 	%f4224, %f4224, %f808;
$L__BB2_1262:
	st.shared.f32 	[%r1827+128], %f4224;
	shl.b32 	%r5455, %r5455, 1;
	setp.lt.u32 	%p1388, %r5455, %r1828;
	@%p1388 bra 	$L__BB2_1253;
$L__BB2_1263:
	ld.shared.f32 	%f4225, [%r1827+124];
$L__BB2_1264:
	ld.param.u32 	%r4907, [_Z20scanExclusiveShared4P6float4S0_jjfffiiiifiif_param_3];
	setp.gt.s32 	%p1428, %r4907, 2;
	@%p1428 bra 	$L__BB2_1268;
	ld.param.u32 	%r4910, [_Z20scanExclusiveShared4P6float4S0_jjfffiiiifiif_param_3];
	setp.eq.s32 	%p1431, %r4910, 1;
	@%p1431 bra 	$L__BB2_1271;
	ld.param.u32 	%r4911, [_Z20scanExclusiveShared4P6float4S0_jjfffiiiifiif_param_3];
	setp.eq.s32 	%p1432, %r4911, 2;
	@%p1432 bra 	$L__BB2_1267;
	bra.uni 	$L__BB2_1273;
$L__BB2_1267:
	mul.f32 	%f4226, %f4225, %f745;
	bra.uni 	$L__BB2_1273;
$L__BB2_1268:
	ld.param.u32 	%r4908, [_Z20scanExclusiveShared4P6float4S0_jjfffiiiifiif_param_3];
	setp.eq.s32 	%p1429, %r4908, 3;
	@%p1429 bra 	$L__BB2_1272;
	ld.param.u32 	%r4909, [_Z20scanExclusiveShared4P6float4S0_jjfffiiiifiif_param_3];
	setp.eq.s32 	%p1430, %r4909, 4;
	@%p1430 bra 	$L__BB2_1270;
	bra.uni 	$L__BB2_1273;
$L__BB2_1270:
	min.f32 	%f4226, %f745, %f4225;
	bra.uni 	$L__BB2_1273;
$L__BB2_1271:
	add.f32 	%f4226, %f4225, %f745;
	bra.uni 	$L__BB2_1273;
$L__BB2_1272:
	max.f32 	%f4226, %f745, %f4225;
$L__BB2_1273:
	ld.param.u32 	%r4912, [_Z20scanExclusiveShared4P6float4S0_jjfffiiiifiif_param_3];
	setp.gt.s32 	%p1433, %r4912, 2;
	@%p1433 bra 	$L__BB2_1277;
	ld.param.u32 	%r4915, [_Z20scanExclusiveShared4P6float4S0_jjfffiiiifiif_param_3];
	setp.eq.s32 	%p1436, %r4915, 1;
	@%p1436 bra 	$L__BB2_1280;
	ld.param.u32 	%r4916, [_Z20scanExclusiveShared4P6float4S0_jjfffiiiifiif_param_3];
	setp.eq.s32 	%p1437, %r4916, 2;
	@%p1437 bra 	$L__BB2_1276;
	bra.uni 	$L__BB2_1282;
$L__BB2_1276:
	mul.f32 	%f4227, %f4213, %f4225;
	bra.uni 	$L__BB2_1282;
$L__BB2_1277:
	ld.param.u32 	%r4913, [_Z20scanExclusiveShared4P6float4S0_jjfffiiiifiif_param_3];
	setp.eq.s32 	%p1434, %r4913, 3;
	@%p1434 bra 	$L__BB2_1281;
	ld.param.u32 	%r4914, [_Z20scanExclusiveShared4P6float4S0_jjfffiiiifiif_param_3];
	setp.eq.s32 	%p1435, %r4914, 4;
	@%p1435 bra 	$L__BB2_1279;
	bra.uni 	$L__BB2_1282;
$L__BB2_1279:
	min.f32 	%f4227, %f4213, %f4225;
	bra.uni 	$L__BB2_1282;
$L__BB2_1280:
	add.f32 	%f4227, %f4213, %f4225;
	bra.uni 	$L__BB2_1282;
$L__BB2_1281:
	max.f32 	%f4227, %f4213, %f4225;
$L__BB2_1282:
	ld.param.u32 	%r4917, [_Z20scanExclusiveShared4P6float4S0_jjfffiiiifiif_param_3];
	setp.gt.s32 	%p1438, %r4917, 2;
	@%p1438 bra 	$L__BB2_1286;
	ld.param.u32 	%r4920, [_Z20scanExclusiveShared4P6float4S0_jjfffiiiifiif_param_3];
	setp.eq.s32 	%p1441, %r4920, 1;
	@%p1441 bra 	$L__BB2_1289;
	ld.param.u32 	%r4921, [_Z20scanExclusiveShared4P6float4S0_jjfffiiiifiif_param_3];
	setp.eq.s32 	%p1442, %r4921, 2;
	@%p1442 bra 	$L__BB2_1285;
	bra.uni 	$L__BB2_1291;
$L__BB2_1285:
	mul.f32 	%f4228, %f4214, %f4225;
	bra.uni 	$L__BB2_1291;
$L__BB2_1286:
	ld.param.u32 	%r4918, [_Z20scanExclusiveShared4P6float4S0_jjfffiiiifiif_param_3];
	setp.eq.s32 	%p1439, %r4918, 3;
	@%p1439 bra 	$L__BB2_1290;
	ld.param.u32 	%r4919, [_Z20scanExclusiveShared4P6float4S0_jjfffiiiifiif_param_3];
	setp.eq.s32 	%p1440, %r4919, 4;
	@%p1440 bra 	$L__BB2_1288;
	bra.uni 	$L__BB2_1291;
$L__BB2_1288:
	min.f32 	%f4228, %f4214, %f4225;
	bra.uni 	$L__BB2_1291;
$L__BB2_1289:
	add.f32 	%f4228, %f4214, %f4225;
	bra.uni 	$L__BB2_1291;
$L__BB2_1290:
	max.f32 	%f4228, %f4214, %f4225;
$L__BB2_1291:
	ld.param.u32 	%r4922, [_Z20scanExclusiveShared4P6float4S0_jjfffiiiifiif_param_3];
	setp.gt.s32 	%p1443, %r4922, 2;
	@%p1443 bra 	$L__BB2_1295;
	ld.param.u32 	%r4925, [_Z20scanExclusiveShared4P6float4S0_jjfffiiiifiif_param_3];
	setp.eq.s32 	%p1446, %r4925, 1;
	@%p1446 bra 	$L__BB2_1298;
	ld.param.u32 	%r4926, [_Z20scanExclusiveShared4P6float4S0_jjfffiiiifiif_param_3];
	setp.eq.s32 	%p1447, %r4926, 2;
	@%p1447 bra 	$L__BB2_1294;
	bra.uni 	$L__BB2_1300;
$L__BB2_1294:
	mul.f32 	%f4229, %f4215, %f4225;
	bra.uni 	$L__BB2_1300;
$L__BB2_1295:
	ld.param.u32 	%r4923, [_Z20scanExclusiveShared4P6float4S0_jjfffiiiifiif_param_3];
	setp.eq.s32 	%p1444, %r4923, 3;
	@%p1444 bra 	$L__BB2_1299;
	ld.param.u32 	%r4924, [_Z20scanExclusiveShared4P6float4S0_jjfffiiiifiif_param_3];
	setp.eq.s32 	%p1445, %r4924, 4;
	@%p1445 bra 	$L__BB2_1297;
	bra.uni 	$L__BB2_1300;
$L__BB2_1297:
	min.f32 	%f4229, %f4215, %f4225;
	bra.uni 	$L__BB2_1300;
$L__BB2_1298:
	add.f32 	%f4229, %f4215, %f4225;
	bra.uni 	$L__BB2_1300;
$L__BB2_1299:
	max.f32 	%f4229, %f4215, %f4225;
$L__BB2_1300:
	ld.param.u64 	%rd2203, [_Z20scanExclusiveShared4P6float4S0_jjfffiiiifiif_param_0];
	cvta.to.global.u64 	%rd2200, %rd2203;
	mul.wide.u32 	%rd2201, %r1817, 16;
	add.s64 	%rd2202, %rd2200, %rd2201;
	st.global.v4.f32 	[%rd2202], {%f4226, %f4227, %f4228, %f4229};
	ret;

}
	// .globl	_Z20scanExclusiveShared2PfS_S_jjjf
.visible .entry _Z20scanExclusiveShared2PfS_S_jjjf(
	.param .u64 .ptr .align 1 _Z20scanExclusiveShared2PfS_S_jjjf_param_0,
	.param .u64 .ptr .align 1 _Z20scanExclusiveShared2PfS_S_jjjf_param_1,
	.param .u64 .ptr .align 1 _Z20scanExclusiveShared2PfS_S_jjjf_param_2,
	.param .u32 _Z20scanExclusiveShared2PfS_S_jjjf_param_3,
	.param .u32 _Z20scanExclusiveShared2PfS_S_jjjf_param_4,
	.param .u32 _Z20scanExclusiveShared2PfS_S_jjjf_param_5,
	.param .f32 _Z20scanExclusiveShared2PfS_S_jjjf_param_6
)
{
	.reg .pred 	%p<36>;
	.reg .b32 	%r<93>;
	.reg .b32 	%f<94>;
	.reg .b64 	%rd<9>;
	// demoted variable
	.shared .align 4 .b8 _ZZ20scanExclusiveShared2PfS_S_jjjfE6s_Data[2048];
	ld.param.u64 	%rd1, [_Z20scanExclusiveShared2PfS_S_jjjf_param_0];
	ld.param.u64 	%rd2, [_Z20scanExclusiveShared2PfS_S_jjjf_param_1];
	ld.param.u32 	%r27, [_Z20scanExclusiveShared2PfS_S_jjjf_param_3];
	ld.param.u32 	%r28, [_Z20scanExclusiveShared2PfS_S_jjjf_param_4];
	ld.param.u32 	%r29, [_Z20scanExclusiveShared2PfS_S_jjjf_param_5];
	ld.param.f32 	%f38, [_Z20scanExclusiveShared2PfS_S_jjjf_param_6];
	mov.u32 	%r30, %ctaid.x;
	mov.u32 	%r31, %ntid.x;
	mov.u32 	%r1, %tid.x;
	mad.lo.s32 	%r2, %r30, %r31, %r1;
	setp.ge.u32 	%p1, %r2, %r27;
	mov.f32 	%f2, 0f00000000;
	@%p1 bra 	$L__BB3_2;
	cvta.to.global.u64 	%rd3, %rd2;
	shl.b32 	%r32, %r2, 10;
	mul.wide.u32 	%rd4, %r32, 4;
	add.s64 	%rd5, %rd3, %rd4;
	ld.global.f32 	%f2, [%rd5+4092];
$L__BB3_2:
	setp.lt.u32 	%p2, %r28, 33;
	@%p2 bra 	$L__BB3_40;
	shl.b32 	%r57, %r1, 1;
	and.b32  	%r3, %r1, 31;
	sub.s32 	%r4, %r57, %r3;
	shl.b32 	%r58, %r4, 2;
	mov.u32 	%r59, _ZZ20scanExclusiveShared2PfS_S_jjjfE6s_Data;
	add.s32 	%r5, %r59, %r58;
	st.shared.f32 	[%r5], %f38;
	st.shared.f32 	[%r5+128], %f2;
	setp.gt.s32 	%p13, %r29, 2;
	@%p13 bra 	$L__BB3_7;
	setp.eq.s32 	%p16, %r29, 1;
	@%p16 bra 	$L__BB3_10;
	setp.eq.s32 	%p17, %r29, 2;
	@%p17 bra 	$L__BB3_6;
	bra.uni 	$L__BB3_9;
$L__BB3_6:
	ld.shared.f32 	%f83, [%r5+124];
	mul.f32 	%f60, %f2, %f83;
	ld.shared.f32 	%f61, [%r5+120];
	mul.f32 	%f62, %f60, %f61;
	ld.shared.f32 	%f63, [%r5+112];
	mul.f32 	%f64, %f62, %f63;
	ld.shared.f32 	%f65, [%r5+96];
	mul.f32 	%f66, %f64, %f65;
	ld.shared.f32 	%f67, [%r5+64];
	mul.f32 	%f2, %f66, %f67;
	st.shared.f32 	[%r5+128], %f2;
	bra.uni 	$L__BB3_13;
$L__BB3_7:
	setp.eq.s32 	%p14, %r29, 3;
	@%p14 bra 	$L__BB3_11;
	setp.eq.s32 	%p15, %r29, 4;
	@%p15 bra 	$L__BB3_12;
$L__BB3_9:
	ld.shared.f32 	%f83, [%r5+124];
	bra.uni 	$L__BB3_13;
$L__BB3_10:
	ld.shared.f32 	%f83, [%r5+124];
	add.f32 	%f68, %f2, %f83;
	ld.shared.f32 	%f69, [%r5+120];
	add.f32 	%f70, %f68, %f69;
	ld.shared.f32 	%f71, [%r5+112];
	add.f32 	%f72, %f70, %f71;
	ld.shared.f32 	%f73, [%r5+96];
	add.f32 	%f74, %f72, %f73;
	ld.shared.f32 	%f75, [%r5+64];
	add.f32 	%f2, %f74, %f75;
	st.shared.f32 	[%r5+128], %f2;
	bra.uni 	$L__BB3_13;
$L__BB3_11:
	ld.shared.f32 	%f83, [%r5+124];
	max.f32 	%f52, %f2, %f83;
	ld.shared.f32 	%f53, [%r5+120];
	max.f32 	%f54, %f52, %f53;
	ld.shared.f32 	%f55, [%r5+112];
	max.f32 	%f56, %f54, %f55;
	ld.shared.f32 	%f57, [%r5+96];
	max.f32 	%f58, %f56, %f57;
	ld.shared.f32 	%f59, [%r5+64];
	max.f32 	%f2, %f58, %f59;
	st.shared.f32 	[%r5+128], %f2;
	bra.uni 	$L__BB3_13;
$L__BB3_12:
	ld.shared.f32 	%f83, [%r5+124];
	min.f32 	%f44, %f2, %f83;
	ld.shared.f32 	%f45, [%r5+120];
	min.f32 	%f46, %f44, %f45;
	ld.shared.f32 	%f47, [%r5+112];
	min.f32 	%f48, %f46, %f47;
	ld.shared.f32 	%f49, [%r5+96];
	min.f32 	%f50, %f48, %f49;
	ld.shared.f32 	%f51, [%r5+64];
	min.f32 	%f2, %f50, %f51;
	st.shared.f32 	[%r5+128], %f2;
$L__BB3_13:
	bar.sync 	0;
	setp.ne.s32 	%p18, %r3, 31;
	shr.u32 	%r60, %r1, 3;
	and.b32  	%r61, %r60, 124;
	add.s32 	%r6, %r59, %r61;
	@%p18 bra 	$L__BB3_15;
	st.shared.f32 	[%r6], %f2;
$L__BB3_15:
	bar.sync 	0;
	setp.gt.u32 	%p19, %r1, 7;
	@%p19 bra 	$L__BB3_31;
	shl.b32 	%r63, %r1, 2;
	add.s32 	%r7, %r59, %r63;
	ld.shared.f32 	%f14, [%r7];
	shr.u32 	%r8, %r28, 5;
	st.shared.f32 	[%r5], %f38;
	st.shared.f32 	[%r5+128], %f14;
	setp.lt.u32 	%p20, %r28, 64;
	@%p20 bra 	$L__BB3_30;
	setp.gt.s32 	%p21, %r29, 2;
	@%p21 bra 	$L__BB3_22;
	setp.eq.s32 	%p24, %r29, 1;
	@%p24 bra 	$L__BB3_26;
	setp.eq.s32 	%p25, %r29, 2;
	@%p25 bra 	$L__BB3_20;
	bra.uni 	$L__BB3_30;
$L__BB3_20:
	mov.b32 	%r86, 1;
$L__BB3_21:
	sub.s32 	%r76, %r4, %r86;
	shl.b32 	%r77, %r76, 2;
	add.s32 	%r79, %r59, %r77;
	ld.shared.f32 	%f78, [%r79+128];
	mul.f32 	%f14, %f14, %f78;
	st.shared.f32 	[%r5+128], %f14;
	shl.b32 	%r86, %r86, 1;
	setp.lt.u32 	%p28, %r86, %r8;
	@%p28 bra 	$L__BB3_21;
	bra.uni 	$L__BB3_30;
$L__BB3_22:
	setp.eq.s32 	%p22, %r29, 3;
	@%p22 bra 	$L__BB3_28;
	setp.ne.s32 	%p23, %r29, 4;
	@%p23 bra 	$L__BB3_30;
	mov.b32 	%r88, 1;
$L__BB3_25:
	sub.s32 	%r66, %r4, %r88;
	shl.b32 	%r67, %r66, 2;
	add.s32 	%r69, %r59, %r67;
	ld.shared.f32 	%f76, [%r69+128];
	min.f32 	%f14, %f14, %f76;
	st.shared.f32 	[%r5+128], %f14;
	shl.b32 	%r88, %r88, 1;
	setp.lt.u32 	%p26, %r88, %r8;
	@%p26 bra 	$L__BB3_25;
	bra.uni 	$L__BB3_30;
$L__BB3_26:
	mov.b32 	%r85, 1;
$L__BB3_27:
	sub.s32 	%r81, %r4, %r85;
	shl.b32 	%r82, %r81, 2;
	add.s32 	%r84, %r59, %r82;
	ld.shared.f32 	%f79, [%r84+128];
	add.f32 	%f14, %f14, %f79;
	st.shared.f32 	[%r5+128], %f14;
	shl.b32 	%r85, %r85, 1;
	setp.lt.u32 	%p29, %r85, %r8;
	@%p29 bra 	$L__BB3_27;
	bra.uni 	$L__BB3_30;
$L__BB3_28:
	mov.b32 	%r87, 1;
$L__BB3_29:
	sub.s32 	%r71, %r4, %r87;
	shl.b32 	%r72, %r71, 2;
	add.s32 	%r74, %r59, %r72;
	ld.shared.f32 	%f77, [%r74+128];
	max.f32 	%f14, %f14, %f77;
	st.shared.f32 	[%r5+128], %f14;
	shl.b32 	%r87, %r87, 1;
	setp.lt.u32 	%p27, %r87, %r8;
	@%p27 bra 	$L__BB3_29;
$L__BB3_30:
	ld.shared.f32 	%f80, [%r5+124];
	st.shared.f32 	[%r7], %f80;
$L__BB3_31:
	bar.sync 	0;
	ld.shared.f32 	%f23, [%r6];
	setp.gt.s32 	%p30, %r29, 2;
	@%p30 bra 	$L__BB3_35;
	setp.eq.s32 	%p33, %r29, 1;
	@%p33 bra 	$L__BB3_38;
	setp.eq.s32 	%p34, %r29, 2;
	@%p34 bra 	$L__BB3_34;
	bra.uni 	$L__BB3_55;
$L__BB3_34:
	mul.f32 	%f93, %f83, %f23;
	bra.uni 	$L__BB3_55;
$L__BB3_35:
	setp.eq.s32 	%p31, %r29, 3;
	@%p31 bra 	$L__BB3_39;
	setp.eq.s32 	%p32, %r29, 4;
	@%p32 bra 	$L__BB3_37;
	bra.uni 	$L__BB3_55;
$L__BB3_37:
	min.f32 	%f93, %f83, %f23;
	bra.uni 	$L__BB3_55;
$L__BB3_38:
	add.f32 	%f93, %f83, %f23;
	bra.uni 	$L__BB3_55;
$L__BB3_39:
	max.f32 	%f93, %f83, %f23;
	bra.uni 	$L__BB3_55;
$L__BB3_40:
	shl.b32 	%r33, %r1, 1;
	and.b32  	%r34, %r1, 31;
	sub.s32 	%r17, %r33, %r34;
	shl.b32 	%r35, %r17, 2;
	mov.u32 	%r36, _ZZ20scanExclusiveShared2PfS_S_jjjfE6s_Data;
	add.s32 	%r18, %r36, %r35;
	st.shared.f32 	[%r18], %f38;
	st.shared.f32 	[%r18+128], %f2;
	setp.lt.u32 	%p3, %r28, 2;
	@%p3 bra 	$L__BB3_54;
	setp.gt.s32 	%p4, %r29, 2;
	@%p4 bra 	$L__BB3_46;
	setp.eq.s32 	%p7, %r29, 1;
	@%p7 bra 	$L__BB3_50;
	setp.eq.s32 	%p8, %r29, 2;
	@%p8 bra 	$L__BB3_44;
	bra.uni 	$L__BB3_54;
$L__BB3_44:
	mov.b32 	%r90, 1;
$L__BB3_45:
	sub.s32 	%r48, %r17, %r90;
	shl.b32 	%r49, %r48, 2;
	add.s32 	%r51, %r36, %r49;
	ld.shared.f32 	%f42, [%r51+128];
	mul.f32 	%f2, %f2, %f42;
	st.shared.f32 	[%r18+128], %f2;
	shl.b32 	%r90, %r90, 1;
	setp.lt.u32 	%p11, %r90, %r28;
	@%p11 bra 	$L__BB3_45;
	bra.uni 	$L__BB3_54;
$L__BB3_46:
	setp.eq.s32 	%p5, %r29, 3;
	@%p5 bra 	$L__BB3_52;
	setp.ne.s32 	%p6, %r29, 4;
	@%p6 bra 	$L__BB3_54;
	mov.b32 	%r92, 1;
$L__BB3_49:
	sub.s32 	%r38, %r17, %r92;
	shl.b32 	%r39, %r38, 2;
	add.s32 	%r41, %r36, %r39;
	ld.shared.f32 	%f40, [%r41+128];
	min.f32 	%f2, %f2, %f40;
	st.shared.f32 	[%r18+128], %f2;
	shl.b32 	%r92, %r92, 1;
	setp.lt.u32 	%p9, %r92, %r28;
	@%p9 bra 	$L__BB3_49;
	bra.uni 	$L__BB3_54;
$L__BB3_50:
	mov.b32 	%r89, 1;
$L__BB3_51:
	sub.s32 	%r53, %r17, %r89;
	shl.b32 	%r54, %r53, 2;
	add.s32 	%r56, %r36, %r54;
	ld.shared.f32 	%f43, [%r56+128];
	add.f32 	%f2, %f2, %f43;
	st.shared.f32 	[%r18+128], %f2;
	shl.b32 	%r89, %r89, 1;
	setp.lt.u32 	%p12, %r89, %r28;
	@%p12 bra 	$L__BB3_51;
	bra.uni 	$L__BB3_54;
$L__BB3_52:
	mov.b32 	%r91, 1;
$L__BB3_53:
	sub.s32 	%r43, %r17, %r91;
	shl.b32 	%r44, %r43, 2;
	add.s32 	%r46, %r36, %r44;
	ld.shared.f32 	%f41, [%r46+128];
	max.f32 	%f2, %f2, %f41;
	st.shared.f32 	[%r18+128], %f2;
	shl.b32 	%r91, %r91, 1;
	setp.lt.u32 	%p10, %r91, %r28;
	@%p10 bra 	$L__BB3_53;
$L__BB3_54:
	ld.shared.f32 	%f93, [%r18+124];
$L__BB3_55:
	setp.ge.u32 	%p35, %r2, %r27;
	@%p35 bra 	$L__BB3_57;
	cvta.to.global.u64 	%rd6, %rd1;
	mul.wide.u32 	%rd7, %r2, 4;
	add.s64 	%rd8, %rd6, %rd7;
	st.global.f32 	[%rd8], %f93;
$L__BB3_57:
	ret;

}
	// .globl	_Z13uniformUpdateP6float4Pfjf
.visible .entry _Z13uniformUpdateP6float4Pfjf(
	.param .u64 .ptr .align 1 _Z13uniformUpdateP6float4Pfjf_param_0,
	.param .u64 .ptr .align 1 _Z13uniformUpdateP6float4Pfjf_param_1,
	.param .u32 _Z13uniformUpdateP6float4Pfjf_param_2,
	.param .f32 _Z13uniformUpdateP6float4Pfjf_param_3
)
{
	.reg .pred 	%p<22>;
	.reg .b32 	%r<6>;
	.reg .b32 	%f<35>;
	.reg .b64 	%rd<9>;
	// demoted variable
	.shared .align 4 .f32 _ZZ13uniformUpdateP6float4PfjfE3buf;
	ld.param.u64 	%rd2, [_Z13uniformUpdateP6float4Pfjf_param_0];
	ld.param.u64 	%rd3, [_Z13uniformUpdateP6float4Pfjf_param_1];
	ld.param.u32 	%r3, [_Z13uniformUpdateP6float4Pfjf_param_2];
	mov.u32 	%r1, %ctaid.x;
	mov.u32 	%r2, %tid.x;
	setp.ne.s32 	%p1, %r2, 0;
	@%p1 bra 	$L__BB4_2;
	cvta.to.global.u64 	%rd4, %rd3;
	mul.wide.u32 	%rd5, %r1, 4;
	add.s64 	%rd6, %rd4, %rd5;
	ld.global.f32 	%f26, [%rd6];
	st.shared.f32 	[_ZZ13uniformUpdateP6float4PfjfE3buf], %f26;
$L__BB4_2:
	cvta.to.global.u64 	%rd7, %rd2;
	bar.sync 	0;
	mov.u32 	%r4, %ntid.x;
	mad.lo.s32 	%r5, %r1, %r4, %r2;
	mul.wide.u32 	%rd8, %r5, 16;
	add.s64 	%rd1, %rd7, %rd8;
	ld.global.v4.f32 	{%f1, %f2, %f3, %f4}, [%rd1];
	ld.shared.f32 	%f5, [_ZZ13uniformUpdateP6float4PfjfE3buf];
	setp.gt.s32 	%p2, %r3, 2;
	@%p2 bra 	$L__BB4_6;
	setp.eq.s32 	%p5, %r3, 1;
	@%p5 bra 	$L__BB4_9;
	setp.eq.s32 	%p6, %r3, 2;
	@%p6 bra 	$L__BB4_5;
	bra.uni 	$L__BB4_11;
$L__BB4_5:
	mul.f32 	%f31, %f1, %f5;
	bra.uni 	$L__BB4_11;
$L__BB4_6:
	setp.eq.s32 	%p3, %r3, 3;
	@%p3 bra 	$L__BB4_10;
	setp.eq.s32 	%p4, %r3, 4;
	@%p4 bra 	$L__BB4_8;
	bra.uni 	$L__BB4_11;
$L__BB4_8:
	min.f32 	%f31, %f1, %f5;
	bra.uni 	$L__BB4_11;
$L__BB4_9:
	add.f32 	%f31, %f1, %f5;
	bra.uni 	$L__BB4_11;
$L__BB4_10:
	max.f32 	%f31, %f1, %f5;
$L__BB4_11:
	setp.gt.s32 	%p7, %r3, 2;
	@%p7 bra 	$L__BB4_15;
	setp.eq.s32 	%p10, %r3, 1;
	@%p10 bra 	$L__BB4_18;
	setp.eq.s32 	%p11, %r3, 2;
	@%p11 bra 	$L__BB4_14;
	bra.uni 	$L__BB4_20;
$L__BB4_14:
	mul.f32 	%f32, %f2, %f5;
	bra.uni 	$L__BB4_20;
$L__BB4_15:
	setp.eq.s32 	%p8, %r3, 3;
	@%p8 bra 	$L__BB4_19;
	setp.eq.s32 	%p9, %r3, 4;
	@%p9 bra 	$L__BB4_17;
	bra.uni 	$L__BB4_20;
$L__BB4_17:
	min.f32 	%f32, %f2, %f5;
	bra.uni 	$L__BB4_20;
$L__BB4_18:
	add.f32 	%f32, %f2, %f5;
	bra.uni 	$L__BB4_20;
$L__BB4_19:
	max.f32 	%f32, %f2, %f5;
$L__BB4_20:
	setp.gt.s32 	%p12, %r3, 2;
	@%p12 bra 	$L__BB4_24;
	setp.eq.s32 	%p15, %r3, 1;
	@%p15 bra 	$L__BB4_27;
	setp.eq.s32 	%p16, %r3, 2;
	@%p16 bra 	$L__BB4_23;
	bra.uni 	$L__BB4_29;
$L__BB4_23:
	mul.f32 	%f33, %f3, %f5;
	bra.uni 	$L__BB4_29;
$L__BB4_24:
	setp.eq.s32 	%p13, %r3, 3;
	@%p13 bra 	$L__BB4_28;
	setp.eq.s32 	%p14, %r3, 4;
	@%p14 bra 	$L__BB4_26;
	bra.uni 	$L__BB4_29;
$L__BB4_26:
	min.f32 	%f33, %f3, %f5;
	bra.uni 	$L__BB4_29;
$L__BB4_27:
	add.f32 	%f33, %f3, %f5;
	bra.uni 	$L__BB4_29;
$L__BB4_28:
	max.f32 	%f33, %f3, %f5;
$L__BB4_29:
	setp.gt.s32 	%p17, %r3, 2;
	@%p17 bra 	$L__BB4_33;
	setp.eq.s32 	%p20, %r3, 1;
	@%p20 bra 	$L__BB4_36;
	setp.eq.s32 	%p21, %r3, 2;
	@%p21 bra 	$L__BB4_32;
	bra.uni 	$L__BB4_38;
$L__BB4_32:
	mul.f32 	%f34, %f4, %f5;
	bra.uni 	$L__BB4_38;
$L__BB4_33:
	setp.eq.s32 	%p18, %r3, 3;
	@%p18 bra 	$L__BB4_37;
	setp.eq.s32 	%p19, %r3, 4;
	@%p19 bra 	$L__BB4_35;
	bra.uni 	$L__BB4_38;
$L__BB4_35:
	min.f32 	%f34, %f4, %f5;
	bra.uni 	$L__BB4_38;
$L__BB4_36:
	add.f32 	%f34, %f4, %f5;
	bra.uni 	$L__BB4_38;
$L__BB4_37:
	max.f32 	%f34, %f4, %f5;
$L__BB4_38:
	st.global.v4.f32 	[%rd1], {%f31, %f32, %f33, %f34};
	ret;

}
.func  (.param .b64 func_retval0) __internal_accurate_pow(
	.param .b64 __internal_accurate_pow_param_0
)
{
	.reg .pred 	%p<8>;
	.reg .b32 	%r<49>;
	.reg .b32 	%f<3>;
	.reg .b64 	%fd<109>;

	ld.param.f64 	%fd10, [__internal_accurate_pow_param_0];
	{
	.reg .b32 %temp; 
	mov.b64 	{%temp, %r46}, %fd10;
	}
	{
	.reg .b32 %temp; 
	mov.b64 	{%r45, %temp}, %fd10;
	}
	shr.u32 	%r47, %r46, 20;
	setp.gt.u32 	%p1, %r46, 1048575;
	@%p1 bra 	$L__BB5_2;
	mul.f64 	%fd11, %fd10, 0d4350000000000000;
	{
	.reg .b32 %temp; 
	mov.b64 	{%temp, %r46}, %fd11;
	}
	{
	.reg .b32 %temp; 
	mov.b64 	{%r45, %temp}, %fd11;
	}
	shr.u32 	%r16, %r46, 20;
	add.s32 	%r47, %r16, -54;
$L__BB5_2:
	add.s32 	%r48, %r47, -1023;
	and.b32  	%r17, %r46, -2146435073;
	or.b32  	%r18, %r17, 1072693248;
	mov.b64 	%fd107, {%r45, %r18};
	setp.lt.u32 	%p2, %r18, 1073127583;
	@%p2 bra 	$L__BB5_4;
	{
	.reg .b32 %temp; 
	mov.b64 	{%r19, %temp}, %fd107;
	}
	{
	.reg .b32 %temp; 
	mov.b64 	{%temp, %r20}, %fd107;
	}
	add.s32 	%r21, %r20, -1048576;
	mov.b64 	%fd107, {%r19, %r21};
	add.s32 	%r48, %r47, -1022;
$L__BB5_4:
	add.f64 	%fd12, %fd107, 0dBFF0000000000000;
	add.f64 	%fd13, %fd107, 0d3FF0000000000000;
	rcp.approx.ftz.f64 	%fd14, %fd13;
	neg.f64 	%fd15, %fd13;
	fma.rn.f64 	%fd16, %fd15, %fd14, 0d3FF0000000000000;
	fma.rn.f64 	%fd17, %fd16, %fd16, %fd16;
	fma.rn.f64 	%fd18, %fd17, %fd14, %fd14;
	mul.f64 	%fd19, %fd12, %fd18;
	fma.rn.f64 	%fd20, %fd12, %fd18, %fd19;
	mul.f64 	%fd21, %fd20, %fd20;
	fma.rn.f64 	%fd22, %fd21, 0d3EB0F5FF7D2CAFE2, 0d3ED0F5D241AD3B5A;
	fma.rn.f64 	%fd23, %fd22, %fd21, 0d3EF3B20A75488A3F;
	fma.rn.f64 	%fd24, %fd23, %fd21, 0d3F1745CDE4FAECD5;
	fma.rn.f64 	%fd25, %fd24, %fd21, 0d3F3C71C7258A578B;
	fma.rn.f64 	%fd26, %fd25, %fd21, 0d3F6249249242B910;
	fma.rn.f64 	%fd27, %fd26, %fd21, 0d3F89999999999DFB;
	sub.f64 	%fd28, %fd12, %fd20;
	add.f64 	%fd29, %fd28, %fd28;
	neg.f64 	%fd30, %fd20;
	fma.rn.f64 	%fd31, %fd30, %fd12, %fd29;
	mul.f64 	%fd32, %fd18, %fd31;
	fma.rn.f64 	%fd33, %fd21, %fd27, 0d3FB5555555555555;
	mov.f64 	%fd34, 0d3FB5555555555555;
	sub.f64 	%fd35, %fd34, %fd33;
	fma.rn.f64 	%fd36, %fd21, %fd27, %fd35;
	add.f64 	%fd37, %fd36, 0dBC46A4CB00B9E7B0;
	add.f64 	%fd38, %fd33, %fd37;
	sub.f64 	%fd39, %fd33, %fd38;
	add.f64 	%fd40, %fd37, %fd39;
	mul.rn.f64 	%fd41, %fd20, %fd20;
	neg.f64 	%fd42, %fd41;
	fma.rn.f64 	%fd43, %fd20, %fd20, %fd42;
	{
	.reg .b32 %temp; 
	mov.b64 	{%r22, %temp}, %fd32;
	}
	{
	.reg .b32 %temp; 
	mov.b64 	{%temp, %r23}, %fd32;
	}
	add.s32 	%r24, %r23, 1048576;
	mov.b64 	%fd44, {%r22, %r24};
	fma.rn.f64 	%fd45, %fd20, %fd44, %fd43;
	mul.rn.f64 	%fd46, %fd41, %fd20;
	neg.f64 	%fd47, %fd46;
	fma.rn.f64 	%fd48, %fd41, %fd20, %fd47;
	fma.rn.f64 	%fd49, %fd41, %fd32, %fd48;
	fma.rn.f64 	%fd50, %fd45, %fd20, %fd49;
	mul.rn.f64 	%fd51, %fd38, %fd46;
	neg.f64 	%fd52, %fd51;
	fma.rn.f64 	%fd53, %fd38, %fd46, %fd52;
	fma.rn.f64 	%fd54, %fd38, %fd50, %fd53;
	fma.rn.f64 	%fd55, %fd40, %fd46, %fd54;
	add.f64 	%fd56, %fd51, %fd55;
	sub.f64 	%fd57, %fd51, %fd56;
	add.f64 	%fd58, %fd55, %fd57;
	add.f64 	%fd59, %fd20, %fd56;
	sub.f64 	%fd60, %fd20, %fd59;
	add.f64 	%fd61, %fd56, %fd60;
	add.f64 	%fd62, %fd58, %fd61;
	add.f64 	%fd63, %fd32, %fd62;
	add.f64 	%fd64, %fd59, %fd63;
	sub.f64 	%fd65, %fd59, %fd64;
	add.f64 	%fd66, %fd63, %fd65;
	xor.b32  	%r25, %r48, -2147483648;
	mov.b32 	%r26, 1127219200;
	mov.b64 	%fd67, {%r25, %r26};
	mov.b32 	%r27, -2147483648;
	mov.b64 	%fd68, {%r27, %r26};
	sub.f64 	%fd69, %fd67, %fd68;
	fma.rn.f64 	%fd70, %fd69, 0d3FE62E42FEFA39EF, %fd64;
	fma.rn.f64 	%fd71, %fd69, 0dBFE62E42FEFA39EF, %fd70;
	sub.f64 	%fd72, %fd71, %fd64;
	sub.f64 	%fd73, %fd66, %fd72;
	fma.rn.f64 	%fd74, %fd69, 0d3C7ABC9E3B39803F, %fd73;
	add.f64 	%fd75, %fd70, %fd74;
	sub.f64 	%fd76, %fd70, %fd75;
	add.f64 	%fd77, %fd74, %fd76;
	mov.f64 	%fd78, 0d4000000000000000;
	{
	.reg .b32 %temp; 
	mov.b64 	{%temp, %r28}, %fd78;
	}
	{
	.reg .b32 %temp; 
	mov.b64 	{%r29, %temp}, %fd78;
	}
	shl.b32 	%r30, %r28, 1;
	setp.gt.u32 	%p3, %r30, -33554433;
	and.b32  	%r31, %r28, -15728641;
	selp.b32 	%r32, %r31, %r28, %p3;
	mov.b64 	%fd79, {%r29, %r32};
	mul.rn.f64 	%fd80, %fd75, %fd79;
	neg.f64 	%fd81, %fd80;
	fma.rn.f64 	%fd82, %fd75, %fd79, %fd81;
	fma.rn.f64 	%fd83, %fd77, %fd79, %fd82;
	add.f64 	%fd4, %fd80, %fd83;
	sub.f64 	%fd84, %fd80, %fd4;
	add.f64 	%fd5, %fd83, %fd84;
	fma.rn.f64 	%fd85, %fd4, 0d3FF71547652B82FE, 0d4338000000000000;
	{
	.reg .b32 %temp; 
	mov.b64 	{%r13, %temp}, %fd85;
	}
	mov.f64 	%fd86, 0dC338000000000000;
	add.rn.f64 	%fd87, %fd85, %fd86;
	fma.rn.f64 	%fd88, %fd87, 0dBFE62E42FEFA39EF, %fd4;
	fma.rn.f64 	%fd89, %fd87, 0dBC7ABC9E3B39803F, %fd88;
	fma.rn.f64 	%fd90, %fd89, 0d3E5ADE1569CE2BDF, 0d3E928AF3FCA213EA;
	fma.rn.f64 	%fd91, %fd90, %fd89, 0d3EC71DEE62401315;
	fma.rn.f64 	%fd92, %fd91, %fd89, 0d3EFA01997C89EB71;
	fma.rn.f64 	%fd93, %fd92, %fd89, 0d3F2A01A014761F65;
	fma.rn.f64 	%fd94, %fd93, %fd89, 0d3F56C16C1852B7AF;
	fma.rn.f64 	%fd95, %fd94, %fd89, 0d3F81111111122322;
	fma.rn.f64 	%fd96, %fd95, %fd89, 0d3FA55555555502A1;
	fma.rn.f64 	%fd97, %fd96, %fd89, 0d3FC5555555555511;
	fma.rn.f64 	%fd98, %fd97, %fd89, 0d3FE000000000000B;
	fma.rn.f64 	%fd99, %fd98, %fd89, 0d3FF0000000000000;
	fma.rn.f64 	%fd100, %fd99, %fd89, 0d3FF0000000000000;
	{
	.reg .b32 %temp; 
	mov.b64 	{%r14, %temp}, %fd100;
	}
	{
	.reg .b32 %temp; 
	mov.b64 	{%temp, %r15}, %fd100;
	}
	shl.b32 	%r33, %r13, 20;
	add.s32 	%r34, %r33, %r15;
	mov.b64 	%fd108, {%r14, %r34};
	{
	.reg .b32 %temp; 
	mov.b64 	{%temp, %r35}, %fd4;
	}
	mov.b32 	%f2, %r35;
	abs.f32 	%f1, %f2;
	setp.lt.f32 	%p4, %f1, 0f4086232B;
	@%p4 bra 	$L__BB5_7;
	setp.lt.f64 	%p5, %fd4, 0d0000000000000000;
	add.f64 	%fd101, %fd4, 0d7FF0000000000000;
	selp.f64 	%fd108, 0d0000000000000000, %fd101, %p5;
	setp.geu.f32 	%p6, %f1, 0f40874800;
	@%p6 bra 	$L__BB5_7;
	shr.u32 	%r36, %r13, 31;
	add.s32 	%r37, %r13, %r36;
	shr.s32 	%r38, %r37, 1;
	shl.b32 	%r39, %r38, 20;
	add.s32 	%r40, %r15, %r39;
	mov.b64 	%fd102, {%r14, %r40};
	sub.s32 	%r41, %r13, %r38;
	shl.b32 	%r42, %r41, 20;
	add.s32 	%r43, %r42, 1072693248;
	mov.b32 	%r44, 0;
	mov.b64 	%fd103, {%r44, %r43};
	mul.f64 	%fd108, %fd103, %fd102;
$L__BB5_7:
	abs.f64 	%fd104, %fd108;
	setp.eq.f64 	%p7, %fd104, 0d7FF0000000000000;
	fma.rn.f64 	%fd105, %fd108, %fd5, %fd108;
	selp.f64 	%fd106, %fd108, %fd105, %p7;
	st.param.f64 	[func_retval0], %fd106;
	ret;

}


// ===== COMPILED SASS (sm_100) =====

	.target	sm_100

	.elftype	@"ET_EXEC"


//--------------------- .note.nv.tkinfo           --------------------------
	.section	.note.nv.tkinfo,"",@"SHT_NOTE"
	.sectionflags	@"SHF_NOTE_NV_TKINFO"
	.tkinfo
        /*0018*/ 	.word	0x00000002
        /*0030*/ 	.string	""
        /*0030*/ 	.string	"ptxas"
        /*0030*/ 	.string	"Cuda compilation tools, release 13.0, V13.0.88"
        /*0030*/ 	.string	"Build cuda_13.0.r13.0/compiler.36424714_0"
        /*0030*/ 	.string	"-arch sm_100 -m 64 "



//--------------------- .note.nv.cuinfo           --------------------------
	.section	.note.nv.cuinfo,"",@"SHT_NOTE"
	.sectionflags	@"SHF_NOTE_NV_CUINFO"
        /*0018*/ 	.short	0x0002
        /*001a*/ 	.short	0x0064
        /*001c*/ 	.short	0x0082
	.zero		2


//--------------------- .nv.info                  --------------------------
	.section	.nv.info,"",@"SHT_CUDA_INFO"
	.align	4


	//----- nvinfo : EIATTR_REGCOUNT
	.align		4
        /*0000*/ 	.byte	0x04, 0x2f
        /*0002*/ 	.short	(.L_2 - .L_1)
	.align		4
.L_1:
        /*0004*/ 	.word	index@(_Z19scanExclusiveSharedP6float4S0_jjf)
        /*0008*/ 	.word	0x00000017


	//----- nvinfo : EIATTR_FRAME_SIZE
	.align		4
.L_2:
        /*000c*/ 	.byte	0x04, 0x11
        /*000e*/ 	.short	(.L_4 - .L_3)
	.align		4
.L_3:
        /*0010*/ 	.word	index@(_Z19scanExclusiveSharedP6float4S0_jjf)
        /*0014*/ 	.word	0x00000000


	//----- nvinfo : EIATTR_REGCOUNT
	.align		4
.L_4:
        /*0018*/ 	.byte	0x04, 0x2f
        /*001a*/ 	.short	(.L_6 - .L_5)
	.align		4
.L_5:
        /*001c*/ 	.word	index@(_Z20scanExclusiveSharedwP6float4S0_jjfffiiifiif)
        /*0020*/ 	.word	0x0000001e


	//----- nvinfo : EIATTR_FRAME_SIZE
	.align		4
.L_6:
        /*0024*/ 	.byte	0x04, 0x11
        /*0026*/ 	.short	(.L_8 - .L_7)
	.align		4
.L_7:
        /*0028*/ 	.word	index@($__internal_4_$__cuda_sm3x_div_rn_noftz_f32_slowpath)
        /*002c*/ 	.word	0x00000020


	//----- nvinfo : EIATTR_FRAME_SIZE
	.align		4
.L_8:
        /*0030*/ 	.byte	0x04, 0x11
        /*0032*/ 	.short	(.L_10 - .L_9)
	.align		4
.L_9:
        /*0034*/ 	.word	index@($__internal_3_$__cuda_sm20_sqrt_rn_f32_slowpath)
        /*0038*/ 	.word	0x00000020


	//----- nvinfo : EIATTR_FRAME_SIZE
	.align		4
.L_10:
        /*003c*/ 	.byte	0x04, 0x11
        /*003e*/ 	.short	(.L_12 - .L_11)
	.align		4
.L_11:
        /*0040*/ 	.word	index@(_Z20scanExclusiveSharedwP6float4S0_jjfffiiifiif)
        /*0044*/ 	.word	0x00000020


	//----- nvinfo : EIATTR_REGCOUNT
	.align		4
.L_12:
        /*0048*/ 	.byte	0x04, 0x2f
        /*004a*/ 	.short	(.L_14 - .L_13)
	.align		4
.L_13:
        /*004c*/ 	.word	index@(_Z20scanExclusiveShared4P6float4S0_jjfffiiiifiif)
        /*0050*/ 	.word	0x0000002a


	//----- nvinfo : EIATTR_FRAME_SIZE
	.align		4
.L_14:
        /*0054*/ 	.byte	0x04, 0x11
        /*0056*/ 	.short	(.L_16 - .L_15)
	.align		4
.L_15:
        /*0058*/ 	.word	index@($_Z20scanExclusiveShared4P6float4S0_jjfffiiiifiif$__internal_accurate_pow)
        /*005c*/ 	.word	0x00000020


	//----- nvinfo : EIATTR_FRAME_SIZE
	.align		4
.L_16:
        /*0060*/ 	.byte	0x04, 0x11
        /*0062*/ 	.short	(.L_18 - .L_17)
	.align		4
.L_17:
        /*0064*/ 	.word	index@($__internal_2_$__cuda_sm3x_div_rn_noftz_f32_slowpath)
        /*0068*/ 	.word	0x00000020


	//----- nvinfo : EIATTR_FRAME_SIZE
	.align		4
.L_18:
        /*006c*/ 	.byte	0x04, 0x11
        /*006e*/ 	.short	(.L_20 - .L_19)
	.align		4
.L_19:
        /*0070*/ 	.word	index@($__internal_1_$__cuda_sm20_dsqrt_rn_f64_mediumpath_v1)
        /*0074*/ 	.word	0x00000020


	//----- nvinfo : EIATTR_FRAME_SIZE
	.align		4
.L_20:
        /*0078*/ 	.byte	0x04, 0x11
        /*007a*/ 	.short	(.L_22 - .L_21)
	.align		4
.L_21:
        /*007c*/ 	.word	index@($__internal_0_$__cuda_sm20_div_rn_f64_full)
        /*0080*/ 	.word	0x00000020


	//----- nvinfo : EIATTR_FRAME_SIZE
	.align		4
.L_22:
        /*0084*/ 	.byte	0x04, 0x11
        /*0086*/ 	.short	(.L_24 - .L_23)
	.align		4
.L_23:
        /*0088*/ 	.word	index@(_Z20scanExclusiveShared4P6float4S0_jjfffiiiifiif)
        /*008c*/ 	.word	0x00000020


	//----- nvinfo : EIATTR_REGCOUNT
	.align		4
.L_24:
        /*0090*/ 	.byte	0x04, 0x2f
        /*0092*/ 	.short	(.L_26 - .L_25)
	.align		4
.L_25:
        /*0094*/ 	.word	index@(_Z20scanExclusiveShared2PfS_S_jjjf)
        /*0098*/ 	.word	0x00000012


	//----- nvinfo : EIATTR_FRAME_SIZE
	.align		4
.L_26:
        /*009c*/ 	.byte	0x04, 0x11
        /*009e*/ 	.short	(.L_28 - .L_27)
	.align		4
.L_27:
        /*00a0*/ 	.word	index@(_Z20scanExclusiveShared2PfS_S_jjjf)
        /*00a4*/ 	.word	0x00000000


	//----- nvinfo : EIATTR_REGCOUNT
	.align		4
.L_28:
        /*00a8*/ 	.byte	0x04, 0x2f
        /*00aa*/ 	.short	(.L_30 - .L_29)
	.align		4
.L_29:
        /*00ac*/ 	.word	index@(_Z13uniformUpdateP6float4Pfjf)
        /*00b0*/ 	.word	0x0000000e


	//----- nvinfo : EIATTR_FRAME_SIZE
	.align		4
.L_30:
        /*00b4*/ 	.byte	0x04, 0x11
        /*00b6*/ 	.short	(.L_32 - .L_31)
	.align		4
.L_31:
        /*00b8*/ 	.word	index@(_Z13uniformUpdateP6float4Pfjf)
        /*00bc*/ 	.word	0x00000000


	//----- nvinfo : EIATTR_MIN_STACK_SIZE
	.align		4
.L_32:
        /*00c0*/ 	.byte	0x04, 0x12
        /*00c2*/ 	.short	(.L_34 - .L_33)
	.align		4
.L_33:
        /*00c4*/ 	.word	index@(_Z13uniformUpdateP6float4Pfjf)
        /*00c8*/ 	.word	0x00000000


	//----- nvinfo : EIATTR_MIN_STACK_SIZE
	.align		4
.L_34:
        /*00cc*/ 	.byte	0x04, 0x12
        /*00ce*/ 	.short	(.L_36 - .L_35)
	.align		4
.L_35:
        /*00d0*/ 	.word	index@(_Z20scanExclusiveShared2PfS_S_jjjf)
        /*00d4*/ 	.word	0x00000000


	//----- nvinfo : EIATTR_MIN_STACK_SIZE
	.align		4
.L_36:
        /*00d8*/ 	.byte	0x04, 0x12
        /*00da*/ 	.short	(.L_38 - .L_37)
	.align		4
.L_37:
        /*00dc*/ 	.word	index@(_Z20scanExclusiveShared4P6float4S0_jjfffiiiifiif)
        /*00e0*/ 	.word	0x00000020


	//----- nvinfo : EIATTR_MIN_STACK_SIZE
	.align		4
.L_38:
        /*00e4*/ 	.byte	0x04, 0x12
        /*00e6*/ 	.short	(.L_40 - .L_39)
	.align		4
.L_39:
        /*00e8*/ 	.word	index@(_Z20scanExclusiveSharedwP6float4S0_jjfffiiifiif)
        /*00ec*/ 	.word	0x00000020


	//----- nvinfo : EIATTR_MIN_STACK_SIZE
	.align		4
.L_40:
        /*00f0*/ 	.byte	0x04, 0x12
        /*00f2*/ 	.short	(.L_42 - .L_41)
	.align		4
.L_41:
        /*00f4*/ 	.word	index@(_Z19scanExclusiveSharedP6float4S0_jjf)
        /*00f8*/ 	.word	0x00000000
.L_42:


//--------------------- .nv.compat                --------------------------
	.section	.nv.compat,"",@"SHT_CUDA_COMPAT_INFO"
	.align	4
        /*0000*/ 	.byte	0x02, 0x09, 0x00, 0x00, 0x02, 0x02, 0x01, 0x00, 0x02, 0x05, 0x05, 0x00, 0x03, 0x07, 0x01, 0x01
        /*0010*/ 	.byte	0x02, 0x03, 0x00, 0x00, 0x02, 0x06, 0x01, 0x00, 0x04, 0x0b, 0x08, 0x00, 0x01, 0x00, 0x00, 0x00
        /*0020*/ 	.byte	0x00, 0x00, 0x00, 0x00


//--------------------- .nv.info._Z13uniformUpdateP6float4Pfjf --------------------------
	.section	.nv.info._Z13uniformUpdateP6float4Pfjf,"",@"SHT_CUDA_INFO"
	.sectionflags	@""
	.align	4


	//----- nvinfo : EIATTR_CUDA_API_VERSION
	.align		4
        /*0000*/ 	.byte	0x04, 0x37
        /*0002*/ 	.short	(.L_44 - .L_43)
.L_43:
        /*0004*/ 	.word	0x00000082


	//----- nvinfo : EIATTR_KPARAM_INFO
	.align		4
.L_44:
        /*0008*/ 	.byte	0x04, 0x17
        /*000a*/ 	.short	(.L_46 - .L_45)
.L_45:
        /*000c*/ 	.word	0x00000000
        /*0010*/ 	.short	0x0003
        /*0012*/ 	.short	0x0014
        /*0014*/ 	.byte	0x00, 0xf0, 0x11, 0x00


	//----- nvinfo : EIATTR_KPARAM_INFO
	.align		4
.L_46:
        /*0018*/ 	.byte	0x04, 0x17
        /*001a*/ 	.short	(.L_48 - .L_47)
.L_47:
        /*001c*/ 	.word	0x00000000
        /*0020*/ 	.short	0x0002
        /*0022*/ 	.short	0x0010
        /*0024*/ 	.byte	0x00, 0xf0, 0x11, 0x00


	//----- nvinfo : EIATTR_KPARAM_INFO
	.align		4
.L_48:
        /*0028*/ 	.byte	0x04, 0x17
        /*002a*/ 	.short	(.L_50 - .L_49)
.L_49:
        /*002c*/ 	.word	0x00000000
        /*0030*/ 	.short	0x0001
        /*0032*/ 	.short	0x0008
        /*0034*/ 	.byte	0x00, 0xf5, 0x21, 0x00


	//----- nvinfo : EIATTR_KPARAM_INFO
	.align		4
.L_50:
        /*0038*/ 	.byte	0x04, 0x17
        /*003a*/ 	.short	(.L_52 - .L_51)
.L_51:
        /*003c*/ 	.word	0x00000000
        /*0040*/ 	.short	0x0000
        /*0042*/ 	.short	0x0000
        /*0044*/ 	.byte	0x00, 0xf5, 0x21, 0x00


	//----- nvinfo : EIATTR_SPARSE_MMA_MASK
	.align		4
.L_52:
        /*0048*/ 	.byte	0x03, 0x50
        /*004a*/ 	.short	0x0000


	//----- nvinfo : EIATTR_MAXREG_COUNT
	.align		4
        /*004c*/ 	.byte	0x03, 0x1b
        /*004e*/ 	.short	0x00ff


	//----- nvinfo : EIATTR_NUM_BARRIERS
	.align		4
        /*0050*/ 	.byte	0x02, 0x4c
        /*0052*/ 	.byte	0x01
	.zero		1


	//----- nvinfo : EIATTR_MERCURY_ISA_VERSION
	.align		4
        /*0054*/ 	.byte	0x03, 0x5f
        /*0056*/ 	.short	0x0101


	//----- nvinfo : EIATTR_VRC_CTA_INIT_COUNT
	.align		4
        /*0058*/ 	.byte	0x02, 0x4a
	.zero		1
	.zero		1


	//----- nvinfo : EIATTR_EXIT_INSTR_OFFSETS
	.align		4
        /*005c*/ 	.byte	0x04, 0x1c
        /*005e*/ 	.short	(.L_54 - .L_53)


	//   ....[0]....
.L_53:
        /*0060*/ 	.word	0x00000660


	//----- nvinfo : EIATTR_INDIRECT_BRANCH_TARGETS
	.align		4
.L_54:
        /*0064*/ 	.byte	0x04, 0x34
        /*0066*/ 	.short	(.L_56 - .L_55)


	//   ....[0]....
.L_55:
        /*0068*/ 	.word	.L_x_870@srel
        /*006c*/ 	.short	0x0
        /*006e*/ 	.short	0x0
        /*0070*/ 	.word	0x3
        /*0074*/ 	.word	.L_x_871@srel
        /*0078*/ 	.word	.L_x_872@srel
        /*007c*/ 	.word	.L_x_1@srel


	//   ....[1]....
        /*0080*/ 	.word	.L_x_874@srel
        /*0084*/ 	.short	0x0
        /*0086*/ 	.short	0x0
        /*0088*/ 	.word	0x3
        /*008c*/ 	.word	.L_x_875@srel
        /*0090*/ 	.word	.L_x_876@srel
        /*0094*/ 	.word	.L_x_1@srel


	//   ....[2]....
        /*0098*/ 	.word	.L_x_878@srel
        /*009c*/ 	.short	0x0
        /*009e*/ 	.short	0x0
        /*00a0*/ 	.word	0x3
        /*00a4*/ 	.word	.L_x_879@srel
        /*00a8*/ 	.word	.L_x_880@srel
        /*00ac*/ 	.word	.L_x_3@srel


	//   ....[3]....
        /*00b0*/ 	.word	.L_x_882@srel
        /*00b4*/ 	.short	0x0
        /*00b6*/ 	.short	0x0
        /*00b8*/ 	.word	0x3
        /*00bc*/ 	.word	.L_x_883@srel
        /*00c0*/ 	.word	.L_x_884@srel
        /*00c4*/ 	.word	.L_x_3@srel


	//   ....[4]....
        /*00c8*/ 	.word	.L_x_886@srel
        /*00cc*/ 	.short	0x0
        /*00ce*/ 	.short	0x0
        /*00d0*/ 	.word	0x3
        /*00d4*/ 	.word	.L_x_887@srel
        /*00d8*/ 	.word	.L_x_888@srel
        /*00dc*/ 	.word	.L_x_5@srel


	//   ....[5]....
        /*00e0*/ 	.word	.L_x_890@srel
        /*00e4*/ 	.short	0x0
        /*00e6*/ 	.short	0x0
        /*00e8*/ 	.word	0x3
        /*00ec*/ 	.word	.L_x_891@srel
        /*00f0*/ 	.word	.L_x_892@srel
        /*00f4*/ 	.word	.L_x_5@srel


	//   ....[6]....
        /*00f8*/ 	.word	.L_x_894@srel
        /*00fc*/ 	.short	0x0
        /*00fe*/ 	.short	0x0
        /*0100*/ 	.word	0x3
        /*0104*/ 	.word	.L_x_895@srel
        /*0108*/ 	.word	.L_x_896@srel
        /*010c*/ 	.word	.L_x_7@srel


	//   ....[7]....
        /*0110*/ 	.word	.L_x_898@srel
        /*0114*/ 	.short	0x0
        /*0116*/ 	.short	0x0
        /*0118*/ 	.word	0x3
        /*011c*/ 	.word	.L_x_899@srel
        /*0120*/ 	.word	.L_x_900@srel
        /*0124*/ 	.word	.L_x_7@srel


	//----- nvinfo : EIATTR_CBANK_PARAM_SIZE
	.align		4
.L_56:
        /*0128*/ 	.byte	0x03, 0x19
        /*012a*/ 	.short	0x0018


	//----- nvinfo : EIATTR_PARAM_CBANK
	.align		4
        /*012c*/ 	.byte	0x04, 0x0a
        /*012e*/ 	.short	(.L_58 - .L_57)
	.align		4
.L_57:
        /*0130*/ 	.word	index@(.nv.constant0._Z13uniformUpdateP6float4Pfjf)
        /*0134*/ 	.short	0x0380
        /*0136*/ 	.short	0x0018


	//----- nvinfo : EIATTR_SW_WAR
	.align		4
.L_58:
        /*0138*/ 	.byte	0x04, 0x36
        /*013a*/ 	.short	(.L_60 - .L_59)
.L_59:
        /*013c*/ 	.word	0x00000008
.L_60:


//--------------------- .nv.info._Z20scanExclusiveShared2PfS_S_jjjf --------------------------
	.section	.nv.info._Z20scanExclusiveShared2PfS_S_jjjf,"",@"SHT_CUDA_INFO"
	.sectionflags	@""
	.align	4


	//----- nvinfo : EIATTR_CUDA_API_VERSION
	.align		4
        /*0000*/ 	.byte	0x04, 0x37
        /*0002*/ 	.short	(.L_62 - .L_61)
.L_61:
        /*0004*/ 	.word	0x00000082


	//----- nvinfo : EIATTR_KPARAM_INFO
	.align		4
.L_62:
        /*0008*/ 	.byte	0x04, 0x17
        /*000a*/ 	.short	(.L_64 - .L_63)
.L_63:
        /*000c*/ 	.word	0x00000000
        /*0010*/ 	.short	0x0006
        /*0012*/ 	.short	0x0024
        /*0014*/ 	.byte	0x00, 0xf0, 0x11, 0x00


	//----- nvinfo : EIATTR_KPARAM_INFO
	.align		4
.L_64:
        /*0018*/ 	.byte	0x04, 0x17
        /*001a*/ 	.short	(.L_66 - .L_65)
.L_65:
        /*001c*/ 	.word	0x00000000
        /*0020*/ 	.short	0x0005
        /*0022*/ 	.short	0x0020
        /*0024*/ 	.byte	0x00, 0xf0, 0x11, 0x00


	//----- nvinfo : EIATTR_KPARAM_INFO
	.align		4
.L_66:
        /*0028*/ 	.byte	0x04, 0x17
        /*002a*/ 	.short	(.L_68 - .L_67)
.L_67:
        /*002c*/ 	.word	0x00000000
        /*0030*/ 	.short	0x0004
        /*0032*/ 	.short	0x001c
        /*0034*/ 	.byte	0x00, 0xf0, 0x11, 0x00


	//----- nvinfo : EIATTR_KPARAM_INFO
	.align		4
.L_68:
        /*0038*/ 	.byte	0x04, 0x17
        /*003a*/ 	.short	(.L_70 - .L_69)
.L_69:
        /*003c*/ 	.word	0x00000000
        /*0040*/ 	.short	0x0003
        /*0042*/ 	.short	0x0018
        /*0044*/ 	.byte	0x00, 0xf0, 0x11, 0x00


	//----- nvinfo : EIATTR_KPARAM_INFO
	.align		4
.L_70:
        /*0048*/ 	.byte	0x04, 0x17
        /*004a*/ 	.short	(.L_72 - .L_71)
.L_71:
        /*004c*/ 	.word	0x00000000
        /*0050*/ 	.short	0x0002
        /*0052*/ 	.short	0x0010
        /*0054*/ 	.byte	0x00, 0xf5, 0x21, 0x00


	//----- nvinfo : EIATTR_KPARAM_INFO
	.align		4
.L_72:
        /*0058*/ 	.byte	0x04, 0x17
        /*005a*/ 	.short	(.L_74 - .L_73)
.L_73:
        /*005c*/ 	.word	0x00000000
        /*0060*/ 	.short	0x0001
        /*0062*/ 	.short	0x0008
        /*0064*/ 	.byte	0x00, 0xf5, 0x21, 0x00


	//----- nvinfo : EIATTR_KPARAM_INFO
	.align		4
.L_74:
        /*0068*/ 	.byte	0x04, 0x17
        /*006a*/ 	.short	(.L_76 - .L_75)
.L_75:
        /*006c*/ 	.word	0x00000000
        /*0070*/ 	.short	0x0000
        /*0072*/ 	.short	0x0000
        /*0074*/ 	.byte	0x00, 0xf5, 0x21, 0x00


	//----- nvinfo : EIATTR_SPARSE_MMA_MASK
	.align		4
.L_76:
        /*0078*/ 	.byte	0x03, 0x50
        /*007a*/ 	.short	0x0000


	//----- nvinfo : EIATTR_MAXREG_COUNT
	.align		4
        /*007c*/ 	.byte	0x03, 0x1b
        /*007e*/ 	.short	0x00ff


	//----- nvinfo : EIATTR_NUM_BARRIERS
	.align		4
        /*0080*/ 	.byte	0x02, 0x4c
        /*0082*/ 	.byte	0x01
	.zero		1


	//----- nvinfo : EIATTR_MERCURY_ISA_VERSION
	.align		4
        /*0084*/ 	.byte	0x03, 0x5f
        /*0086*/ 	.short	0x0101


	//----- nvinfo : EIATTR_VRC_CTA_INIT_COUNT
	.align		4
        /*0088*/ 	.byte	0x02, 0x4a
	.zero		1
	.zero		1


	//----- nvinfo : EIATTR_EXIT_INSTR_OFFSETS
	.align		4
        /*008c*/ 	.byte	0x04, 0x1c
        /*008e*/ 	.short	(.L_78 - .L_77)


	//   ....[0]....
.L_77:
        /*0090*/ 	.word	0x00000f30


	//   ....[1]....
        /*0094*/ 	.word	0x00000f70


	//----- nvinfo : EIATTR_INDIRECT_BRANCH_TARGETS
	.align		4
.L_78:
        /*0098*/ 	.byte	0x04, 0x34
        /*009a*/ 	.short	(.L_80 - .L_79)


	//   ....[0]....
.L_79:
        /*009c*/ 	.word	.L_x_902@srel
        /*00a0*/ 	.short	0x0
        /*00a2*/ 	.short	0x0
        /*00a4*/ 	.word	0x3
        /*00a8*/ 	.word	.L_x_903@srel
        /*00ac*/ 	.word	.L_x_904@srel
        /*00b0*/ 	.word	.L_x_905@srel


	//   ....[1]....
        /*00b4*/ 	.word	.L_x_906@srel
        /*00b8*/ 	.short	0x0
        /*00ba*/ 	.short	0x0
        /*00bc*/ 	.word	0x3
        /*00c0*/ 	.word	.L_x_907@srel
        /*00c4*/ 	.word	.L_x_908@srel
        /*00c8*/ 	.word	.L_x_905@srel


	//   ....[2]....
        /*00cc*/ 	.word	.L_x_910@srel
        /*00d0*/ 	.short	0x0
        /*00d2*/ 	.short	0x0
        /*00d4*/ 	.word	0x3
        /*00d8*/ 	.word	.L_x_911@srel
        /*00dc*/ 	.word	.L_x_912@srel
        /*00e0*/ 	.word	.L_x_16@srel


	//   ....[3]....
        /*00e4*/ 	.word	.L_x_914@srel
        /*00e8*/ 	.short	0x0
        /*00ea*/ 	.short	0x0
        /*00ec*/ 	.word	0x3
        /*00f0*/ 	.word	.L_x_915@srel
        /*00f4*/ 	.word	.L_x_916@srel
        /*00f8*/ 	.word	.L_x_24@srel


	//   ....[4]....
        /*00fc*/ 	.word	.L_x_918@srel
        /*0100*/ 	.short	0x0
        /*0102*/ 	.short	0x0
        /*0104*/ 	.word	0x3
        /*0108*/ 	.word	.L_x_919@srel
        /*010c*/ 	.word	.L_x_920@srel
        /*0110*/ 	.word	.L_x_24@srel


	//   ....[5]....
        /*0114*/ 	.word	.L_x_922@srel
        /*0118*/ 	.short	0x0
        /*011a*/ 	.short	0x0
        /*011c*/ 	.word	0x3
        /*0120*/ 	.word	.L_x_923@srel
        /*0124*/ 	.word	.L_x_924@srel
        /*0128*/ 	.word	.L_x_25@srel


	//----- nvinfo : EIATTR_CRS_STACK_SIZE
	.align		4
.L_80:
        /*012c*/ 	.byte	0x04, 0x1e
        /*012e*/ 	.short	(.L_82 - .L_81)
.L_81:
        /*0130*/ 	.word	0x00000000


	//----- nvinfo : EIATTR_CBANK_PARAM_SIZE
	.align		4
.L_82:
        /*0134*/ 	.byte	0x03, 0x19
        /*0136*/ 	.short	0x0028


	//----- nvinfo : EIATTR_PARAM_CBANK
	.align		4
        /*0138*/ 	.byte	0x04, 0x0a
        /*013a*/ 	.short	(.L_84 - .L_83)
	.align		4
.L_83:
        /*013c*/ 	.word	index@(.nv.constant0._Z20scanExclusiveShared2PfS_S_jjjf)
        /*0140*/ 	.short	0x0380
        /*0142*/ 	.short	0x0028


	//----- nvinfo : EIATTR_SW_WAR
	.align		4
.L_84:
        /*0144*/ 	.byte	0x04, 0x36
        /*0146*/ 	.short	(.L_86 - .L_85)
.L_85:
        /*0148*/ 	.word	0x00000008
.L_86:


//--------------------- .nv.info._Z20scanExclusiveShared4P6float4S0_jjfffiiiifiif --------------------------
	.section	.nv.info._Z20scanExclusiveShared4P6float4S0_jjfffiiiifiif,"",@"SHT_CUDA_INFO"
	.sectionflags	@""
	.align	4


	//----- nvinfo : EIATTR_CUDA_API_VERSION
	.align		4
        /*0000*/ 	.byte	0x04, 0x37
        /*0002*/ 	.short	(.L_88 - .L_87)
.L_87:
        /*0004*/ 	.word	0x00000082


	//----- nvinfo : EIATTR_KPARAM_INFO
	.align		4
.L_88:
        /*0008*/ 	.byte	0x04, 0x17
        /*000a*/ 	.short	(.L_90 - .L_89)
.L_89:
        /*000c*/ 	.word	0x00000000
        /*0010*/ 	.short	0x000e
        /*0012*/ 	.short	0x0040
        /*0014*/ 	.byte	0x00, 0xf0, 0x11, 0x00


	//----- nvinfo : EIATTR_KPARAM_INFO
	.align		4
.L_90:
        /*0018*/ 	.byte	0x04, 0x17
        /*001a*/ 	.short	(.L_92 - .L_91)
.L_91:
        /*001c*/ 	.word	0x00000000
        /*0020*/ 	.short	0x000d
        /*0022*/ 	.short	0x003c
        /*0024*/ 	.byte	0x00, 0xf0, 0x11, 0x00


	//----- nvinfo : EIATTR_KPARAM_INFO
	.align		4
.L_92:
        /*0028*/ 	.byte	0x04, 0x17
        /*002a*/ 	.short	(.L_94 - .L_93)
.L_93:
        /*002c*/ 	.word	0x00000000
        /*0030*/ 	.short	0x000c
        /*0032*/ 	.short	0x0038
        /*0034*/ 	.byte	0x00, 0xf0, 0x11, 0x00


	//----- nvinfo : EIATTR_KPARAM_INFO
	.align		4
.L_94:
        /*0038*/ 	.byte	0x04, 0x17
        /*003a*/ 	.short	(.L_96 - .L_95)
.L_95:
        /*003c*/ 	.word	0x00000000
        /*0040*/ 	.short	0x000b
        /*0042*/ 	.short	0x0034
        /*0044*/ 	.byte	0x00, 0xf0, 0x11, 0x00


	//----- nvinfo : EIATTR_KPARAM_INFO
	.align		4
.L_96:
        /*0048*/ 	.byte	0x04, 0x17
        /*004a*/ 	.short	(.L_98 - .L_97)
.L_97:
        /*004c*/ 	.word	0x00000000
        /*0050*/ 	.short	0x000a
        /*0052*/ 	.short	0x0030
        /*0054*/ 	.byte	0x00, 0xf0, 0x11, 0x00


	//----- nvinfo : EIATTR_KPARAM_INFO
	.align		4
.L_98:
        /*0058*/ 	.byte	0x04, 0x17
        /*005a*/ 	.short	(.L_100 - .L_99)
.L_99:
        /*005c*/ 	.word	0x00000000
        /*0060*/ 	.short	0x0009
        /*0062*/ 	.short	0x002c
        /*0064*/ 	.byte	0x00, 0xf0, 0x11, 0x00


	//----- nvinfo : EIATTR_KPARAM_INFO
	.align		4
.L_100:
        /*0068*/ 	.byte	0x04, 0x17
        /*006a*/ 	.short	(.L_102 - .L_101)
.L_101:
        /*006c*/ 	.word	0x00000000
        /*0070*/ 	.short	0x0008
        /*0072*/ 	.short	0x0028
        /*0074*/ 	.byte	0x00, 0xf0, 0x11, 0x00


	//----- nvinfo : EIATTR_KPARAM_INFO
	.align		4
.L_102:
        /*0078*/ 	.byte	0x04, 0x17
        /*007a*/ 	.short	(.L_104 - .L_103)
.L_103:
        /*007c*/ 	.word	0x00000000
        /*0080*/ 	.short	0x0007
        /*0082*/ 	.short	0x0024
        /*0084*/ 	.byte	0x00, 0xf0, 0x11, 0x00


	//----- nvinfo : EIATTR_KPARAM_INFO
	.align		4
.L_104:
        /*0088*/ 	.byte	0x04, 0x17
        /*008a*/ 	.short	(.L_106 - .L_105)
.L_105:
        /*008c*/ 	.word	0x00000000
        /*0090*/ 	.short	0x0006
        /*0092*/ 	.short	0x0020
        /*0094*/ 	.byte	0x00, 0xf0, 0x11, 0x00


	//----- nvinfo : EIATTR_KPARAM_INFO
	.align		4
.L_106:
        /*0098*/ 	.byte	0x04, 0x17
        /*009a*/ 	.short	(.L_108 - .L_107)
.L_107:
        /*009c*/ 	.word	0x00000000
        /*00a0*/ 	.short	0x0005
        /*00a2*/ 	.short	0x001c
        /*00a4*/ 	.byte	0x00, 0xf0, 0x11, 0x00


	//----- nvinfo : EIATTR_KPARAM_INFO
	.align		4
.L_108:
        /*00a8*/ 	.byte	0x04, 0x17
        /*00aa*/ 	.short	(.L_110 - .L_109)
.L_109:
        /*00ac*/ 	.word	0x00000000
        /*00b0*/ 	.short	0x0004
        /*00b2*/ 	.short	0x0018
        /*00b4*/ 	.byte	0x00, 0xf0, 0x11, 0x00


	//----- nvinfo : EIATTR_KPARAM_INFO
	.align		4
.L_110:
        /*00b8*/ 	.byte	0x04, 0x17
        /*00ba*/ 	.short	(.L_112 - .L_111)
.L_111:
        /*00bc*/ 	.word	0x00000000
        /*00c0*/ 	.short	0x0003
        /*00c2*/ 	.short	0x0014
        /*00c4*/ 	.byte	0x00, 0xf0, 0x11, 0x00


	//----- nvinfo : EIATTR_KPARAM_INFO
	.align		4
.L_112:
        /*00c8*/ 	.byte	0x04, 0x17
        /*00ca*/ 	.short	(.L_114 - .L_113)
.L_113:
        /*00cc*/ 	.word	0x00000000
        /*00d0*/ 	.short	0x0002
        /*00d2*/ 	.short	0x0010
        /*00d4*/ 	.byte	0x00, 0xf0, 0x11, 0x00


	//----- nvinfo : EIATTR_KPARAM_INFO
	.align		4
.L_114:
        /*00d8*/ 	.byte	0x04, 0x17
        /*00da*/ 	.short	(.L_116 - .L_115)
.L_115:
        /*00dc*/ 	.word	0x00000000
        /*00e0*/ 	.short	0x0001
        /*00e2*/ 	.short	0x0008
        /*00e4*/ 	.byte	0x00, 0xf5, 0x21, 0x00


	//----- nvinfo : EIATTR_KPARAM_INFO
	.align		4
.L_116:
        /*00e8*/ 	.byte	0x04, 0x17
        /*00ea*/ 	.short	(.L_118 - .L_117)
.L_117:
        /*00ec*/ 	.word	0x00000000
        /*00f0*/ 	.short	0x0000
        /*00f2*/ 	.short	0x0000
        /*00f4*/ 	.byte	0x00, 0xf5, 0x21, 0x00


	//----- nvinfo : EIATTR_SPARSE_MMA_MASK
	.align		4
.L_118:
        /*00f8*/ 	.byte	0x03, 0x50
        /*00fa*/ 	.short	0x0000


	//----- nvinfo : EIATTR_MAXREG_COUNT
	.align		4
        /*00fc*/ 	.byte	0x03, 0x1b
        /*00fe*/ 	.short	0x00ff


	//----- nvinfo : EIATTR_NUM_BARRIERS
	.align		4
        /*0100*/ 	.byte	0x02, 0x4c
        /*0102*/ 	.byte	0x01
	.zero		1


	//----- nvinfo : EIATTR_MERCURY_ISA_VERSION
	.align		4
        /*0104*/ 	.byte	0x03, 0x5f
        /*0106*/ 	.short	0x0101


	//----- nvinfo : EIATTR_VRC_CTA_INIT_COUNT
	.align		4
        /*0108*/ 	.byte	0x02, 0x4a
	.zero		1
	.zero		1


	//----- nvinfo : EIATTR_EXIT_INSTR_OFFSETS
	.align		4
        /*010c*/ 	.byte	0x04, 0x1c
        /*010e*/ 	.short	(.L_120 - .L_119)


	//   ....[0]....
.L_119:
        /*0110*/ 	.word	0x000330a0


	//----- nvinfo : EIATTR_CRS_STACK_SIZE
	.align		4
.L_120:
        /*0114*/ 	.byte	0x04, 0x1e
        /*0116*/ 	.short	(.L_122 - .L_121)
.L_121:
        /*0118*/ 	.word	0x00000000


	//----- nvinfo : EIATTR_CBANK_PARAM_SIZE
	.align		4
.L_122:
        /*011c*/ 	.byte	0x03, 0x19
        /*011e*/ 	.short	0x0044


	//----- nvinfo : EIATTR_PARAM_CBANK
	.align		4
        /*0120*/ 	.byte	0x04, 0x0a
        /*0122*/ 	.short	(.L_124 - .L_123)
	.align		4
.L_123:
        /*0124*/ 	.word	index@(.nv.constant0._Z20scanExclusiveShared4P6float4S0_jjfffiiiifiif)
        /*0128*/ 	.short	0x0380
        /*012a*/ 	.short	0x0044


	//----- nvinfo : EIATTR_SW_WAR
	.align		4
.L_124:
        /*012c*/ 	.byte	0x04, 0x36
        /*012e*/ 	.short	(.L_126 - .L_125)
.L_125:
        /*0130*/ 	.word	0x00000008
.L_126:


//--------------------- .nv.info._Z20scanExclusiveSharedwP6float4S0_jjfffiiifiif --------------------------
	.section	.nv.info._Z20scanExclusiveSharedwP6float4S0_jjfffiiifiif,"",@"SHT_CUDA_INFO"
	.sectionflags	@""
	.align	4


	//----- nvinfo : EIATTR_CUDA_API_VERSION
	.align		4
        /*0000*/ 	.byte	0x04, 0x37
        /*0002*/ 	.short	(.L_128 - .L_127)
.L_127:
        /*0004*/ 	.word	0x00000082


	//----- nvinfo : EIATTR_KPARAM_INFO
	.align		4
.L_128:
        /*0008*/ 	.byte	0x04, 0x17
        /*000a*/ 	.short	(.L_130 - .L_129)
.L_129:
        /*000c*/ 	.word	0x00000000
        /*0010*/ 	.short	0x000d
        /*0012*/ 	.short	0x003c
        /*0014*/ 	.byte	0x00, 0xf0, 0x11, 0x00


	//----- nvinfo : EIATTR_KPARAM_INFO
	.align		4
.L_130:
        /*0018*/ 	.byte	0x04, 0x17
        /*001a*/ 	.short	(.L_132 - .L_131)
.L_131:
        /*001c*/ 	.word	0x00000000
        /*0020*/ 	.short	0x000c
        /*0022*/ 	.short	0x0038
        /*0024*/ 	.byte	0x00, 0xf0, 0x11, 0x00


	//----- nvinfo : EIATTR_KPARAM_INFO
	.align		4
.L_132:
        /*0028*/ 	.byte	0x04, 0x17
        /*002a*/ 	.short	(.L_134 - .L_133)
.L_133:
        /*002c*/ 	.word	0x00000000
        /*0030*/ 	.short	0x000b
        /*0032*/ 	.short	0x0034
        /*0034*/ 	.byte	0x00, 0xf0, 0x11, 0x00


	//----- nvinfo : EIATTR_KPARAM_INFO
	.align		4
.L_134:
        /*0038*/ 	.byte	0x04, 0x17
        /*003a*/ 	.short	(.L_136 - .L_135)
.L_135:
        /*003c*/ 	.word	0x00000000
        /*0040*/ 	.short	0x000a
        /*0042*/ 	.short	0x0030
        /*0044*/ 	.byte	0x00, 0xf0, 0x11, 0x00


	//----- nvinfo : EIATTR_KPARAM_INFO
	.align		4
.L_136:
        /*0048*/ 	.byte	0x04, 0x17
        /*004a*/ 	.short	(.L_138 - .L_137)
.L_137:
        /*004c*/ 	.word	0x00000000
        /*0050*/ 	.short	0x0009
        /*0052*/ 	.short	0x002c
        /*0054*/ 	.byte	0x00, 0xf0, 0x11, 0x00


	//----- nvinfo : EIATTR_KPARAM_INFO
	.align		4
.L_138:
        /*0058*/ 	.byte	0x04, 0x17
        /*005a*/ 	.short	(.L_140 - .L_139)
.L_139:
        /*005c*/ 	.word	0x00000000
        /*0060*/ 	.short	0x0008
        /*0062*/ 	.short	0x0028
        /*0064*/ 	.byte	0x00, 0xf0, 0x11, 0x00


	//----- nvinfo : EIATTR_KPARAM_INFO
	.align		4
.L_140:
        /*0068*/ 	.byte	0x04, 0x17
        /*006a*/ 	.short	(.L_142 - .L_141)
.L_141:
        /*006c*/ 	.word	0x00000000
        /*0070*/ 	.short	0x0007
        /*0072*/ 	.short	0x0024
        /*0074*/ 	.byte	0x00, 0xf0, 0x11, 0x00


	//----- nvinfo : EIATTR_KPARAM_INFO
	.align		4
.L_142:
        /*0078*/ 	.byte	0x04, 0x17
        /*007a*/ 	.short	(.L_144 - .L_143)
.L_143:
        /*007c*/ 	.word	0x00000000
        /*0080*/ 	.short	0x0006
        /*0082*/ 	.short	0x0020
        /*0084*/ 	.byte	0x00, 0xf0, 0x11, 0x00


	//----- nvinfo : EIATTR_KPARAM_INFO
	.align		4
.L_144:
        /*0088*/ 	.byte	0x04, 0x17
        /*008a*/ 	.short	(.L_146 - .L_145)
.L_145:
        /*008c*/ 	.word	0x00000000
        /*0090*/ 	.short	0x0005
        /*0092*/ 	.short	0x001c
        /*0094*/ 	.byte	0x00, 0xf0, 0x11, 0x00


	//----- nvinfo : EIATTR_KPARAM_INFO
	.align		4
.L_146:
        /*0098*/ 	.byte	0x04, 0x17
        /*009a*/ 	.short	(.L_148 - .L_147)
.L_147:
        /*009c*/ 	.word	0x00000000
        /*00a0*/ 	.short	0x0004
        /*00a2*/ 	.short	0x0018
        /*00a4*/ 	.byte	0x00, 0xf0, 0x11, 0x00


	//----- nvinfo : EIATTR_KPARAM_INFO
	.align		4
.L_148:
        /*00a8*/ 	.byte	0x04, 0x17
        /*00aa*/ 	.short	(.L_150 - .L_149)
.L_149:
        /*00ac*/ 	.word	0x00000000
        /*00b0*/ 	.short	0x0003
        /*00b2*/ 	.short	0x0014
        /*00b4*/ 	.byte	0x00, 0xf0, 0x11, 0x00


	//----- nvinfo : EIATTR_KPARAM_INFO
	.align		4
.L_150:
        /*00b8*/ 	.byte	0x04, 0x17
        /*00ba*/ 	.short	(.L_152 - .L_151)
.L_151:
        /*00bc*/ 	.word	0x00000000
        /*00c0*/ 	.short	0x0002
        /*00c2*/ 	.short	0x0010
        /*00c4*/ 	.byte	0x00, 0xf0, 0x11, 0x00


	//----- nvinfo : EIATTR_KPARAM_INFO
	.align		4
.L_152:
        /*00c8*/ 	.byte	0x04, 0x17
        /*00ca*/ 	.short	(.L_154 - .L_153)
.L_153:
        /*00cc*/ 	.word	0x00000000
        /*00d0*/ 	.short	0x0001
        /*00d2*/ 	.short	0x0008
        /*00d4*/ 	.byte	0x00, 0xf5, 0x21, 0x00


	//----- nvinfo : EIATTR_KPARAM_INFO
	.align		4
.L_154:
        /*00d8*/ 	.byte	0x04, 0x17
        /*00da*/ 	.short	(.L_156 - .L_155)
.L_155:
        /*00dc*/ 	.word	0x00000000
        /*00e0*/ 	.short	0x0000
        /*00e2*/ 	.short	0x0000
        /*00e4*/ 	.byte	0x00, 0xf5, 0x21, 0x00


	//----- nvinfo : EIATTR_SPARSE_MMA_MASK
	.align		4
.L_156:
        /*00e8*/ 	.byte	0x03, 0x50
        /*00ea*/ 	.short	0x0000


	//----- nvinfo : EIATTR_MAXREG_COUNT
	.align		4
        /*00ec*/ 	.byte	0x03, 0x1b
        /*00ee*/ 	.short	0x00ff


	//----- nvinfo : EIATTR_NUM_BARRIERS
	.align		4
        /*00f0*/ 	.byte	0x02, 0x4c
        /*00f2*/ 	.byte	0x01
	.zero		1


	//----- nvinfo : EIATTR_MERCURY_ISA_VERSION
	.align		4
        /*00f4*/ 	.byte	0x03, 0x5f
        /*00f6*/ 	.short	0x0101


	//----- nvinfo : EIATTR_VRC_CTA_INIT_COUNT
	.align		4
        /*00f8*/ 	.byte	0x02, 0x4a
	.zero		1
	.zero		1


	//----- nvinfo : EIATTR_EXIT_INSTR_OFFSETS
	.align		4
        /*00fc*/ 	.byte	0x04, 0x1c
        /*00fe*/ 	.short	(.L_158 - .L_157)


	//   ....[0]....
.L_157:
        /*0100*/ 	.word	0x0000e980


	//----- nvinfo : EIATTR_INDIRECT_BRANCH_TARGETS
	.align		4
.L_158:
        /*0104*/ 	.byte	0x04, 0x34
        /*0106*/ 	.short	(.L_160 - .L_159)


	//   ....[0]....
.L_159:
        /*0108*/ 	.word	.L_x_926@srel
        /*010c*/ 	.short	0x0
        /*010e*/ 	.short	0x0
        /*0110*/ 	.word	0x3
        /*0114*/ 	.word	.L_x_927@srel
        /*0118*/ 	.word	.L_x_928@srel
        /*011c*/ 	.word	.L_x_776@srel


	//   ....[1]....
        /*0120*/ 	.word	.L_x_930@srel
        /*0124*/ 	.short	0x0
        /*0126*/ 	.short	0x0
        /*0128*/ 	.word	0x3
        /*012c*/ 	.word	.L_x_931@srel
        /*0130*/ 	.word	.L_x_932@srel
        /*0134*/ 	.word	.L_x_776@srel


	//   ....[2]....
        /*0138*/ 	.word	.L_x_934@srel
        /*013c*/ 	.short	0x0
        /*013e*/ 	.short	0x0
        /*0140*/ 	.word	0x3
        /*0144*/ 	.word	.L_x_935@srel
        /*0148*/ 	.word	.L_x_936@srel
        /*014c*/ 	.word	.L_x_778@srel


	//   ....[3]....
        /*0150*/ 	.word	.L_x_938@srel
        /*0154*/ 	.short	0x0
        /*0156*/ 	.short	0x0
        /*0158*/ 	.word	0x3
        /*015c*/ 	.word	.L_x_939@srel
        /*0160*/ 	.word	.L_x_940@srel
        /*0164*/ 	.word	.L_x_778@srel


	//   ....[4]....
        /*0168*/ 	.word	.L_x_942@srel
        /*016c*/ 	.short	0x0
        /*016e*/ 	.short	0x0
        /*0170*/ 	.word	0x3
        /*0174*/ 	.word	.L_x_943@srel
        /*0178*/ 	.word	.L_x_944@srel
        /*017c*/ 	.word	.L_x_780@srel


	//   ....[5]....
        /*0180*/ 	.word	.L_x_946@srel
        /*0184*/ 	.short	0x0
        /*0186*/ 	.short	0x0
        /*0188*/ 	.word	0x3
        /*018c*/ 	.word	.L_x_947@srel
        /*0190*/ 	.word	.L_x_948@srel
        /*0194*/ 	.word	.L_x_780@srel


	//   ....[6]....
        /*0198*/ 	.word	.L_x_950@srel
        /*019c*/ 	.short	0x0
        /*019e*/ 	.short	0x0
        /*01a0*/ 	.word	0x3
        /*01a4*/ 	.word	.L_x_951@srel
        /*01a8*/ 	.word	.L_x_952@srel
        /*01ac*/ 	.word	.L_x_784@srel


	//   ....[7]....
        /*01b0*/ 	.word	.L_x_954@srel
        /*01b4*/ 	.short	0x0
        /*01b6*/ 	.short	0x0
        /*01b8*/ 	.word	0x3
        /*01bc*/ 	.word	.L_x_955@srel
        /*01c0*/ 	.word	.L_x_956@srel
        /*01c4*/ 	.word	.L_x_784@srel


	//   ....[8]....
        /*01c8*/ 	.word	.L_x_958@srel
        /*01cc*/ 	.short	0x0
        /*01ce*/ 	.short	0x0
        /*01d0*/ 	.word	0x3
        /*01d4*/ 	.word	.L_x_959@srel
        /*01d8*/ 	.word	.L_x_960@srel
        /*01dc*/ 	.word	.L_x_786@srel


	//   ....[9]....
        /*01e0*/ 	.word	.L_x_962@srel
        /*01e4*/ 	.short	0x0
        /*01e6*/ 	.short	0x0
        /*01e8*/ 	.word	0x3
        /*01ec*/ 	.word	.L_x_963@srel
        /*01f0*/ 	.word	.L_x_964@srel
        /*01f4*/ 	.word	.L_x_789@srel


	//   ....[10]....
        /*01f8*/ 	.word	.L_x_966@srel
        /*01fc*/ 	.short	0x0
        /*01fe*/ 	.short	0x0
        /*0200*/ 	.word	0x3
        /*0204*/ 	.word	.L_x_967@srel
        /*0208*/ 	.word	.L_x_968@srel
        /*020c*/ 	.word	.L_x_792@srel


	//   ....[11]....
        /*0210*/ 	.word	.L_x_970@srel
        /*0214*/ 	.short	0x0
        /*0216*/ 	.short	0x0
        /*0218*/ 	.word	0x3
        /*021c*/ 	.word	.L_x_971@srel
        /*0220*/ 	.word	.L_x_972@srel
        /*0224*/ 	.word	.L_x_795@srel


	//   ....[12]....
        /*0228*/ 	.word	.L_x_974@srel
        /*022c*/ 	.short	0x0
        /*022e*/ 	.short	0x0
        /*0230*/ 	.word	0x3
        /*0234*/ 	.word	.L_x_975@srel
        /*0238*/ 	.word	.L_x_976@srel
        /*023c*/ 	.word	.L_x_801@srel


	//   ....[13]....
        /*0240*/ 	.word	.L_x_978@srel
        /*0244*/ 	.short	0x0
        /*0246*/ 	.short	0x0
        /*0248*/ 	.word	0x3
        /*024c*/ 	.word	.L_x_979@srel
        /*0250*/ 	.word	.L_x_980@srel
        /*0254*/ 	.word	.L_x_801@srel


	//   ....[14]....
        /*0258*/ 	.word	.L_x_982@srel
        /*025c*/ 	.short	0x0
        /*025e*/ 	.short	0x0
        /*0260*/ 	.word	0x3
        /*0264*/ 	.word	.L_x_983@srel
        /*0268*/ 	.word	.L_x_984@srel
        /*026c*/ 	.word	.L_x_804@srel


	//   ....[15]....
        /*0270*/ 	.word	.L_x_986@srel
        /*0274*/ 	.short	0x0
        /*0276*/ 	.short	0x0
        /*0278*/ 	.word	0x3
        /*027c*/ 	.word	.L_x_987@srel
        /*0280*/ 	.word	.L_x_988@srel
        /*0284*/ 	.word	.L_x_804@srel


	//   ....[16]....
        /*0288*/ 	.word	.L_x_990@srel
        /*028c*/ 	.short	0x0
        /*028e*/ 	.short	0x0
        /*0290*/ 	.word	0x3
        /*0294*/ 	.word	.L_x_991@srel
        /*0298*/ 	.word	.L_x_992@srel
        /*029c*/ 	.word	.L_x_807@srel


	//   ....[17]....
        /*02a0*/ 	.word	.L_x_994@srel
        /*02a4*/ 	.short	0x0
        /*02a6*/ 	.short	0x0
        /*02a8*/ 	.word	0x3
        /*02ac*/ 	.word	.L_x_995@srel
        /*02b0*/ 	.word	.L_x_996@srel
        /*02b4*/ 	.word	.L_x_807@srel


	//   ....[18]....
        /*02b8*/ 	.word	.L_x_998@srel
        /*02bc*/ 	.short	0x0
        /*02be*/ 	.short	0x0
        /*02c0*/ 	.word	0x3
        /*02c4*/ 	.word	.L_x_999@srel
        /*02c8*/ 	.word	.L_x_1000@srel
        /*02cc*/ 	.word	.L_x_811@srel


	//   ....[19]....
        /*02d0*/ 	.word	.L_x_1002@srel
        /*02d4*/ 	.short	0x0
        /*02d6*/ 	.short	0x0
        /*02d8*/ 	.word	0x3
        /*02dc*/ 	.word	.L_x_1003@srel
        /*02e0*/ 	.word	.L_x_1004@srel
        /*02e4*/ 	.word	.L_x_811@srel


	//   ....[20]....
        /*02e8*/ 	.word	.L_x_1006@srel
        /*02ec*/ 	.short	0x0
        /*02ee*/ 	.short	0x0
        /*02f0*/ 	.word	0x3
        /*02f4*/ 	.word	.L_x_1007@srel
        /*02f8*/ 	.word	.L_x_1008@srel
        /*02fc*/ 	.word	.L_x_814@srel


	//   ....[21]....
        /*0300*/ 	.word	.L_x_1010@srel
        /*0304*/ 	.short	0x0
        /*0306*/ 	.short	0x0
        /*0308*/ 	.word	0x3
        /*030c*/ 	.word	.L_x_1011@srel
        /*0310*/ 	.word	.L_x_1012@srel
        /*0314*/ 	.word	.L_x_814@srel


	//   ....[22]....
        /*0318*/ 	.word	.L_x_1014@srel
        /*031c*/ 	.short	0x0
        /*031e*/ 	.short	0x0
        /*0320*/ 	.word	0x3
        /*0324*/ 	.word	.L_x_1015@srel
        /*0328*/ 	.word	.L_x_1016@srel
        /*032c*/ 	.word	.L_x_817@srel


	//   ....[23]....
        /*0330*/ 	.word	.L_x_1018@srel
        /*0334*/ 	.short	0x0
        /*0336*/ 	.short	0x0
        /*0338*/ 	.word	0x3
        /*033c*/ 	.word	.L_x_1019@srel
        /*0340*/ 	.word	.L_x_1020@srel
        /*0344*/ 	.word	.L_x_817@srel


	//   ....[24]....
        /*0348*/ 	.word	.L_x_1022@srel
        /*034c*/ 	.short	0x0
        /*034e*/ 	.short	0x0
        /*0350*/ 	.word	0x3
        /*0354*/ 	.word	.L_x_1023@srel
        /*0358*/ 	.word	.L_x_1024@srel
        /*035c*/ 	.word	.L_x_820@srel


	//   ....[25]....
        /*0360*/ 	.word	.L_x_1026@srel
        /*0364*/ 	.short	0x0
        /*0366*/ 	.short	0x0
        /*0368*/ 	.word	0x3
        /*036c*/ 	.word	.L_x_1027@srel
        /*0370*/ 	.word	.L_x_1028@srel
        /*0374*/ 	.word	.L_x_820@srel


	//----- nvinfo : EIATTR_CRS_STACK_SIZE
	.align		4
.L_160:
        /*0378*/ 	.byte	0x04, 0x1e
        /*037a*/ 	.short	(.L_162 - .L_161)
.L_161:
        /*037c*/ 	.word	0x00000000


	//----- nvinfo : EIATTR_CBANK_PARAM_SIZE
	.align		4
.L_162:
        /*0380*/ 	.byte	0x03, 0x19
        /*0382*/ 	.short	0x0040


	//----- nvinfo : EIATTR_PARAM_CBANK
	.align		4
        /*0384*/ 	.byte	0x04, 0x0a
        /*0386*/ 	.short	(.L_164 - .L_163)
	.align		4
.L_163:
        /*0388*/ 	.word	index@(.nv.constant0._Z20scanExclusiveSharedwP6float4S0_jjfffiiifiif)
        /*038c*/ 	.short	0x0380
        /*038e*/ 	.short	0x0040


	//----- nvinfo : EIATTR_SW_WAR
	.align		4
.L_164:
        /*0390*/ 	.byte	0x04, 0x36
        /*0392*/ 	.short	(.L_166 - .L_165)
.L_165:
        /*0394*/ 	.word	0x00000008
.L_166:


//--------------------- .nv.info._Z19scanExclusiveSharedP6float4S0_jjf --------------------------
	.section	.nv.info._Z19scanExclusiveSharedP6float4S0_jjf,"",@"SHT_CUDA_INFO"
	.sectionflags	@""
	.align	4


	//----- nvinfo : EIATTR_CUDA_API_VERSION
	.align		4
        /*0000*/ 	.byte	0x04, 0x37
        /*0002*/ 	.short	(.L_168 - .L_167)
.L_167:
        /*0004*/ 	.word	0x00000082


	//----- nvinfo : EIATTR_KPARAM_INFO
	.align		4
.L_168:
        /*0008*/ 	.byte	0x04, 0x17
        /*000a*/ 	.short	(.L_170 - .L_169)
.L_169:
        /*000c*/ 	.word	0x00000000
        /*0010*/ 	.short	0x0004
        /*0012*/ 	.short	0x0018
        /*0014*/ 	.byte	0x00, 0xf0, 0x11, 0x00


	//----- nvinfo : EIATTR_KPARAM_INFO
	.align		4
.L_170:
        /*0018*/ 	.byte	0x04, 0x17
        /*001a*/ 	.short	(.L_172 - .L_171)
.L_171:
        /*001c*/ 	.word	0x00000000
        /*0020*/ 	.short	0x0003
        /*0022*/ 	.short	0x0014
        /*0024*/ 	.byte	0x00, 0xf0, 0x11, 0x00


	//----- nvinfo : EIATTR_KPARAM_INFO
	.align		4
.L_172:
        /*0028*/ 	.byte	0x04, 0x17
        /*002a*/ 	.short	(.L_174 - .L_173)
.L_173:
        /*002c*/ 	.word	0x00000000
        /*0030*/ 	.short	0x0002
        /*0032*/ 	.short	0x0010
        /*0034*/ 	.byte	0x00, 0xf0, 0x11, 0x00


	//----- nvinfo : EIATTR_KPARAM_INFO
	.align		4
.L_174:
        /*0038*/ 	.byte	0x04, 0x17
        /*003a*/ 	.short	(.L_176 - .L_175)
.L_175:
        /*003c*/ 	.word	0x00000000
        /*0040*/ 	.short	0x0001
        /*0042*/ 	.short	0x0008
        /*0044*/ 	.byte	0x00, 0xf5, 0x21, 0x00


	//----- nvinfo : EIATTR_KPARAM_INFO
	.align		4
.L_176:
        /*0048*/ 	.byte	0x04, 0x17
        /*004a*/ 	.short	(.L_178 - .L_177)
.L_177:
        /*004c*/ 	.word	0x00000000
        /*0050*/ 	.short	0x0000
        /*0052*/ 	.short	0x0000
        /*0054*/ 	.byte	0x00, 0xf5, 0x21, 0x00


	//----- nvinfo : EIATTR_SPARSE_MMA_MASK
	.align		4
.L_178:
        /*0058*/ 	.byte	0x03, 0x50
        /*005a*/ 	.short	0x0000


	//----- nvinfo : EIATTR_MAXREG_COUNT
	.align		4
        /*005c*/ 	.byte	0x03, 0x1b
        /*005e*/ 	.short	0x00ff


	//----- nvinfo : EIATTR_NUM_BARRIERS
	.align		4
        /*0060*/ 	.byte	0x02, 0x4c
        /*0062*/ 	.byte	0x01
	.zero		1


	//----- nvinfo : EIATTR_MERCURY_ISA_VERSION
	.align		4
        /*0064*/ 	.byte	0x03, 0x5f
        /*0066*/ 	.short	0x0101


	//----- nvinfo : EIATTR_VRC_CTA_INIT_COUNT
	.align		4
        /*0068*/ 	.byte	0x02, 0x4a
	.zero		1
	.zero		1


	//----- nvinfo : EIATTR_EXIT_INSTR_OFFSETS
	.align		4
        /*006c*/ 	.byte	0x04, 0x1c
        /*006e*/ 	.short	(.L_180 - .L_179)


	//   ....[0]....
.L_179:
        /*0070*/ 	.word	0x00001810


	//----- nvinfo : EIATTR_INDIRECT_BRANCH_TARGETS
	.align		4
.L_180:
        /*0074*/ 	.byte	0x04, 0x34
        /*0076*/ 	.short	(.L_182 - .L_181)


	//   ....[0]....
.L_181:
        /*0078*/ 	.word	.L_x_1030@srel
        /*007c*/ 	.short	0x0
        /*007e*/ 	.short	0x0
        /*0080*/ 	.word	0x3
        /*0084*/ 	.word	.L_x_1031@srel
        /*0088*/ 	.word	.L_x_1032@srel
        /*008c*/ 	.word	.L_x_835@srel


	//   ....[1]....
        /*0090*/ 	.word	.L_x_1034@srel
        /*0094*/ 	.short	0x0
        /*0096*/ 	.short	0x0
        /*0098*/ 	.word	0x3
        /*009c*/ 	.word	.L_x_1035@srel
        /*00a0*/ 	.word	.L_x_1036@srel
        /*00a4*/ 	.word	.L_x_835@srel


	//   ....[2]....
        /*00a8*/ 	.word	.L_x_1038@srel
        /*00ac*/ 	.short	0x0
        /*00ae*/ 	.short	0x0
        /*00b0*/ 	.word	0x3
        /*00b4*/ 	.word	.L_x_1039@srel
        /*00b8*/ 	.word	.L_x_1040@srel
        /*00bc*/ 	.word	.L_x_837@srel


	//   ....[3]....
        /*00c0*/ 	.word	.L_x_1042@srel
        /*00c4*/ 	.short	0x0
        /*00c6*/ 	.short	0x0
        /*00c8*/ 	.word	0x3
        /*00cc*/ 	.word	.L_x_1043@srel
        /*00d0*/ 	.word	.L_x_1044@srel
        /*00d4*/ 	.word	.L_x_837@srel


	//   ....[4]....
        /*00d8*/ 	.word	.L_x_1046@srel
        /*00dc*/ 	.short	0x0
        /*00de*/ 	.short	0x0
        /*00e0*/ 	.word	0x3
        /*00e4*/ 	.word	.L_x_1047@srel
        /*00e8*/ 	.word	.L_x_1048@srel
        /*00ec*/ 	.word	.L_x_839@srel


	//   ....[5]....
        /*00f0*/ 	.word	.L_x_1050@srel
        /*00f4*/ 	.short	0x0
        /*00f6*/ 	.short	0x0
        /*00f8*/ 	.word	0x3
        /*00fc*/ 	.word	.L_x_1051@srel
        /*0100*/ 	.word	.L_x_1052@srel
        /*0104*/ 	.word	.L_x_839@srel


	//   ....[6]....
        /*0108*/ 	.word	.L_x_1054@srel
        /*010c*/ 	.short	0x0
        /*010e*/ 	.short	0x0
        /*0110*/ 	.word	0x3
        /*0114*/ 	.word	.L_x_1055@srel
        /*0118*/ 	.word	.L_x_1056@srel
        /*011c*/ 	.word	.L_x_1057@srel


	//   ....[7]....
        /*0120*/ 	.word	.L_x_1058@srel
        /*0124*/ 	.short	0x0
        /*0126*/ 	.short	0x0
        /*0128*/ 	.word	0x3
        /*012c*/ 	.word	.L_x_1059@srel
        /*0130*/ 	.word	.L_x_1060@srel
        /*0134*/ 	.word	.L_x_1057@srel


	//   ....[8]....
        /*0138*/ 	.word	.L_x_1062@srel
        /*013c*/ 	.short	0x0
        /*013e*/ 	.short	0x0
        /*0140*/ 	.word	0x3
        /*0144*/ 	.word	.L_x_1063@srel
        /*0148*/ 	.word	.L_x_1064@srel
        /*014c*/ 	.word	.L_x_845@srel


	//   ....[9]....
        /*0150*/ 	.word	.L_x_1066@srel
        /*0154*/ 	.short	0x0
        /*0156*/ 	.short	0x0
        /*0158*/ 	.word	0x3
        /*015c*/ 	.word	.L_x_1067@srel
        /*0160*/ 	.word	.L_x_1068@srel
        /*0164*/ 	.word	.L_x_853@srel


	//   ....[10]....
        /*0168*/ 	.word	.L_x_1070@srel
        /*016c*/ 	.short	0x0
        /*016e*/ 	.short	0x0
        /*0170*/ 	.word	0x3
        /*0174*/ 	.word	.L_x_1071@srel
        /*0178*/ 	.word	.L_x_1072@srel
        /*017c*/ 	.word	.L_x_853@srel


	//   ....[11]....
        /*0180*/ 	.word	.L_x_1074@srel
        /*0184*/ 	.short	0x0
        /*0186*/ 	.short	0x0
        /*0188*/ 	.word	0x3
        /*018c*/ 	.word	.L_x_1075@srel
        /*0190*/ 	.word	.L_x_1076@srel
        /*0194*/ 	.word	.L_x_854@srel


	//   ....[12]....
        /*0198*/ 	.word	.L_x_1078@srel
        /*019c*/ 	.short	0x0
        /*019e*/ 	.short	0x0
        /*01a0*/ 	.word	0x3
        /*01a4*/ 	.word	.L_x_1079@srel
        /*01a8*/ 	.word	.L_x_1080@srel
        /*01ac*/ 	.word	.L_x_862@srel


	//   ....[13]....
        /*01b0*/ 	.word	.L_x_1082@srel
        /*01b4*/ 	.short	0x0
        /*01b6*/ 	.short	0x0
        /*01b8*/ 	.word	0x3
        /*01bc*/ 	.word	.L_x_1083@srel
        /*01c0*/ 	.word	.L_x_1084@srel
        /*01c4*/ 	.word	.L_x_862@srel


	//   ....[14]....
        /*01c8*/ 	.word	.L_x_1086@srel
        /*01cc*/ 	.short	0x0
        /*01ce*/ 	.short	0x0
        /*01d0*/ 	.word	0x3
        /*01d4*/ 	.word	.L_x_1087@srel
        /*01d8*/ 	.word	.L_x_1088@srel
        /*01dc*/ 	.word	.L_x_864@srel


	//   ....[15]....
        /*01e0*/ 	.word	.L_x_1090@srel
        /*01e4*/ 	.short	0x0
        /*01e6*/ 	.short	0x0
        /*01e8*/ 	.word	0x3
        /*01ec*/ 	.word	.L_x_1091@srel
        /*01f0*/ 	.word	.L_x_1092@srel
        /*01f4*/ 	.word	.L_x_864@srel


	//   ....[16]....
        /*01f8*/ 	.word	.L_x_1094@srel
        /*01fc*/ 	.short	0x0
        /*01fe*/ 	.short	0x0
        /*0200*/ 	.word	0x3
        /*0204*/ 	.word	.L_x_1095@srel
        /*0208*/ 	.word	.L_x_1096@srel
        /*020c*/ 	.word	.L_x_866@srel


	//   ....[17]....
        /*0210*/ 	.word	.L_x_1098@srel
        /*0214*/ 	.short	0x0
        /*0216*/ 	.short	0x0
        /*0218*/ 	.word	0x3
        /*021c*/ 	.word	.L_x_1099@srel
        /*0220*/ 	.word	.L_x_1100@srel
        /*0224*/ 	.word	.L_x_866@srel


	//   ....[18]....
        /*0228*/ 	.word	.L_x_1102@srel
        /*022c*/ 	.short	0x0
        /*022e*/ 	.short	0x0
        /*0230*/ 	.word	0x3
        /*0234*/ 	.word	.L_x_1103@srel
        /*0238*/ 	.word	.L_x_1104@srel
        /*023c*/ 	.word	.L_x_868@srel


	//   ....[19]....
        /*0240*/ 	.word	.L_x_1106@srel
        /*0244*/ 	.short	0x0
        /*0246*/ 	.short	0x0
        /*0248*/ 	.word	0x3
        /*024c*/ 	.word	.L_x_1107@srel
        /*0250*/ 	.word	.L_x_1108@srel
        /*0254*/ 	.word	.L_x_868@srel


	//----- nvinfo : EIATTR_CRS_STACK_SIZE
	.align		4
.L_182:
        /*0258*/ 	.byte	0x04, 0x1e
        /*025a*/ 	.short	(.L_184 - .L_183)
.L_183:
        /*025c*/ 	.word	0x00000000


	//----- nvinfo : EIATTR_CBANK_PARAM_SIZE
	.align		4
.L_184:
        /*0260*/ 	.byte	0x03, 0x19
        /*0262*/ 	.short	0x001c


	//----- nvinfo : EIATTR_PARAM_CBANK
	.align		4
        /*0264*/ 	.byte	0x04, 0x0a
        /*0266*/ 	.short	(.L_186 - .L_185)
	.align		4
.L_185:
        /*0268*/ 	.word	index@(.nv.constant0._Z19scanExclusiveSharedP6float4S0_jjf)
        /*026c*/ 	.short	0x0380
        /*026e*/ 	.short	0x001c


	//----- nvinfo : EIATTR_SW_WAR
	.align		4
.L_186:
        /*0270*/ 	.byte	0x04, 0x36
        /*0272*/ 	.short	(.L_188 - .L_187)
.L_187:
        /*0274*/ 	.word	0x00000008
.L_188:


//--------------------- .nv.callgraph             --------------------------
	.section	.nv.callgraph,"",@"SHT_CUDA_CALLGRAPH"
	.align	4
	.sectionentsize	8
	.align		4
        /*0000*/ 	.word	0x00000000
	.align		4
        /*0004*/ 	.word	0xffffffff
	.align		4
        /*0008*/ 	.word	0x00000000
	.align		4
        /*000c*/ 	.word	0xfffffffe
	.align		4
        /*0010*/ 	.word	0x00000000
	.align		4
        /*0014*/ 	.word	0xfffffffd
	.align		4
        /*0018*/ 	.word	0x00000000
	.align		4
        /*001c*/ 	.word	0xfffffffc


//--------------------- .nv.constant4             --------------------------
	.section	.nv.constant4,"a",@progbits
	.align	8
	.align		8
.nv.constant4:
        /*0000*/ 	.dword	__cudart_i2opi_f


//--------------------- .nv.constant2._Z13uniformUpdateP6float4Pfjf --------------------------
	.section	.nv.constant2._Z13uniformUpdateP6float4Pfjf,"a",@progbits
	.sectionflags	@""
	.align	4
.nv.constant2._Z13uniformUpdateP6float4Pfjf:
        /*0000*/ 	.byte	0xe0, 0x01, 0x00, 0x00, 0xc0, 0x01, 0x00, 0x00, 0x90, 0x02, 0x00, 0x00, 0x80, 0x02, 0x00, 0x00
        /*0010*/ 	.byte	0x60, 0x02, 0x00, 0x00, 0x90, 0x02, 0x00, 0x00, 0x20, 0x03, 0x00, 0x00, 0x00, 0x03, 0x00, 0x00
        /*0020*/ 	.byte	0xd0, 0x03, 0x00, 0x00, 0xc0, 0x03, 0x00, 0x00, 0xa0, 0x03, 0x00, 0x00, 0xd0, 0x03, 0x00, 0x00
        /*0030*/ 	.byte	0x60, 0x04, 0x00, 0x00, 0x40, 0x04, 0x00, 0x00, 0x10, 0x05, 0x00, 0x00, 0x00, 0x05, 0x00, 0x00
        /*0040*/ 	.byte	0xe0, 0x04, 0x00, 0x00, 0x10, 0x05, 0x00, 0x00, 0xa0, 0x05, 0x00, 0x00, 0x80, 0x05, 0x00, 0x00
        /*0050*/ 	.byte	0x50, 0x06, 0x00, 0x00, 0x40, 0x06, 0x00, 0x00, 0x20, 0x06, 0x00, 0x00, 0x50, 0x06, 0x00, 0x00


//--------------------- .nv.constant2._Z20scanExclusiveShared2PfS_S_jjjf --------------------------
	.section	.nv.constant2._Z20scanExclusiveShared2PfS_S_jjjf,"a",@progbits
	.sectionflags	@""
	.align	4
.nv.constant2._Z20scanExclusiveShared2PfS_S_jjjf:
        /*0000*/ 	.byte	0x00, 0x03, 0x00, 0x00, 0x40, 0x02, 0x00, 0x00, 0x20, 0x04, 0x00, 0x00, 0x40, 0x04, 0x00, 0x00
        /*0010*/ 	.byte	0xe0, 0x04, 0x00, 0x00, 0x20, 0x04, 0x00, 0x00, 0x80, 0x07, 0x00, 0x00, 0xe0, 0x06, 0x00, 0x00
        /*0020*/ 	.byte	0x90, 0x09, 0x00, 0x00, 0x70, 0x0a, 0x00, 0x00, 0x50, 0x0a, 0x00, 0x00, 0x30, 0x0f, 0x00, 0x00
        /*0030*/ 	.byte	0x10, 0x0b, 0x00, 0x00, 0xf0, 0x0a, 0x00, 0x00, 0x30, 0x0f, 0x00, 0x00, 0x10, 0x0d, 0x00, 0x00
        /*0040*/ 	.byte	0x70, 0x0c, 0x00, 0x00, 0x20, 0x0f, 0x00, 0x00


//--------------------- .nv.constant2._Z20scanExclusiveSharedwP6float4S0_jjfffiiifiif --------------------------
	.section	.nv.constant2._Z20scanExclusiveSharedwP6float4S0_jjfffiiifiif,"a",@progbits
	.sectionflags	@""
	.align	4
.nv.constant2._Z20scanExclusiveSharedwP6float4S0_jjfffiiifiif:
        /*0000*/ 	.byte	0x30, 0xd2, 0x00, 0x00, 0x10, 0xd2, 0x00, 0x00, 0xe0, 0xd2, 0x00, 0x00, 0xd0, 0xd2, 0x00, 0x00
        /* <DEDUP_REMOVED lines=18> */
        /*0130*/ 	.byte	0x10, 0xe9, 0x00, 0x00, 0x40, 0xe9, 0x00, 0x00


//--------------------- .nv.constant2._Z19scanExclusiveSharedP6float4S0_jjf --------------------------
	.section	.nv.constant2._Z19scanExclusiveSharedP6float4S0_jjf,"a",@progbits
	.sectionflags	@""
	.align	4
.nv.constant2._Z19scanExclusiveSharedP6float4S0_jjf:
        /* <DEDUP_REMOVED lines=15> */


//--------------------- .text._Z13uniformUpdateP6float4Pfjf --------------------------
	.section	.text._Z13uniformUpdateP6float4Pfjf,"ax",@progbits
	.align	128
        .global         _Z13uniformUpdateP6float4Pfjf
        .type           _Z13uniformUpdateP6float4Pfjf,@function
        .size           _Z13uniformUpdateP6float4Pfjf,(.L_x_1116 - _Z13uniformUpdateP6float4Pfjf)
        .other          _Z13uniformUpdateP6float4Pfjf,@"STO_CUDA_ENTRY STV_DEFAULT"
_Z13uniformUpdateP6float4Pfjf:
.text._Z13uniformUpdateP6float4Pfjf:
[----:B------:R-:W-:Y:S01]  /*0000*/  LDC R1, c[0x0][0x37c] ;  /* 0x0000df00ff017b82 */ /* 0x000fe20000000800 */
[----:B------:R-:W0:Y:S01]  /*0010*/  S2R R0, SR_TID.X ;  /* 0x0000000000007919 */ /* 0x000e220000002100 */
[----:B------:R-:W1:Y:S01]  /*0020*/  LDCU.64 UR6, c[0x0][0x358] ;  /* 0x00006b00ff0677ac */ /* 0x000e620008000a00 */
[----:B------:R-:W2:Y:S05]  /*0030*/  S2R R5, SR_CTAID.X ;  /* 0x0000000000057919 */ /* 0x000eaa0000002500 */
[----:B------:R-:W3:Y:S08]  /*0040*/  S2UR UR5, SR_CgaCtaId ;  /* 0x00000000000579c3 */ /* 0x000ef00000008800 */
[----:B------:R-:W4:Y:S01]  /*0050*/  LDC.64 R2, c[0x0][0x380] ;  /* 0x0000e000ff027b82 */ /* 0x000f220000000a00 */
[----:B0-----:R-:W-:-:S13]  /*0060*/  ISETP.NE.AND P0, PT, R0, RZ, PT ;  /* 0x000000ff0000720c */ /* 0x001fda0003f05270 */
[----:B------:R-:W2:Y:S02]  /*0070*/  @!P0 LDC.64 R8, c[0x0][0x388] ;  /* 0x0000e200ff088b82 */ /* 0x000ea40000000a00 */
[----:B--2---:R-:W-:-:S06]  /*0080*/  @!P0 IMAD.WIDE.U32 R8, R5, 0x4, R8 ;  /* 0x0000000405088825 */ /* 0x004fcc00078e0008 */
[----:B-1----:R0:W2:Y:S01]  /*0090*/  @!P0 LDG.E R9, desc[UR6][R8.64] ;  /* 0x0000000608098981 */ /* 0x0020a2000c1e1900 */
[----:B------:R-:W-:Y:S01]  /*00a0*/  UMOV UR4, 0x400 ;  /* 0x0000040000047882 */ /* 0x000fe20000000000 */
[----:B------:R-:W1:Y:S01]  /*00b0*/  LDCU UR8, c[0x0][0x360] ;  /* 0x00006c00ff0877ac */ /* 0x000e620008000800 */
[----:B---3--:R-:W-:Y:S01]  /*00c0*/  ULEA UR4, UR5, UR4, 0x18 ;  /* 0x0000000405047291 */ /* 0x008fe2000f8ec0ff */
[----:B0-----:R-:W0:Y:S01]  /*00d0*/  LDC R8, c[0x0][0x390] ;  /* 0x0000e400ff087b82 */ /* 0x001e220000000800 */
[----:B-1----:R-:W-:-:S04]  /*00e0*/  IMAD R5, R5, UR8, R0 ;  /* 0x0000000805057c24 */ /* 0x002fc8000f8e0200 */
[----:B----4-:R-:W-:-:S03]  /*00f0*/  IMAD.WIDE.U32 R2, R5, 0x10, R2 ;  /* 0x0000001005027825 */ /* 0x010fc600078e0002 */
[----:B--2---:R1:W-:Y:S01]  /*0100*/  @!P0 STS [UR4], R9 ;  /* 0x00000009ff008988 */ /* 0x0043e20008000804 */
[----:B------:R-:W-:Y:S01]  /*0110*/  BAR.SYNC.DEFER_BLOCKING 0x0 ;  /* 0x0000000000007b1d */ /* 0x000fe20000010000 */
[----:B0-----:R-:W-:-:S05]  /*0120*/  ISETP.GT.AND P0, PT, R8, 0x2, PT ;  /* 0x000000020800780c */ /* 0x001fca0003f04270 */
[----:B------:R1:W5:Y:S04]  /*0130*/  LDG.E.128 R4, desc[UR6][R2.64] ;  /* 0x0000000602047981 */ /* 0x000368000c1e1d00 */
[----:B------:R-:W0:Y:S04]  /*0140*/  LDS R0, [UR4] ;  /* 0x00000004ff007984 */ /* 0x000e280008000800 */
[----:B-1----:R-:W-:Y:S05]  /*0150*/  @P0 BRA `(.L_x_0) ;  /* 0x0000000000280947 */ /* 0x002fea0003800000 */
[----:B------:R-:W-:-:S05]  /*0160*/  VIADD R9, R8, 0xffffffff ;  /* 0xffffffff08097836 */ /* 0x000fca0000000000 */
[----:B------:R-:W-:-:S05]  /*0170*/  VIMNMX.U32 R9, PT, PT, R9, 0x2, PT ;  /* 0x0000000209097848 */ /* 0x000fca0003fe0000 */
[----:B------:R-:W-:-:S04]  /*0180*/  IMAD.SHL.U32 R9, R9, 0x4, RZ ;  /* 0x0000000409097824 */ /* 0x000fc800078e00ff */
[----:B------:R-:W1:Y:S02]  /*0190*/  LDC R10, c[0x2][R9] ;  /* 0x00800000090a7b82 */ /* 0x000e640000000800 */
[----:B-1----:R-:W-:-:S04]  /*01a0*/  SHF.R.S32.HI R11, RZ, 0x1f, R10 ;  /* 0x0000001fff0b7819 */ /* 0x002fc8000001140a */
.L_x_870:
[----:B------:R-:W-:Y:S05]  /*01b0*/  BRX R10 -0x1c0                                                                                (*"BRANCH_TARGETS .L_x_871,.L_x_872,.L_x_1"*) ;  /* 0xfffffffc0a907949 */ /* 0x000fea000383ffff */
.L_x_872:
[----:B0----5:R-:W-:Y:S01]  /*01c0*/  FMUL R4, R4, R0 ;  /* 0x0000000004047220 */ /* 0x021fe20000400000 */
[----:B------:R-:W-:Y:S06]  /*01d0*/  BRA `(.L_x_1) ;  /* 0x00000000002c7947 */ /* 0x000fec0003800000 */
.L_x_871:
[----:B0----5:R-:W-:Y:S01]  /*01e0*/  FADD R4, R4, R0 ;  /* 0x0000000004047221 */ /* 0x021fe20000000000 */
[----:B------:R-:W-:Y:S06]  /*01f0*/  BRA `(.L_x_1) ;  /* 0x0000000000247947 */ /* 0x000fec0003800000 */
.L_x_0:
[----:B------:R-:W-:-:S05]  /*0200*/  IMAD.MOV.U32 R9, RZ, RZ, -0x3 ;  /* 0xfffffffdff097424 */ /* 0x000fca00078e00ff */
[----:B------:R-:W-:-:S05]  /*0210*/  VIADDMNMX.U32 R9, R8, R9, 0x2, PT ;  /* 0x0000000208097446 */ /* 0x000fca0003800009 */
[----:B------:R-:W-:-:S04]  /*0220*/  IMAD.SHL.U32 R9, R9, 0x4, RZ ;  /* 0x0000000409097824 */ /* 0x000fc800078e00ff */
[----:B------:R-:W1:Y:S02]  /*0230*/  LDC R10, c[0x2][R9+0xc] ;  /* 0x00800300090a7b82 */ /* 0x000e640000000800 */
[----:B-1----:R-:W-:-:S04]  /*0240*/  SHF.R.S32.HI R11, RZ, 0x1f, R10 ;  /* 0x0000001fff0b7819 */ /* 0x002fc8000001140a */
.L_x_874:
[----:B------:R-:W-:Y:S05]  /*0250*/  BRX R10 -0x260                                                                                (*"BRANCH_TARGETS .L_x_875,.L_x_876,.L_x_1"*) ;  /* 0xfffffffc0a687949 */ /* 0x000fea000383ffff */
.L_x_876:
[----:B0----5:R-:W-:Y:S01]  /*0260*/  FMNMX R4, R4, R0, PT ;  /* 0x0000000004047209 */ /* 0x021fe20003800000 */
[----:B------:R-:W-:Y:S06]  /*0270*/  BRA `(.L_x_1) ;  /* 0x0000000000047947 */ /* 0x000fec0003800000 */
.L_x_875:
[----:B0----5:R-:W-:-:S07]  /*0280*/  FMNMX R4, R4, R0, !PT ;  /* 0x0000000004047209 */ /* 0x021fce0007800000 */
.L_x_1:
[----:B------:R-:W-:Y:S05]  /*0290*/  @P0 BRA `(.L_x_2) ;  /* 0x0000000000280947 */ /* 0x000fea0003800000 */
[----:B------:R-:W-:-:S05]  /*02a0*/  IMAD.MOV.U32 R9, RZ, RZ, -0x1 ;  /* 0xffffffffff097424 */ /* 0x000fca00078e00ff */
[----:B------:R-:W-:-:S05]  /*02b0*/  VIADDMNMX.U32 R9, R8, R9, 0x2, PT ;  /* 0x0000000208097446 */ /* 0x000fca0003800009 */
[----:B------:R-:W-:-:S04]  /*02c0*/  IMAD.SHL.U32 R9, R9, 0x4, RZ ;  /* 0x0000000409097824 */ /* 0x000fc800078e00ff */
[----:B------:R-:W1:Y:S02]  /*02d0*/  LDC R10, c[0x2][R9+0x18] ;  /* 0x00800600090a7b82 */ /* 0x000e640000000800 */
[----:B-1----:R-:W-:-:S04]  /*02e0*/  SHF.R.S32.HI R11, RZ, 0x1f, R10 ;  /* 0x0000001fff0b7819 */ /* 0x002fc8000001140a */
.L_x_878:
[----:B------:R-:W-:Y:S05]  /*02f0*/  BRX R10 -0x300                                                                                (*"BRANCH_TARGETS .L_x_879,.L_x_880,.L_x_3"*) ;  /* 0xfffffffc0a407949 */ /* 0x000fea000383ffff */
.L_x_880:
[----:B0----5:R-:W-:Y:S01]  /*0300*/  FMUL R5, R5, R0 ;  /* 0x0000000005057220 */ /* 0x021fe20000400000 */
[----:B------:R-:W-:Y:S06]  /*0310*/  BRA `(.L_x_3) ;  /* 0x00000000002c7947 */ /* 0x000fec0003800000 */
.L_x_879:
[----:B0----5:R-:W-:Y:S01]  /*0320*/  FADD R5, R5, R0 ;  /* 0x0000000005057221 */ /* 0x021fe20000000000 */
[----:B------:R-:W-:Y:S06]  /*0330*/  BRA `(.L_x_3) ;  /* 0x0000000000247947 */ /* 0x000fec0003800000 */
.L_x_2:
[----:B------:R-:W-:-:S05]  /*0340*/  IMAD.MOV.U32 R9, RZ, RZ, -0x3 ;  /* 0xfffffffdff097424 */ /* 0x000fca00078e00ff */
[----:B------:R-:W-:-:S05]  /*0350*/  VIADDMNMX.U32 R9, R8, R9, 0x2, PT ;  /* 0x0000000208097446 */ /* 0x000fca0003800009 */
[----:B------:R-:W-:-:S04]  /*0360*/  IMAD.SHL.U32 R9, R9, 0x4, RZ ;  /* 0x0000000409097824 */ /* 0x000fc800078e00ff */
[----:B------:R-:W1:Y:S02]  /*0370*/  LDC R10, c[0x2][R9+0x24] ;  /* 0x00800900090a7b82 */ /* 0x000e640000000800 */
[----:B-1----:R-:W-:-:S04]  /*0380*/  SHF.R.S32.HI R11, RZ, 0x1f, R10 ;  /* 0x0000001fff0b7819 */ /* 0x002fc8000001140a */
.L_x_882:
[----:B------:R-:W-:Y:S05]  /*0390*/  BRX R10 -0x3a0                                                                                (*"BRANCH_TARGETS .L_x_883,.L_x_884,.L_x_3"*) ;  /* 0xfffffffc0a187949 */ /* 0x000fea000383ffff */
.L_x_884:
[----:B0----5:R-:W-:Y:S01]  /*03a0*/  FMNMX R5, R5, R0, PT ;  /* 0x0000000005057209 */ /* 0x021fe20003800000 */
[----:B------:R-:W-:Y:S06]  /*03b0*/  BRA `(.L_x_3) ;  /* 0x0000000000047947 */ /* 0x000fec0003800000 */
.L_x_883:
[----:B0----5:R-:W-:-:S07]  /*03c0*/  FMNMX R5, R5, R0, !PT ;  /* 0x0000000005057209 */ /* 0x021fce0007800000 */
.L_x_3:
[----:B------:R-:W-:Y:S05]  /*03d0*/  @P0 BRA `(.L_x_4) ;  /* 0x0000000000280947 */ /* 0x000fea0003800000 */
[----:B------:R-:W-:-:S04]  /*03e0*/  MOV R9, 0xffffffff ;  /* 0xffffffff00097802 */ /* 0x000fc80000000f00 */
[----:B------:R-:W-:-:S05]  /*03f0*/  VIADDMNMX.U32 R9, R8, R9, 0x2, PT ;  /* 0x0000000208097446 */ /* 0x000fca0003800009 */
[----:B------:R-:W-:-:S04]  /*0400*/  IMAD.SHL.U32 R9, R9, 0x4, RZ ;  /* 0x0000000409097824 */ /* 0x000fc800078e00ff */
[----:B------:R-:W1:Y:S02]  /*0410*/  LDC R10, c[0x2][R9+0x30] ;  /* 0x00800c00090a7b82 */ /* 0x000e640000000800 */
[----:B-1----:R-:W-:-:S04]  /*0420*/  SHF.R.S32.HI R11, RZ, 0x1f, R10 ;  /* 0x0000001fff0b7819 */ /* 0x002fc8000001140a */
.L_x_886:
[----:B------:R-:W-:Y:S05]  /*0430*/  BRX R10 -0x440                                                                                (*"BRANCH_TARGETS .L_x_887,.L_x_888,.L_x_5"*) ;  /* 0xfffffff80af07949 */ /* 0x000fea000383ffff */
.L_x_888:
[----:B0----5:R-:W-:Y:S01]  /*0440*/  FMUL R6, R6, R0 ;  /* 0x0000000006067220 */ /* 0x021fe20000400000 */
[----:B------:R-:W-:Y:S06]  /*0450*/  BRA `(.L_x_5) ;  /* 0x00000000002c7947 */ /* 0x000fec0003800000 */
.L_x_887:
[----:B0----5:R-:W-:Y:S01]  /*0460*/  FADD R6, R6, R0 ;  /* 0x0000000006067221 */ /* 0x021fe20000000000 */
[----:B------:R-:W-:Y:S06]  /*0470*/  BRA `(.L_x_5) ;  /* 0x0000000000247947 */ /* 0x000fec0003800000 */
.L_x_4:
[----:B------:R-:W-:-:S05]  /*0480*/  IMAD.MOV.U32 R9, RZ, RZ, -0x3 ;  /* 0xfffffffdff097424 */ /* 0x000fca00078e00ff */
[----:B------:R-:W-:-:S05]  /*0490*/  VIADDMNMX.U32 R9, R8, R9, 0x2, PT ;  /* 0x0000000208097446 */ /* 0x000fca0003800009 */
[----:B------:R-:W-:-:S04]  /*04a0*/  IMAD.SHL.U32 R9, R9, 0x4, RZ ;  /* 0x0000000409097824 */ /* 0x000fc800078e00ff */
[----:B------:R-:W1:Y:S02]  /*04b0*/  LDC R10, c[0x2][R9+0x3c] ;  /* 0x00800f00090a7b82 */ /* 0x000e640000000800 */
[----:B-1----:R-:W-:-:S04]  /*04c0*/  SHF.R.S32.HI R11, RZ, 0x1f, R10 ;  /* 0x0000001fff0b7819 */ /* 0x002fc8000001140a */
.L_x_890:
[----:B------:R-:W-:Y:S05]  /*04d0*/  BRX R10 -0x4e0                                                                                (*"BRANCH_TARGETS .L_x_891,.L_x_892,.L_x_5"*) ;  /* 0xfffffff80ac87949 */ /* 0x000fea000383ffff */
.L_x_892:
[----:B0----5:R-:W-:Y:S01]  /*04e0*/  FMNMX R6, R6, R0, PT ;  /* 0x0000000006067209 */ /* 0x021fe20003800000 */
[----:B------:R-:W-:Y:S06]  /*04f0*/  BRA `(.L_x_5) ;  /* 0x0000000000047947 */ /* 0x000fec0003800000 */
.L_x_891:
[----:B0----5:R-:W-:-:S07]  /*0500*/  FMNMX R6, R6, R0, !PT ;  /* 0x0000000006067209 */ /* 0x021fce0007800000 */
.L_x_5:
[----:B------:R-:W-:Y:S05]  /*0510*/  @P0 BRA `(.L_x_6) ;  /* 0x0000000000280947 */ /* 0x000fea0003800000 */
[----:B------:R-:W-:-:S05]  /*0520*/  IMAD.MOV.U32 R9, RZ, RZ, -0x1 ;  /* 0xffffffffff097424 */ /* 0x000fca00078e00ff */
[----:B------:R-:W-:-:S04]  /*0530*/  VIADDMNMX.U32 R9, R8, R9, 0x2, PT ;  /* 0x0000000208097446 */ /* 0x000fc80003800009 */
[----:B------:R-:W-:-:S04]  /*0540*/  SHF.L.U32 R10, R9, 0x2, RZ ;  /* 0x00000002090a7819 */ /* 0x000fc800000006ff */
[----:B------:R-:W1:Y:S02]  /*0550*/  LDC R8, c[0x2][R10+0x48] ;  /* 0x008012000a087b82 */ /* 0x000e640000000800 */
[----:B-1----:R-:W-:-:S04]  /*0560*/  SHF.R.S32.HI R9, RZ, 0x1f, R8 ;  /* 0x0000001fff097819 */ /* 0x002fc80000011408 */
.L_x_894:
[----:B------:R-:W-:Y:S05]  /*0570*/  BRX R8 -0x580                                                                                 (*"BRANCH_TARGETS .L_x_895,.L_x_896,.L_x_7"*) ;  /* 0xfffffff808a07949 */ /* 0x000fea000383ffff */
.L_x_896:
[----:B0----5:R-:W-:Y:S01]  /*0580*/  FMUL R7, R7, R0 ;  /* 0x0000000007077220 */ /* 0x021fe20000400000 */
[----:B------:R-:W-:Y:S06]  /*0590*/  BRA `(.L_x_7) ;  /* 0x00000000002c7947 */ /* 0x000fec0003800000 */
.L_x_895:
[----:B0----5:R-:W-:Y:S01]  /*05a0*/  FADD R7, R7, R0 ;  /* 0x0000000007077221 */ /* 0x021fe20000000000 */
[----:B------:R-:W-:Y:S06]  /*05b0*/  BRA `(.L_x_7) ;  /* 0x0000000000247947 */ /* 0x000fec0003800000 */
.L_x_6:
[----:B------:R-:W-:-:S05]  /*05c0*/  IMAD.MOV.U32 R9, RZ, RZ, -0x3 ;  /* 0xfffffffdff097424 */ /* 0x000fca00078e00ff */
[----:B------:R-:W-:-:S05]  /*05d0*/  VIADDMNMX.U32 R9, R8, R9, 0x2, PT ;  /* 0x0000000208097446 */ /* 0x000fca0003800009 */
[----:B------:R-:W-:-:S04]  /*05e0*/  IMAD.SHL.U32 R10, R9, 0x4, RZ ;  /* 0x00000004090a7824 */ /* 0x000fc800078e00ff */
[----:B------:R-:W1:Y:S02]  /*05f0*/  LDC R8, c[0x2][R10+0x54] ;  /* 0x008015000a087b82 */ /* 0x000e640000000800 */
[----:B-1----:R-:W-:-:S04]  /*0600*/  SHF.R.S32.HI R9, RZ, 0x1f, R8 ;  /* 0x0000001fff097819 */ /* 0x002fc80000011408 */
.L_x_898:
[----:B------:R-:W-:Y:S05]  /*0610*/  BRX R8 -0x620                                                                                 (*"BRANCH_TARGETS .L_x_899,.L_x_900,.L_x_7"*) ;  /* 0xfffffff808787949 */ /* 0x000fea000383ffff */
.L_x_900:
[----:B0----5:R-:W-:Y:S01]  /*0620*/  FMNMX R7, R7, R0, PT ;  /* 0x0000000007077209 */ /* 0x021fe20003800000 */
[----:B------:R-:W-:Y:S06]  /*0630*/  BRA `(.L_x_7) ;  /* 0x0000000000047947 */ /* 0x000fec0003800000 */
.L_x_899:
[----:B0----5:R-:W-:-:S07]  /*0640*/  FMNMX R7, R7, R0, !PT ;  /* 0x0000000007077209 */ /* 0x021fce0007800000 */
.L_x_7:
[----:B-----5:R-:W-:Y:S01]  /*0650*/  STG.E.128 desc[UR6][R2.64], R4 ;  /* 0x0000000402007986 */ /* 0x020fe2000c101d06 */
[----:B------:R-:W-:Y:S05]  /*0660*/  EXIT ;  /* 0x000000000000794d */ /* 0x000fea0003800000 */
.L_x_8:
[----:B------:R-:W-:-:S00]  /*0670*/  BRA `(.L_x_8) ;  /* 0xfffffffc00fc7947 */ /* 0x000fc0000383ffff */
[----:B------:R-:W-:-:S00]  /*0680*/  NOP ;  /* 0x0000000000007918 */ /* 0x000fc00000000000 */
[----:B------:R-:W-:-:S00]  /*0690*/  NOP ;  /* 0x0000000000007918 */ /* 0x000fc00000000000 */
[----:B------:R-:W-:-:S00]  /*06a0*/  NOP ;  /* 0x0000000000007918 */ /* 0x000fc00000000000 */
[----:B------:R-:W-:-:S00]  /*06b0*/  NOP ;  /* 0x0000000000007918 */ /* 0x000fc00000000000 */
[----:B------:R-:W-:-:S00]  /*06c0*/  NOP ;  /* 0x0000000000007918 */ /* 0x000fc00000000000 */
[----:B------:R-:W-:-:S00]  /*06d0*/  NOP ;  /* 0x0000000000007918 */ /* 0x000fc00000000000 */
[----:B------:R-:W-:-:S00]  /*06e0*/  NOP ;  /* 0x0000000000007918 */ /* 0x000fc00000000000 */
[----:B------:R-:W-:-:S00]  /*06f0*/  NOP ;  /* 0x0000000000007918 */ /* 0x000fc00000000000 */
.L_x_1116:


//--------------------- .text._Z20scanExclusiveShared2PfS_S_jjjf --------------------------
	.section	.text._Z20scanExclusiveShared2PfS_S_jjjf,"ax",@progbits
	.align	128
        .global         _Z20scanExclusiveShared2PfS_S_jjjf
        .type           _Z20scanExclusiveShared2PfS_S_jjjf,@function
        .size           _Z20scanExclusiveShared2PfS_S_jjjf,(.L_x_1117 - _Z20scanExclusiveShared2PfS_S_jjjf)
        .other          _Z20scanExclusiveShared2PfS_S_jjjf,@"STO_CUDA_ENTRY STV_DEFAULT"
_Z20scanExclusiveShared2PfS_S_jjjf:
.text._Z20scanExclusiveShared2PfS_S_jjjf:
[----:B------:R-:W-:Y:S01]  /*0000*/  LDC R1, c[0x0][0x37c] ;  /* 0x0000df00ff017b82 */ /* 0x000fe20000000800 */
[----:B------:R-:W0:Y:S07]  /*0010*/  S2R R4, SR_TID.X ;  /* 0x0000000000047919 */ /* 0x000e2e0000002100 */
[----:B------:R-:W0:Y:S01]  /*0020*/  S2UR UR4, SR_CTAID.X ;  /* 0x00000000000479c3 */ /* 0x000e220000002500 */
[----:B------:R-:W1:Y:S01]  /*0030*/  LDCU UR5, c[0x0][0x398] ;  /* 0x00007300ff0577ac */ /* 0x000e620008000800 */
[----:B------:R-:W-:Y:S01]  /*0040*/  BSSY.RECONVERGENT B0, `(.L_x_9) ;  /* 0x000000c000007945 */ /* 0x000fe20003800200 */
[----:B------:R-:W-:Y:S01]  /*0050*/  IMAD.MOV.U32 R9, RZ, RZ, RZ ;  /* 0x000000ffff097224 */ /* 0x000fe200078e00ff */
[----:B------:R-:W2:Y:S04]  /*0060*/  LDCU UR9, c[0x0][0x39c] ;  /* 0x00007380ff0977ac */ /* 0x000ea80008000800 */
[----:B------:R-:W0:Y:S01]  /*0070*/  LDC R3, c[0x0][0x360] ;  /* 0x0000d800ff037b82 */ /* 0x000e220000000800 */
[----:B------:R-:W3:Y:S01]  /*0080*/  LDCU.64 UR6, c[0x0][0x358] ;  /* 0x00006b00ff0677ac */ /* 0x000ee20008000a00 */
[----:B0-----:R-:W-:-:S05]  /*0090*/  IMAD R0, R3, UR4, R4 ;  /* 0x0000000403007c24 */ /* 0x001fca000f8e0204 */
[----:B-1----:R-:W-:-:S13]  /*00a0*/  ISETP.GE.U32.AND P0, PT, R0, UR5, PT ;  /* 0x0000000500007c0c */ /* 0x002fda000bf06070 */
[----:B--23--:R-:W-:Y:S05]  /*00b0*/  @P0 BRA `(.L_x_10) ;  /* 0x0000000000100947 */ /* 0x00cfea0003800000 */
[----:B------:R-:W0:Y:S01]  /*00c0*/  LDC.64 R2, c[0x0][0x388] ;  /* 0x0000e200ff027b82 */ /* 0x000e220000000a00 */
[----:B------:R-:W-:-:S04]  /*00d0*/  IMAD.SHL.U32 R5, R0, 0x400, RZ ;  /* 0x0000040000057824 */ /* 0x000fc800078e00ff */
[----:B0-----:R-:W-:-:S05]  /*00e0*/  IMAD.WIDE.U32 R2, R5, 0x4, R2 ;  /* 0x0000000405027825 */ /* 0x001fca00078e0002 */
[----:B------:R0:W5:Y:S02]  /*00f0*/  LDG.E R9, desc[UR6][R2.64+0xffc] ;  /* 0x000ffc0602097981 */ /* 0x000164000c1e1900 */
.L_x_10:
[----:B------:R-:W-:Y:S05]  /*0100*/  BSYNC.RECONVERGENT B0 ;  /* 0x0000000000007941 */ /* 0x000fea0003800200 */
.L_x_9:
[----:B------:R-:W-:-:S09]  /*0110*/  UISETP.GE.U32.AND UP0, UPT, UR9, 0x21, UPT ;  /* 0x000000210900788c */ /* 0x000fd2000bf06070 */
[----:B------:R-:W-:Y:S05]  /*0120*/  BRA.U !UP0, `(.L_x_11) ;  /* 0x0000000908807547 */ /* 0x000fea000b800000 */
[----:B------:R-:W1:Y:S01]  /*0130*/  S2UR UR5, SR_CgaCtaId ;  /* 0x00000000000579c3 */ /* 0x000e620000008800 */
[----:B------:R-:W-:Y:S01]  /*0140*/  LOP3.LUT R7, R4, 0x1f, RZ, 0xc0, !PT ;  /* 0x0000001f04077812 */ /* 0x000fe200078ec0ff */
[----:B------:R-:W-:-:S04]  /*0150*/  UMOV UR4, 0x400 ;  /* 0x0000040000047882 */ /* 0x000fc80000000000 */
[----:B------:R-:W-:Y:S02]  /*0160*/  IMAD R12, R4, 0x2, -R7 ;  /* 0x00000002040c7824 */ /* 0x000fe400078e0a07 */
[----:B0-----:R-:W0:Y:S01]  /*0170*/  LDC.64 R2, c[0x0][0x3a0] ;  /* 0x0000e800ff027b82 */ /* 0x001e220000000a00 */
[----:B-1----:R-:W-:-:S06]  /*0180*/  ULEA UR4, UR5, UR4, 0x18 ;  /* 0x0000000405047291 */ /* 0x002fcc000f8ec0ff */
[----:B------:R-:W-:Y:S02]  /*0190*/  LEA R6, R12, UR4, 0x2 ;  /* 0x000000040c067c11 */ /* 0x000fe4000f8e10ff */
[----:B0-----:R-:W-:-:S03]  /*01a0*/  ISETP.GT.AND P1, PT, R2, 0x2, PT ;  /* 0x000000020200780c */ /* 0x001fc60003f24270 */
[----:B-----5:R0:W-:Y:S04]  /*01b0*/  STS [R6+0x80], R9 ;  /* 0x0000800906007388 */ /* 0x0201e80000000800 */
[----:B------:R0:W-:Y:S06]  /*01c0*/  STS [R6], R3 ;  /* 0x0000000306007388 */ /* 0x0001ec0000000800 */
[----:B------:R-:W-:Y:S05]  /*01d0*/  @P1 BRA `(.L_x_12) ;  /* 0x0000000000781947 */ /* 0x000fea0003800000 */
[----:B------:R-:W-:-:S05]  /*01e0*/  VIADD R5, R2, 0xffffffff ;  /* 0xffffffff02057836 */ /* 0x000fca0000000000 */
[----:B------:R-:W-:-:S05]  /*01f0*/  VIMNMX.U32 R5, PT, PT, R5, 0x2, PT ;  /* 0x0000000205057848 */ /* 0x000fca0003fe0000 */
[----:B------:R-:W-:-:S04]  /*0200*/  IMAD.SHL.U32 R5, R5, 0x4, RZ ;  /* 0x0000000405057824 */ /* 0x000fc800078e00ff */
[----:B------:R-:W1:Y:S02]  /*0210*/  LDC R10, c[0x2][R5] ;  /* 0x00800000050a7b82 */ /* 0x000e640000000800 */
[----:B-1----:R-:W-:-:S04]  /*0220*/  SHF.R.S32.HI R11, RZ, 0x1f, R10 ;  /* 0x0000001fff0b7819 */ /* 0x002fc8000001140a */
.L_x_902:
[----:B------:R-:W-:Y:S05]  /*0230*/  BRX R10 -0x240                                                                                (*"BRANCH_TARGETS .L_x_903,.L_x_904,.L_x_905"*) ;  /* 0xfffffffc0a707949 */ /* 0x000fea000383ffff */
.L_x_904:
[----:B------:R-:W0:Y:S04]  /*0240*/  LDS R5, [R6+0x7c] ;  /* 0x00007c0006057984 */ /* 0x000e280000000800 */
[----:B------:R-:W1:Y:S04]  /*0250*/  LDS R8, [R6+0x78] ;  /* 0x0000780006087984 */ /* 0x000e680000000800 */
[----:B------:R-:W2:Y:S04]  /*0260*/  LDS R11, [R6+0x70] ;  /* 0x00007000060b7984 */ /* 0x000ea80000000800 */
[----:B------:R-:W3:Y:S04]  /*0270*/  LDS R13, [R6+0x60] ;  /* 0x00006000060d7984 */ /* 0x000ee80000000800 */
[----:B------:R-:W4:Y:S01]  /*0280*/  LDS R15, [R6+0x40] ;  /* 0x00004000060f7984 */ /* 0x000f220000000800 */
[----:B0-----:R-:W-:-:S04]  /*0290*/  FMUL R9, R9, R5 ;  /* 0x0000000509097220 */ /* 0x001fc80000400000 */
[----:B-1----:R-:W-:-:S04]  /*02a0*/  FMUL R8, R9, R8 ;  /* 0x0000000809087220 */ /* 0x002fc80000400000 */
[----:B--2---:R-:W-:-:S04]  /*02b0*/  FMUL R8, R8, R11 ;  /* 0x0000000b08087220 */ /* 0x004fc80000400000 */
[----:B---3--:R-:W-:-:S04]  /*02c0*/  FMUL R8, R8, R13 ;  /* 0x0000000d08087220 */ /* 0x008fc80000400000 */
[----:B----4-:R-:W-:-:S05]  /*02d0*/  FMUL R9, R8, R15 ;  /* 0x0000000f08097220 */ /* 0x010fca0000400000 */
[----:B------:R4:W-:Y:S01]  /*02e0*/  STS [R6+0x80], R9 ;  /* 0x0000800906007388 */ /* 0x0009e20000000800 */
[----:B------:R-:W-:Y:S05]  /*02f0*/  BRA `(.L_x_13) ;  /* 0x00000000009c7947 */ /* 0x000fea0003800000 */
.L_x_903:
[----:B------:R-:W0:Y:S04]  /*0300*/  LDS R5, [R6+0x7c] ;  /* 0x00007c0006057984 */ /* 0x000e280000000800 */
[----:B------:R-:W1:Y:S04]  /*0310*/  LDS R8, [R6+0x78] ;  /* 0x0000780006087984 */ /* 0x000e680000000800 */
[----:B------:R-:W2:Y:S04]  /*0320*/  LDS R11, [R6+0x70] ;  /* 0x00007000060b7984 */ /* 0x000ea80000000800 */
[----:B------:R-:W3:Y:S04]  /*0330*/  LDS R13, [R6+0x60] ;  /* 0x00006000060d7984 */ /* 0x000ee80000000800 */
[----:B------:R-:W4:Y:S01]  /*0340*/  LDS R15, [R6+0x40] ;  /* 0x00004000060f7984 */ /* 0x000f220000000800 */
[----:B0-----:R-:W-:-:S04]  /*0350*/  FADD R9, R9, R5 ;  /* 0x0000000509097221 */ /* 0x001fc80000000000 */
[----:B-1----:R-:W-:-:S04]  /*0360*/  FADD R8, R9, R8 ;  /* 0x0000000809087221 */ /* 0x002fc80000000000 */
[----:B--2---:R-:W-:-:S04]  /*0370*/  FADD R8, R8, R11 ;  /* 0x0000000b08087221 */ /* 0x004fc80000000000 */
[----:B---3--:R-:W-:-:S04]  /*0380*/  FADD R8, R8, R13 ;  /* 0x0000000d08087221 */ /* 0x008fc80000000000 */
[----:B----4-:R-:W-:-:S05]  /*0390*/  FADD R9, R8, R15 ;  /* 0x0000000f08097221 */ /* 0x010fca0000000000 */
[----:B------:R0:W-:Y:S01]  /*03a0*/  STS [R6+0x80], R9 ;  /* 0x0000800906007388 */ /* 0x0001e20000000800 */
[----:B------:R-:W-:Y:S05]  /*03b0*/  BRA `(.L_x_13) ;  /* 0x00000000006c7947 */ /* 0x000fea0003800000 */
.L_x_12:
[----:B------:R-:W-:-:S05]  /*03c0*/  IMAD.MOV.U32 R5, RZ, RZ, -0x3 ;  /* 0xfffffffdff057424 */ /* 0x000fca00078e00ff */
[----:B------:R-:W-:-:S05]  /*03d0*/  VIADDMNMX.U32 R5, R2, R5, 0x2, PT ;  /* 0x0000000202057446 */ /* 0x000fca0003800005 */
[----:B------:R-:W-:-:S04]  /*03e0*/  IMAD.SHL.U32 R5, R5, 0x4, RZ ;  /* 0x0000000405057824 */ /* 0x000fc800078e00ff */
[----:B------:R-:W1:Y:S02]  /*03f0*/  LDC R10, c[0x2][R5+0xc] ;  /* 0x00800300050a7b82 */ /* 0x000e640000000800 */
[----:B-1----:R-:W-:-:S04]  /*0400*/  SHF.R.S32.HI R11, RZ, 0x1f, R10 ;  /* 0x0000001fff0b7819 */ /* 0x002fc8000001140a */
.L_x_906:
[----:B------:R-:W-:Y:S05]  /*0410*/  BRX R10 -0x420                                                                                (*"BRANCH_TARGETS .L_x_907,.L_x_908,.L_x_905"*) ;  /* 0xfffffff80af87949 */ /* 0x000fea000383ffff */
.L_x_905:
[----:B------:R2:W3:Y:S01]  /*0420*/  LDS R5, [R6+0x7c] ;  /* 0x00007c0006057984 */ /* 0x0004e20000000800 */
[----:B------:R-:W-:Y:S05]  /*0430*/  BRA `(.L_x_13) ;  /* 0x00000000004c7947 */ /* 0x000fea0003800000 */
.L_x_907:
[----:B------:R-:W-:Y:S04]  /*0440*/  LDS R5, [R6+0x7c] ;  /* 0x00007c0006057984 */ /* 0x000fe80000000800 */
[----:B------:R-:W1:Y:S04]  /*0450*/  LDS R8, [R6+0x78] ;  /* 0x0000780006087984 */ /* 0x000e680000000800 */
[----:B------:R-:W-:Y:S04]  /*0460*/  LDS R11, [R6+0x70] ;  /* 0x00007000060b7984 */ /* 0x000fe80000000800 */
[----:B------:R-:W2:Y:S04]  /*0470*/  LDS R10, [R6+0x60] ;  /* 0x00006000060a7984 */ /* 0x000ea80000000800 */
[----:B------:R-:W0:Y:S01]  /*0480*/  LDS R13, [R6+0x40] ;  /* 0x00004000060d7984 */ /* 0x000e220000000800 */
[----:B-1----:R-:W-:-:S04]  /*0490*/  FMNMX3 R8, R9, R5, R8, !PT ;  /* 0x0000000509087276 */ /* 0x002fc80007800008 */
[----:B--2---:R-:W-:-:S04]  /*04a0*/  FMNMX3 R8, R8, R11, R10, !PT ;  /* 0x0000000b08087276 */ /* 0x004fc8000780000a */
[----:B0-----:R-:W-:-:S05]  /*04b0*/  FMNMX R9, R8, R13, !PT ;  /* 0x0000000d08097209 */ /* 0x001fca0007800000 */
[----:B------:R0:W-:Y:S01]  /*04c0*/  STS [R6+0x80], R9 ;  /* 0x0000800906007388 */ /* 0x0001e20000000800 */
[----:B------:R-:W-:Y:S05]  /*04d0*/  BRA `(.L_x_13) ;  /* 0x0000000000247947 */ /* 0x000fea0003800000 */
.L_x_908:
[----:B------:R-:W-:Y:S04]  /*04e0*/  LDS R5, [R6+0x7c] ;  /* 0x00007c0006057984 */ /* 0x000fe80000000800 */
[----:B------:R-:W1:Y:S04]  /*04f0*/  LDS R8, [R6+0x78] ;  /* 0x0000780006087984 */ /* 0x000e680000000800 */
[----:B------:R-:W-:Y:S04]  /*0500*/  LDS R11, [R6+0x70] ;  /* 0x00007000060b7984 */ /* 0x000fe80000000800 */
[----:B------:R-:W2:Y:S04]  /*0510*/  LDS R10, [R6+0x60] ;  /* 0x00006000060a7984 */ /* 0x000ea80000000800 */
[----:B------:R-:W0:Y:S01]  /*0520*/  LDS R13, [R6+0x40] ;  /* 0x00004000060d7984 */ /* 0x000e220000000800 */
[----:B-1----:R-:W-:-:S04]  /*0530*/  FMNMX3 R8, R9, R5, R8, PT ;  /* 0x0000000509087276 */ /* 0x002fc80003800008 */
[----:B--2---:R-:W-:-:S04]  /*0540*/  FMNMX3 R8, R8, R11, R10, PT ;  /* 0x0000000b08087276 */ /* 0x004fc8000380000a */
[----:B0-----:R-:W-:-:S05]  /*0550*/  FMNMX R9, R8, R13, PT ;  /* 0x0000000d08097209 */ /* 0x001fca0003800000 */
[----:B------:R1:W-:Y:S02]  /*0560*/  STS [R6+0x80], R9 ;  /* 0x0000800906007388 */ /* 0x0003e40000000800 */
.L_x_13:
[----:B------:R-:W-:Y:S01]  /*0570*/  BAR.SYNC.DEFER_BLOCKING 0x0 ;  /* 0x0000000000007b1d */ /* 0x000fe20000010000 */
[----:B------:R-:W-:Y:S02]  /*0580*/  ISETP.NE.AND P2, PT, R7, 0x1f, PT ;  /* 0x0000001f0700780c */ /* 0x000fe40003f45270 */
[----:B------:R-:W-:-:S03]  /*0590*/  SHF.R.U32.HI R8, RZ, 0x3, R4 ;  /* 0x00000003ff087819 */ /* 0x000fc60000011604 */
[----:B------:R-:W-:Y:S01]  /*05a0*/  BSSY.RECONVERGENT B0, `(.L_x_14) ;  /* 0x0000041000007945 */ /* 0x000fe20003800200 */
[----:B------:R-:W-:-:S07]  /*05b0*/  LOP3.LUT R8, R8, 0x7c, RZ, 0xc0, !PT ;  /* 0x0000007c08087812 */ /* 0x000fce00078ec0ff */
[----:B------:R0:W-:Y:S01]  /*05c0*/  @!P2 STS [R8+UR4], R9 ;  /* 0x000000090800a988 */ /* 0x0001e20008000804 */
[----:B------:R-:W-:Y:S01]  /*05d0*/  BAR.SYNC.DEFER_BLOCKING 0x0 ;  /* 0x0000000000007b1d */ /* 0x000fe20000010000 */
[----:B------:R-:W-:-:S13]  /*05e0*/  ISETP.GT.U32.AND P2, PT, R4, 0x7, PT ;  /* 0x000000070400780c */ /* 0x000fda0003f44070 */
[----:B0-----:R-:W-:Y:S05]  /*05f0*/  @P2 BRA `(.L_x_15) ;  /* 0x0000000000ec2947 */ /* 0x001fea0003800000 */
[----:B------:R-:W-:Y:S01]  /*0600*/  LEA R4, R4, UR4, 0x2 ;  /* 0x0000000404047c11 */ /* 0x000fe2000f8e10ff */
[----:B------:R-:W-:-:S04]  /*0610*/  UISETP.GE.U32.AND UP0, UPT, UR9, 0x40, UPT ;  /* 0x000000400900788c */ /* 0x000fc8000bf06070 */
[----:B------:R-:W0:Y:S04]  /*0620*/  LDS R7, [R4] ;  /* 0x0000000004077984 */ /* 0x000e280000000800 */
[----:B------:R0:W-:Y:S04]  /*0630*/  STS [R6], R3 ;  /* 0x0000000306007388 */ /* 0x0001e80000000800 */
[----:B0-----:R0:W-:Y:S01]  /*0640*/  STS [R6+0x80], R7 ;  /* 0x0000800706007388 */ /* 0x0011e20000000800 */
[----:B------:R-:W-:Y:S05]  /*0650*/  BRA.U !UP0, `(.L_x_16) ;  /* 0x0000000108cc7547 */ /* 0x000fea000b800000 */
[----:B------:R-:W-:Y:S01]  /*0660*/  USHF.R.U32.HI UR8, URZ, 0x5, UR9 ;  /* 0x00000005ff087899 */ /* 0x000fe20008011609 */
[----:B------:R-:W-:Y:S11]  /*0670*/  @P1 BRA `(.L_x_17) ;  /* 0x0000000000681947 */ /* 0x000ff60003800000 */
[----:B------:R-:W-:-:S05]  /*0680*/  IMAD.MOV.U32 R3, RZ, RZ, -0x1 ;  /* 0xffffffffff037424 */ /* 0x000fca00078e00ff */
[----:B------:R-:W-:-:S05]  /*0690*/  VIADDMNMX.U32 R3, R2, R3, 0x2, PT ;  /* 0x0000000202037446 */ /* 0x000fca0003800003 */
[----:B------:R-:W-:-:S04]  /*06a0*/  IMAD.SHL.U32 R3, R3, 0x4, RZ ;  /* 0x0000000403037824 */ /* 0x000fc800078e00ff */
[----:B------:R-:W5:Y:S02]  /*06b0*/  LDC R10, c[0x2][R3+0x18] ;  /* 0x00800600030a7b82 */ /* 0x000f640000000800 */
[----:B-----5:R-:W-:-:S04]  /*06c0*/  SHF.R.S32.HI R11, RZ, 0x1f, R10 ;  /* 0x0000001fff0b7819 */ /* 0x020fc8000001140a */
.L_x_910:
[----:B------:R-:W-:Y:S05]  /*06d0*/  BRX R10 -0x6e0                                                                                (*"BRANCH_TARGETS .L_x_911,.L_x_912,.L_x_16"*) ;  /* 0xfffffff80a487949 */ /* 0x000fea000383ffff */
.L_x_912:
[----:B------:R-:W-:-:S05]  /*06e0*/  UMOV UR5, 0x1 ;  /* 0x0000000100057882 */ /* 0x000fca0000000000 */
.L_x_18:
[----:B------:R-:W-:Y:S01]  /*06f0*/  VIADD R3, R12, -UR5 ;  /* 0x800000050c037c36 */ /* 0x000fe20008000000 */
[----:B------:R-:W-:-:S04]  /*0700*/  USHF.L.U32 UR5, UR5, 0x1, URZ ;  /* 0x0000000105057899 */ /* 0x000fc800080006ff */
[----:B------:R-:W-:Y:S01]  /*0710*/  LEA R3, R3, UR4, 0x2 ;  /* 0x0000000403037c11 */ /* 0x000fe2000f8e10ff */
[----:B------:R-:W-:-:S04]  /*0720*/  UISETP.GE.U32.AND UP0, UPT, UR5, UR8, UPT ;  /* 0x000000080500728c */ /* 0x000fc8000bf06070 */
[----:B0-----:R-:W0:Y:S02]  /*0730*/  LDS R10, [R3+0x80] ;  /* 0x00008000030a7984 */ /* 0x001e240000000800 */
[----:B0-----:R-:W-:-:S05]  /*0740*/  FMUL R7, R10, R7 ;  /* 0x000000070a077220 */ /* 0x001fca0000400000 */
[----:B------:R0:W-:Y:S01]  /*0750*/  STS [R6+0x80], R7 ;  /* 0x0000800706007388 */ /* 0x0001e20000000800 */
[----:B------:R-:W-:Y:S05]  /*0760*/  BRA.U !UP0, `(.L_x_18) ;  /* 0xfffffffd08e07547 */ /* 0x000fea000b83ffff */
[----:B------:R-:W-:Y:S05]  /*0770*/  BRA `(.L_x_16) ;  /* 0x0000000000847947 */ /* 0x000fea0003800000 */
.L_x_911:
[----:B------:R-:W-:-:S05]  /*0780*/  UMOV UR5, 0x1 ;  /* 0x0000000100057882 */ /* 0x000fca0000000000 */
.L_x_19:
[----:B------:R-:W-:Y:S01]  /*0790*/  VIADD R3, R12, -UR5 ;  /* 0x800000050c037c36 */ /* 0x000fe20008000000 */
[----:B------:R-:W-:-:S04]  /*07a0*/  USHF.L.U32 UR5, UR5, 0x1, URZ ;  /* 0x0000000105057899 */ /* 0x000fc800080006ff */
[----:B------:R-:W-:Y:S01]  /*07b0*/  LEA R3, R3, UR4, 0x2 ;  /* 0x0000000403037c11 */ /* 0x000fe2000f8e10ff */
[----:B------:R-:W-:-:S04]  /*07c0*/  UISETP.GE.U32.AND UP0, UPT, UR5, UR8, UPT ;  /* 0x000000080500728c */ /* 0x000fc8000bf06070 */
[----:B0-----:R-:W0:Y:S02]  /*07d0*/  LDS R10, [R3+0x80] ;  /* 0x00008000030a7984 */ /* 0x001e240000000800 */
[----:B0-----:R-:W-:-:S05]  /*07e0*/  FADD R7, R10, R7 ;  /* 0x000000070a077221 */ /* 0x001fca0000000000 */
[----:B------:R0:W-:Y:S01]  /*07f0*/  STS [R6+0x80], R7 ;  /* 0x0000800706007388 */ /* 0x0001e20000000800 */
[----:B------:R-:W-:Y:S05]  /*0800*/  BRA.U !UP0, `(.L_x_19) ;  /* 0xfffffffd08e07547 */ /* 0x000fea000b83ffff */
[----:B------:R-:W-:Y:S05]  /*0810*/  BRA `(.L_x_16) ;  /* 0x00000000005c7947 */ /* 0x000fea0003800000 */
.L_x_17:
[----:B------:R-:W-:-:S13]  /*0820*/  ISETP.NE.AND P2, PT, R2, 0x3, PT ;  /* 0x000000030200780c */ /* 0x000fda0003f45270 */
[----:B------:R-:W-:Y:S05]  /*0830*/  @!P2 BRA `(.L_x_20) ;  /* 0x000000000030a947 */ /* 0x000fea0003800000 */
[----:B------:R-:W-:-:S13]  /*0840*/  ISETP.NE.AND P2, PT, R2, 0x4, PT ;  /* 0x000000040200780c */ /* 0x000fda0003f45270 */
[----:B------:R-:W-:Y:S05]  /*0850*/  @P2 BRA `(.L_x_16) ;  /* 0x00000000004c2947 */ /* 0x000fea0003800000 */
[----:B------:R-:W-:-:S05]  /*0860*/  UMOV UR5, 0x1 ;  /* 0x0000000100057882 */ /* 0x000fca0000000000 */
.L_x_21:
[----:B------:R-:W-:Y:S01]  /*0870*/  VIADD R3, R12, -UR5 ;  /* 0x800000050c037c36 */ /* 0x000fe20008000000 */
[----:B------:R-:W-:-:S04]  /*0880*/  USHF.L.U32 UR5, UR5, 0x1, URZ ;  /* 0x0000000105057899 */ /* 0x000fc800080006ff */
[----:B------:R-:W-:Y:S01]  /*0890*/  LEA R3, R3, UR4, 0x2 ;  /* 0x0000000403037c11 */ /* 0x000fe2000f8e10ff */
[----:B------:R-:W-:-:S04]  /*08a0*/  UISETP.GE.U32.AND UP0, UPT, UR5, UR8, UPT ;  /* 0x000000080500728c */ /* 0x000fc8000bf06070 */
[----:B0-----:R-:W0:Y:S02]  /*08b0*/  LDS R10, [R3+0x80] ;  /* 0x00008000030a7984 */ /* 0x001e240000000800 */
[----:B0-----:R-:W-:-:S05]  /*08c0*/  FMNMX R7, R10, R7, PT ;  /* 0x000000070a077209 */ /* 0x001fca0003800000 */
[----:B------:R0:W-:Y:S01]  /*08d0*/  STS [R6+0x80], R7 ;  /* 0x0000800706007388 */ /* 0x0001e20000000800 */
[----:B------:R-:W-:Y:S05]  /*08e0*/  BRA.U !UP0, `(.L_x_21) ;  /* 0xfffffffd08e07547 */ /* 0x000fea000b83ffff */
[----:B------:R-:W-:Y:S05]  /*08f0*/  BRA `(.L_x_16) ;  /* 0x0000000000247947 */ /* 0x000fea0003800000 */
.L_x_20:
[----:B------:R-:W-:-:S05]  /*0900*/  UMOV UR5, 0x1 ;  /* 0x0000000100057882 */ /* 0x000fca0000000000 */
.L_x_22:
[----:B------:R-:W-:Y:S01]  /*0910*/  VIADD R3, R12, -UR5 ;  /* 0x800000050c037c36 */ /* 0x000fe20008000000 */
[----:B------:R-:W-:-:S04]  /*0920*/  USHF.L.U32 UR5, UR5, 0x1, URZ ;  /* 0x0000000105057899 */ /* 0x000fc800080006ff */
[----:B------:R-:W-:Y:S01]  /*0930*/  LEA R3, R3, UR4, 0x2 ;  /* 0x0000000403037c11 */ /* 0x000fe2000f8e10ff */
[----:B------:R-:W-:-:S04]  /*0940*/  UISETP.GE.U32.AND UP0, UPT, UR5, UR8, UPT ;  /* 0x000000080500728c */ /* 0x000fc8000bf06070 */
[----:B0-----:R-:W0:Y:S02]  /*0950*/  LDS R10, [R3+0x80] ;  /* 0x00008000030a7984 */ /* 0x001e240000000800 */
[----:B0-----:R-:W-:-:S05]  /*0960*/  FMNMX R7, R10, R7, !PT ;  /* 0x000000070a077209 */ /* 0x001fca0007800000 */
[----:B------:R0:W-:Y:S01]  /*0970*/  STS [R6+0x80], R7 ;  /* 0x0000800706007388 */ /* 0x0001e20000000800 */
[----:B------:R-:W-:Y:S05]  /*0980*/  BRA.U !UP0, `(.L_x_22) ;  /* 0xfffffffd08e07547 */ /* 0x000fea000b83ffff */
.L_x_16:
[----:B------:R-:W5:Y:S04]  /*0990*/  LDS R3, [R6+0x7c] ;  /* 0x00007c0006037984 */ /* 0x000f680000000800 */
[----:B-----5:R0:W-:Y:S02]  /*09a0*/  STS [R4], R3 ;  /* 0x0000000304007388 */ /* 0x0201e40000000800 */
.L_x_15:
[----:B------:R-:W-:Y:S05]  /*09b0*/  BSYNC.RECONVERGENT B0 ;  /* 0x0000000000007941 */ /* 0x000fea0003800200 */
.L_x_14:
[----:B------:R-:W-:Y:S06]  /*09c0*/  BAR.SYNC.DEFER_BLOCKING 0x0 ;  /* 0x0000000000007b1d */ /* 0x000fec0000010000 */
[----:B------:R-:W0:Y:S01]  /*09d0*/  LDS R8, [R8+UR4] ;  /* 0x0000000408087984 */ /* 0x000e220008000800 */
[----:B------:R-:W-:Y:S05]  /*09e0*/  @P1 BRA `(.L_x_23) ;  /* 0x0000000000281947 */ /* 0x000fea0003800000 */
[----:B0-----:R-:W-:-:S05]  /*09f0*/  IMAD.MOV.U32 R3, RZ, RZ, -0x1 ;  /* 0xffffffffff037424 */ /* 0x001fca00078e00ff */
[----:B------:R-:W-:-:S05]  /*0a00*/  VIADDMNMX.U32 R3, R2, R3, 0x2, PT ;  /* 0x0000000202037446 */ /* 0x000fca0003800003 */
[----:B------:R-:W-:-:S04]  /*0a10*/  IMAD.SHL.U32 R4, R3, 0x4, RZ ;  /* 0x0000000403047824 */ /* 0x000fc800078e00ff */
[----:B------:R-:W0:Y:S02]  /*0a20*/  LDC R2, c[0x2][R4+0x24] ;  /* 0x0080090004027b82 */ /* 0x000e240000000800 */
[----:B0-----:R-:W-:-:S04]  /*0a30*/  SHF.R.S32.HI R3, RZ, 0x1f, R2 ;  /* 0x0000001fff037819 */ /* 0x001fc80000011402 */
.L_x_914:
[----:B------:R-:W-:Y:S05]  /*0a40*/  BRX R2 -0xa50                                                                                 (*"BRANCH_TARGETS .L_x_915,.L_x_916,.L_x_24"*) ;  /* 0xfffffff4026c7949 */ /* 0x000fea000383ffff */
.L_x_916:
[----:B---3--:R-:W-:Y:S01]  /*0a50*/  FMUL R5, R8, R5 ;  /* 0x0000000508057220 */ /* 0x008fe20000400000 */
[----:B------:R-:W-:Y:S06]  /*0a60*/  BRA `(.L_x_24) ;  /* 0x0000000400307947 */ /* 0x000fec0003800000 */
.L_x_915:
[----:B---3--:R-:W-:Y:S01]  /*0a70*/  FADD R5, R8, R5 ;  /* 0x0000000508057221 */ /* 0x008fe20000000000 */
[----:B------:R-:W-:Y:S06]  /*0a80*/  BRA `(.L_x_24) ;  /* 0x0000000400287947 */ /* 0x000fec0003800000 */
.L_x_23:
[----:B0-----:R-:W-:-:S05]  /*0a90*/  IMAD.MOV.U32 R3, RZ, RZ, -0x3 ;  /* 0xfffffffdff037424 */ /* 0x001fca00078e00ff */
[----:B------:R-:W-:-:S05]  /*0aa0*/  VIADDMNMX.U32 R3, R2, R3, 0x2, PT ;  /* 0x0000000202037446 */ /* 0x000fca0003800003 */
[----:B------:R-:W-:-:S04]  /*0ab0*/  IMAD.SHL.U32 R4, R3, 0x4, RZ ;  /* 0x0000000403047824 */ /* 0x000fc800078e00ff */
[----:B------:R-:W0:Y:S02]  /*0ac0*/  LDC R2, c[0x2][R4+0x30] ;  /* 0x00800c0004027b82 */ /* 0x000e240000000800 */
[----:B0-----:R-:W-:-:S04]  /*0ad0*/  SHF.R.S32.HI R3, RZ, 0x1f, R2 ;  /* 0x0000001fff037819 */ /* 0x001fc80000011402 */
.L_x_918:
[----:B------:R-:W-:Y:S05]  /*0ae0*/  BRX R2 -0xaf0                                                                                 (*"BRANCH_TARGETS .L_x_919,.L_x_920,.L_x_24"*) ;  /* 0xfffffff402447949 */ /* 0x000fea000383ffff */
.L_x_920:
[----:B---3--:R-:W-:Y:S01]  /*0af0*/  FMNMX R5, R8, R5, PT ;  /* 0x0000000508057209 */ /* 0x008fe20003800000 */
[----:B------:R-:W-:Y:S06]  /*0b00*/  BRA `(.L_x_24) ;  /* 0x0000000400087947 */ /* 0x000fec0003800000 */
.L_x_919:
[----:B---3--:R-:W-:Y:S01]  /*0b10*/  FMNMX R5, R8, R5, !PT ;  /* 0x0000000508057209 */ /* 0x008fe20007800000 */
[----:B------:R-:W-:Y:S06]  /*0b20*/  BRA `(.L_x_24) ;  /* 0x0000000400007947 */ /* 0x000fec0003800000 */
.L_x_11:
[----:B------:R-:W1:Y:S01]  /*0b30*/  S2UR UR5, SR_CgaCtaId ;  /* 0x00000000000579c3 */ /* 0x000e620000008800 */
[----:B0-----:R-:W-:Y:S01]  /*0b40*/  LOP3.LUT R3, R4, 0x1f, RZ, 0xc0, !PT ;  /* 0x0000001f04037812 */ /* 0x001fe200078ec0ff */
[----:B------:R-:W-:Y:S01]  /*0b50*/  UMOV UR4, 0x400 ;  /* 0x0000040000047882 */ /* 0x000fe20000000000 */
[----:B------:R-:W-:-:S03]  /*0b60*/  UISETP.GE.U32.AND UP0, UPT, UR9, 0x2, UPT ;  /* 0x000000020900788c */ /* 0x000fc6000bf06070 */
[----:B------:R-:W-:Y:S02]  /*0b70*/  IMAD R4, R4, 0x2, -R3 ;  /* 0x0000000204047824 */ /* 0x000fe400078e0a03 */
[----:B------:R-:W0:Y:S01]  /*0b80*/  LDC R5, c[0x0][0x3a4] ;  /* 0x0000e900ff057b82 */ /* 0x000e220000000800 */
[----:B-1----:R-:W-:-:S06]  /*0b90*/  ULEA UR4, UR5, UR4, 0x18 ;  /* 0x0000000405047291 */ /* 0x002fcc000f8ec0ff */
[----:B------:R-:W-:-:S05]  /*0ba0*/  LEA R6, R4, UR4, 0x2 ;  /* 0x0000000404067c11 */ /* 0x000fca000f8e10ff */
[----:B0-----:R0:W-:Y:S04]  /*0bb0*/  STS [R6], R5 ;  /* 0x0000000506007388 */ /* 0x0011e80000000800 */
[----:B-----5:R0:W-:Y:S01]  /*0bc0*/  STS [R6+0x80], R9 ;  /* 0x0000800906007388 */ /* 0x0201e20000000800 */
[----:B------:R-:W-:Y:S05]  /*0bd0*/  BRA.U !UP0, `(.L_x_25) ;  /* 0x0000000108d07547 */ /* 0x000fea000b800000 */
[----:B------:R-:W1:Y:S02]  /*0be0*/  LDC R2, c[0x0][0x3a0] ;  /* 0x0000e800ff027b82 */ /* 0x000e640000000800 */
[----:B-1----:R-:W-:-:S13]  /*0bf0*/  ISETP.GT.AND P1, PT, R2, 0x2, PT ;  /* 0x000000020200780c */ /* 0x002fda0003f24270 */
[----:B------:R-:W-:Y:S05]  /*0c00*/  @P1 BRA `(.L_x_26) ;  /* 0x0000000000681947 */ /* 0x000fea0003800000 */
[----:B------:R-:W-:-:S05]  /*0c10*/  IMAD.MOV.U32 R3, RZ, RZ, -0x1 ;  /* 0xffffffffff037424 */ /* 0x000fca00078e00ff */
[----:B------:R-:W-:-:S05]  /*0c20*/  VIADDMNMX.U32 R3, R2, R3, 0x2, PT ;  /* 0x0000000202037446 */ /* 0x000fca0003800003 */
[----:B0-----:R-:W-:-:S04]  /*0c30*/  IMAD.SHL.U32 R5, R3, 0x4, RZ ;  /* 0x0000000403057824 */ /* 0x001fc800078e00ff */
[----:B------:R-:W0:Y:S02]  /*0c40*/  LDC R2, c[0x2][R5+0x3c] ;  /* 0x00800f0005027b82 */ /* 0x000e240000000800 */
[----:B0-----:R-:W-:-:S04]  /*0c50*/  SHF.R.S32.HI R3, RZ, 0x1f, R2 ;  /* 0x0000001fff037819 */ /* 0x001fc80000011402 */
.L_x_922:
[----:B------:R-:W-:Y:S05]  /*0c60*/  BRX R2 -0xc70                                                                                 (*"BRANCH_TARGETS .L_x_923,.L_x_924,.L_x_25"*) ;  /* 0xfffffff002e47949 */ /* 0x000fea000383ffff */
.L_x_924:
[----:B------:R-:W-:-:S05]  /*0c70*/  UMOV UR5, 0x1 ;  /* 0x0000000100057882 */ /* 0x000fca0000000000 */
.L_x_27:
[----:B------:R-:W-:Y:S01]  /*0c80*/  VIADD R2, R4, -UR5 ;  /* 0x8000000504027c36 */ /* 0x000fe20008000000 */
[----:B------:R-:W-:-:S04]  /*0c90*/  USHF.L.U32 UR5, UR5, 0x1, URZ ;  /* 0x0000000105057899 */ /* 0x000fc800080006ff */
[----:B------:R-:W-:Y:S01]  /*0ca0*/  LEA R2, R2, UR4, 0x2 ;  /* 0x0000000402027c11 */ /* 0x000fe2000f8e10ff */
[----:B------:R-:W-:-:S05]  /*0cb0*/  UISETP.GE.U32.AND UP0, UPT, UR5, UR9, UPT ;  /* 0x000000090500728c */ /* 0x000fca000bf06070 */
[----:B0-----:R-:W0:Y:S02]  /*0cc0*/  LDS R2, [R2+0x80] ;  /* 0x0000800002027984 */ /* 0x001e240000000800 */
[----:B0-----:R-:W-:-:S05]  /*0cd0*/  FMUL R9, R2, R9 ;  /* 0x0000000902097220 */ /* 0x001fca0000400000 */
[----:B------:R0:W-:Y:S01]  /*0ce0*/  STS [R6+0x80], R9 ;  /* 0x0000800906007388 */ /* 0x0001e20000000800 */
[----:B------:R-:W-:Y:S05]  /*0cf0*/  BRA.U !UP0, `(.L_x_27) ;  /* 0xfffffffd08e07547 */ /* 0x000fea000b83ffff */
[----:B------:R-:W-:Y:S05]  /*0d00*/  BRA `(.L_x_25) ;  /* 0x0000000000847947 */ /* 0x000fea0003800000 */
.L_x_923:
[----:B------:R-:W-:-:S05]  /*0d10*/  UMOV UR5, 0x1 ;  /* 0x0000000100057882 */ /* 0x000fca0000000000 */
.L_x_28:
[----:B------:R-:W-:Y:S01]  /*0d20*/  VIADD R2, R4, -UR5 ;  /* 0x8000000504027c36 */ /* 0x000fe20008000000 */
[----:B------:R-:W-:-:S04]  /*0d30*/  USHF.L.U32 UR5, UR5, 0x1, URZ ;  /* 0x0000000105057899 */ /* 0x000fc800080006ff */
[----:B------:R-:W-:Y:S01]  /*0d40*/  LEA R2, R2, UR4, 0x2 ;  /* 0x0000000402027c11 */ /* 0x000fe2000f8e10ff */
[----:B------:R-:W-:-:S05]  /*0d50*/  UISETP.GE.U32.AND UP0, UPT, UR5, UR9, UPT ;  /* 0x000000090500728c */ /* 0x000fca000bf06070 */
[----:B0-----:R-:W0:Y:S02]  /*0d60*/  LDS R2, [R2+0x80] ;  /* 0x0000800002027984 */ /* 0x001e240000000800 */
[----:B0-----:R-:W-:-:S05]  /*0d70*/  FADD R9, R2, R9 ;  /* 0x0000000902097221 */ /* 0x001fca0000000000 */
[----:B------:R0:W-:Y:S01]  /*0d80*/  STS [R6+0x80], R9 ;  /* 0x0000800906007388 */ /* 0x0001e20000000800 */
[----:B------:R-:W-:Y:S05]  /*0d90*/  BRA.U !UP0, `(.L_x_28) ;  /* 0xfffffffd08e07547 */ /* 0x000fea000b83ffff */
[----:B------:R-:W-:Y:S05]  /*0da0*/  BRA `(.L_x_25) ;  /* 0x00000000005c7947 */ /* 0x000fea0003800000 */
.L_x_26:
[----:B------:R-:W-:-:S13]  /*0db0*/  ISETP.NE.AND P1, PT, R2, 0x3, PT ;  /* 0x000000030200780c */ /* 0x000fda0003f25270 */
[----:B------:R-:W-:Y:S05]  /*0dc0*/  @!P1 BRA `(.L_x_29) ;  /* 0x0000000000309947 */ /* 0x000fea0003800000 */
[----:B------:R-:W-:-:S13]  /*0dd0*/  ISETP.NE.AND P1, PT, R2, 0x4, PT ;  /* 0x000000040200780c */ /* 0x000fda0003f25270 */
[----:B------:R-:W-:Y:S05]  /*0de0*/  @P1 BRA `(.L_x_25) ;  /* 0x00000000004c1947 */ /* 0x000fea0003800000 */
[----:B------:R-:W-:-:S05]  /*0df0*/  UMOV UR5, 0x1 ;  /* 0x0000000100057882 */ /* 0x000fca0000000000 */
.L_x_30:
[----:B------:R-:W-:Y:S01]  /*0e00*/  VIADD R2, R4, -UR5 ;  /* 0x8000000504027c36 */ /* 0x000fe20008000000 */
[----:B------:R-:W-:-:S04]  /*0e10*/  USHF.L.U32 UR5, UR5, 0x1, URZ ;  /* 0x0000000105057899 */ /* 0x000fc800080006ff */
[----:B------:R-:W-:Y:S01]  /*0e20*/  LEA R2, R2, UR4, 0x2 ;  /* 0x0000000402027c11 */ /* 0x000fe2000f8e10ff */
[----:B------:R-:W-:-:S05]  /*0e30*/  UISETP.GE.U32.AND UP0, UPT, UR5, UR9, UPT ;  /* 0x000000090500728c */ /* 0x000fca000bf06070 */
[----:B------:R-:W0:Y:S02]  /*0e40*/  LDS R2, [R2+0x80] ;  /* 0x0000800002027984 */ /* 0x000e240000000800 */
[----:B01----:R-:W-:-:S05]  /*0e50*/  FMNMX R9, R2, R9, PT ;  /* 0x0000000902097209 */ /* 0x003fca0003800000 */
[----:B------:R1:W-:Y:S01]  /*0e60*/  STS [R6+0x80], R9 ;  /* 0x0000800906007388 */ /* 0x0003e20000000800 */
[----:B------:R-:W-:Y:S05]  /*0e70*/  BRA.U !UP0, `(.L_x_30) ;  /* 0xfffffffd08e07547 */ /* 0x000fea000b83ffff */
[----:B------:R-:W-:Y:S05]  /*0e80*/  BRA `(.L_x_25) ;  /* 0x0000000000247947 */ /* 0x000fea0003800000 */
.L_x_29:
[----:B------:R-:W-:-:S05]  /*0e90*/  UMOV UR5, 0x1 ;  /* 0x0000000100057882 */ /* 0x000fca0000000000 */
.L_x_31:
[----:B------:R-:W-:Y:S01]  /*0ea0*/  VIADD R2, R4, -UR5 ;  /* 0x8000000504027c36 */ /* 0x000fe20008000000 */
[----:B------:R-:W-:-:S04]  /*0eb0*/  USHF.L.U32 UR5, UR5, 0x1, URZ ;  /* 0x0000000105057899 */ /* 0x000fc800080006ff */
[----:B------:R-:W-:Y:S01]  /*0ec0*/  LEA R2, R2, UR4, 0x2 ;  /* 0x0000000402027c11 */ /* 0x000fe2000f8e10ff */
[----:B------:R-:W-:-:S05]  /*0ed0*/  UISETP.GE.U32.AND UP0, UPT, UR5, UR9, UPT ;  /* 0x000000090500728c */ /* 0x000fca000bf06070 */
[----:B------:R-:W0:Y:S02]  /*0ee0*/  LDS R2, [R2+0x80] ;  /* 0x0000800002027984 */ /* 0x000e240000000800 */
[----:B0-2---:R-:W-:-:S05]  /*0ef0*/  FMNMX R9, R2, R9, !PT ;  /* 0x0000000902097209 */ /* 0x005fca0007800000 */
[----:B------:R2:W-:Y:S01]  /*0f00*/  STS [R6+0x80], R9 ;  /* 0x0000800906007388 */ /* 0x0005e20000000800 */
[----:B------:R-:W-:Y:S05]  /*0f10*/  BRA.U !UP0, `(.L_x_31) ;  /* 0xfffffffd08e07547 */ /* 0x000fea000b83ffff */
.L_x_25:
[----:B0-----:R0:W3:Y:S02]  /*0f20*/  LDS R5, [R6+0x7c] ;  /* 0x00007c0006057984 */ /* 0x0010e40000000800 */
.L_x_24:
[----:B------:R-:W-:Y:S05]  /*0f30*/  @P0 EXIT ;  /* 0x000000000000094d */ /* 0x000fea0003800000 */
[----:B------:R-:W5:Y:S02]  /*0f40*/  LDC.64 R2, c[0x0][0x380] ;  /* 0x0000e000ff027b82 */ /* 0x000f640000000a00 */
[----:B-----5:R-:W-:-:S05]  /*0f50*/  IMAD.WIDE.U32 R2, R0, 0x4, R2 ;  /* 0x0000000400027825 */ /* 0x020fca00078e0002 */
[----:B---3--:R-:W-:Y:S01]  /*0f60*/  STG.E desc[UR6][R2.64], R5 ;  /* 0x0000000502007986 */ /* 0x008fe2000c101906 */
[----:B------:R-:W-:Y:S05]  /*0f70*/  EXIT ;  /* 0x000000000000794d */ /* 0x000fea0003800000 */
.L_x_32:
        /* <DEDUP_REMOVED lines=16> */
.L_x_1117:


//--------------------- .text._Z20scanExclusiveShared4P6float4S0_jjfffiiiifiif --------------------------
	.section	.text._Z20scanExclusiveShared4P6float4S0_jjfffiiiifiif,"ax",@progbits
	.align	128
        .global         _Z20scanExclusiveShared4P6float4S0_jjfffiiiifiif
        .type           _Z20scanExclusiveShared4P6float4S0_jjfffiiiifiif,@function
        .size           _Z20scanExclusiveShared4P6float4S0_jjfffiiiifiif,(.L_x_1113 - _Z20scanExclusiveShared4P6float4S0_jjfffiiiifiif)
        .other          _Z20scanExclusiveShared4P6float4S0_jjfffiiiifiif,@"STO_CUDA_ENTRY STV_DEFAULT"
_Z20scanExclusiveShared4P6float4S0_jjfffiiiifiif:
.text._Z20scanExclusiveShared4P6float4S0_jjfffiiiifiif:
[----:B------:R-:W0:Y:S01]  /*0000*/  LDC R1, c[0x0][0x37c] ;  /* 0x0000df00ff017b82 */ /* 0x000e220000000800 */
[----:B------:R-:W1:Y:S07]  /*0010*/  S2R R4, SR_TID.X ;  /* 0x0000000000047919 */ /* 0x000e6e0000002100 */
[----:B------:R-:W1:Y:S01]  /*0020*/  S2UR UR4, SR_CTAID.X ;  /* 0x00000000000479c3 */ /* 0x000e620000002500 */
[----:B0-----:R-:W-:Y:S01]  /*0030*/  VIADD R1, R1, 0xffffffe0 ;  /* 0xffffffe001017836 */ /* 0x001fe20000000000 */
[----:B------:R-:W0:Y:S06]  /*0040*/  LDCU.64 UR6, c[0x0][0x358] ;  /* 0x00006b00ff0677ac */ /* 0x000e2c0008000a00 */
[----:B------:R-:W1:Y:S02]  /*0050*/  LDC R3, c[0x0][0x360] ;  /* 0x0000d800ff037b82 */ /* 0x000e640000000800 */
[----:B-1----:R-:W-:Y:S01]  /*0060*/  IMAD R3, R3, UR4, R4 ;  /* 0x0000000403037c24 */ /* 0x002fe2000f8e0204 */
[----:B------:R-:W1:Y:S03]  /*0070*/  LDCU UR4, c[0x0][0x3b0] ;  /* 0x00007600ff0477ac */ /* 0x000e660008000800 */
[----:B------:R-:W-:-:S04]  /*0080*/  IMAD.SHL.U32 R2, R3, 0x4, RZ ;  /* 0x0000000403027824 */ /* 0x000fc800078e00ff */
[----:B------:R-:W-:-:S04]  /*0090*/  VIADD R29, R2, 0x1 ;  /* 0x00000001021d7836 */ /* 0x000fc80000000000 */
[----:B------:R-:W2:Y:S01]  /*00a0*/  I2F.F64.U32 R30, R29 ;  /* 0x0000001d001e7312 */ /* 0x000ea20000201800 */
[----:B-1----:R-:W-:Y:S01]  /*00b0*/  UISETP.GT.AND UP0, UPT, UR4, 0x2, UPT ;  /* 0x000000020400788c */ /* 0x002fe2000bf04270 */
[----:B--2---:R-:W-:-:S08]  /*00c0*/  DADD R6, R30, -500 ;  /* 0xc07f40001e067429 */ /* 0x004fd00000000000 */
[C---:B------:R-:W-:Y:S02]  /*00d0*/  DADD R12, R6.reuse, 1 ;  /* 0x3ff00000060c7429 */ /* 0x040fe40000000000 */
[C---:B------:R-:W-:Y:S02]  /*00e0*/  DADD R34, R6.reuse, 2 ;  /* 0x4000000006227429 */ /* 0x040fe40000000000 */
[----:B------:R-:W-:Y:S01]  /*00f0*/  DADD R14, R6, 3 ;  /* 0x40080000060e7429 */ /* 0x000fe20000000000 */
[----:B0-----:R-:W-:Y:S10]  /*0100*/  BRA.U UP0, `(.L_x_33) ;  /* 0x0000018900fc7547 */ /* 0x001ff4000b800000 */
[----:B------:R-:W-:-:S09]  /*0110*/  UISETP.NE.AND UP0, UPT, UR4, 0x1, UPT ;  /* 0x000000010400788c */ /* 0x000fd2000bf05270 */
[----:B------:R-:W-:Y:S05]  /*0120*/  BRA.U !UP0, `(.L_x_34) ;  /* 0x000000c908547547 */ /* 0x000fea000b800000 */
[----:B------:R-:W-:-:S09]  /*0130*/  UISETP.NE.AND UP0, UPT, UR4, 0x2, UPT ;  /* 0x000000020400788c */ /* 0x000fd2000bf05270 */
[----:B------:R-:W-:Y:S05]  /*0140*/  BRA.U UP0, `(.L_x_35) ;  /* 0x00000319006c7547 */ /* 0x000fea000b800000 */
[----:B------:R-:W0:Y:S02]  /*0150*/  LDC R14, c[0x0][0x39c] ;  /* 0x0000e700ff0e7b82 */ /* 0x000e240000000800 */
[C---:B0-----:R-:W-:Y:S01]  /*0160*/  FMUL R5, R14.reuse, 0.63661974668502807617 ;  /* 0x3f22f9830e057820 */ /* 0x041fe20000400000 */
[----:B------:R-:W-:-:S05]  /*0170*/  FSETP.GE.AND P0, PT, |R14|, 105615, PT ;  /* 0x47ce47800e00780b */ /* 0x000fca0003f06200 */
[----:B------:R-:W0:Y:S02]  /*0180*/  F2I.NTZ R5, R5 ;  /* 0x0000000500057305 */ /* 0x000e240000203100 */
[----:B0-----:R-:W-:Y:S01]  /*0190*/  I2FP.F32.S32 R7, R5 ;  /* 0x0000000500077245 */ /* 0x001fe20000201400 */
[----:B------:R-:W-:-:S04]  /*01a0*/  IMAD.MOV.U32 R11, RZ, RZ, R5 ;  /* 0x000000ffff0b7224 */ /* 0x000fc800078e0005 */
[----:B------:R-:W-:-:S04]  /*01b0*/  FFMA R0, R7, -1.5707962512969970703, R14 ;  /* 0xbfc90fda07007823 */ /* 0x000fc8000000000e */
[----:B------:R-:W-:-:S04]  /*01c0*/  FFMA R0, R7, -7.5497894158615963534e-08, R0 ;  /* 0xb3a2216807007823 */ /* 0x000fc80000000000 */
[----:B------:R-:W-:Y:S01]  /*01d0*/  FFMA R26, R7, -5.3903029534742383927e-15, R0 ;  /* 0xa7c234c5071a7823 */ /* 0x000fe20000000000 */
[----:B------:R-:W-:-:S03]  /*01e0*/  I2FP.F32.U32 R0, R29 ;  /* 0x0000001d00007245 */ /* 0x000fc60000201000 */
[----:B------:R-:W-:Y:S01]  /*01f0*/  IMAD.MOV.U32 R6, RZ, RZ, R26 ;  /* 0x000000ffff067224 */ /* 0x000fe200078e001a */
[----:B------:R-:W-:Y:S06]  /*0200*/  @!P0 BRA `(.L_x_36) ;  /* 0x0000000000dc8947 */ /* 0x000fec0003800000 */
[----:B------:R-:W-:-:S13]  /*0210*/  FSETP.NEU.AND P0, PT, |R14|, +INF , PT ;  /* 0x7f8000000e00780b */ /* 0x000fda0003f0d200 */
[----:B------:R-:W-:Y:S01]  /*0220*/  @!P0 FMUL R6, RZ, R14 ;  /* 0x0000000eff068220 */ /* 0x000fe20000400000 */
[----:B------:R-:W-:Y:S01]  /*0230*/  @!P0 IMAD.MOV.U32 R5, RZ, RZ, RZ ;  /* 0x000000ffff058224 */ /* 0x000fe200078e00ff */
[----:B------:R-:W-:Y:S06]  /*0240*/  @!P0 BRA `(.L_x_36) ;  /* 0x0000000000cc8947 */ /* 0x000fec0003800000 */
[----:B------:R-:W-:Y:S01]  /*0250*/  IMAD.SHL.U32 R6, R14, 0x100, RZ ;  /* 0x000001000e067824 */ /* 0x000fe200078e00ff */
[----:B------:R-:W0:Y:S01]  /*0260*/  LDCU.64 UR8, c[0x4][URZ] ;  /* 0x01000000ff0877ac */ /* 0x000e220008000a00 */
[----:B------:R-:W-:Y:S02]  /*0270*/  IMAD.MOV.U32 R10, RZ, RZ, RZ ;  /* 0x000000ffff0a7224 */ /* 0x000fe400078e00ff */
[----:B------:R-:W-:Y:S01]  /*0280*/  IMAD.MOV.U32 R13, RZ, RZ, RZ ;  /* 0x000000ffff0d7224 */ /* 0x000fe200078e00ff */
[----:B------:R-:W-:Y:S01]  /*0290*/  LOP3.LUT R12, R6, 0x80000000, RZ, 0xfc, !PT ;  /* 0x80000000060c7812 */ /* 0x000fe200078efcff */
[----:B------:R-:W-:Y:S01]  /*02a0*/  IMAD.MOV.U32 R5, RZ, RZ, R1 ;  /* 0x000000ffff057224 */ /* 0x000fe200078e0001 */
[----:B------:R-:W-:-:S06]  /*02b0*/  UMOV UR4, URZ ;  /* 0x000000ff00047c82 */ /* 0x000fcc0008000000 */
.L_x_37:
[----:B0-----:R-:W-:Y:S02]  /*02c0*/  IMAD.U32 R8, RZ, RZ, UR8 ;  /* 0x00000008ff087e24 */ /* 0x001fe4000f8e00ff */
[----:B------:R-:W-:-:S05]  /*02d0*/  IMAD.U32 R9, RZ, RZ, UR9 ;  /* 0x00000009ff097e24 */ /* 0x000fca000f8e00ff */
[----:B------:R-:W2:Y:S01]  /*02e0*/  LDG.E.CONSTANT R7, desc[UR6][R8.64] ;  /* 0x0000000608077981 */ /* 0x000ea2000c1e9900 */
[----:B------:R-:W-:Y:S02]  /*02f0*/  UIADD3 UR8, UP0, UPT, UR8, 0x4, URZ ;  /* 0x0000000408087890 */ /* 0x000fe4000ff1e0ff */
[----:B------:R-:W-:Y:S02]  /*0300*/  UIADD3 UR4, UPT, UPT, UR4, 0x1, URZ ;  /* 0x0000000104047890 */ /* 0x000fe4000fffe0ff */
[----:B------:R-:W-:Y:S02]  /*0310*/  UIADD3.X UR9, UPT, UPT, URZ, UR9, URZ, UP0, !UPT ;  /* 0x00000009ff097290 */ /* 0x000fe400087fe4ff */
[----:B------:R-:W-:Y:S01]  /*0320*/  UISETP.NE.AND UP0, UPT, UR4, 0x6, UPT ;  /* 0x000000060400788c */ /* 0x000fe2000bf05270 */
[----:B--2---:R-:W-:-:S03]  /*0330*/  IMAD.WIDE.U32 R6, R7, R12, RZ ;  /* 0x0000000c07067225 */ /* 0x004fc600078e00ff */
[----:B------:R-:W-:-:S05]  /*0340*/  IADD3 R6, P0, PT, R6, R10, RZ ;  /* 0x0000000a06067210 */ /* 0x000fca0007f1e0ff */
[----:B------:R0:W-:Y:S01]  /*0350*/  STL [R5], R6 ;  /* 0x0000000605007387 */ /* 0x0001e20000100800 */
[----:B------:R-:W-:Y:S02]  /*0360*/  IMAD.X R10, R7, 0x1, R13, P0 ;  /* 0x00000001070a7824 */ /* 0x000fe400000e060d */
[----:B0-----:R-:W-:Y:S01]  /*0370*/  VIADD R5, R5, 0x4 ;  /* 0x0000000405057836 */ /* 0x001fe20000000000 */
[----:B------:R-:W-:Y:S06]  /*0380*/  BRA.U UP0, `(.L_x_37) ;  /* 0xfffffffd00cc7547 */ /* 0x000fec000b83ffff */
[----:B------:R-:W-:Y:S01]  /*0390*/  SHF.R.U32.HI R5, RZ, 0x17, R14 ;  /* 0x00000017ff057819 */ /* 0x000fe2000001160e */
[----:B------:R0:W-:Y:S03]  /*03a0*/  STL [R1+0x18], R10 ;  /* 0x0000180a01007387 */ /* 0x0001e60000100800 */
[C---:B------:R-:W-:Y:S02]  /*03b0*/  LOP3.LUT R6, R5.reuse, 0xe0, RZ, 0xc0, !PT ;  /* 0x000000e005067812 */ /* 0x040fe400078ec0ff */
[----:B------:R-:W-:-:S03]  /*03c0*/  LOP3.LUT P0, RZ, R5, 0x1f, RZ, 0xc0, !PT ;  /* 0x0000001f05ff7812 */ /* 0x000fc6000780c0ff */
[----:B------:R-:W-:-:S05]  /*03d0*/  VIADD R6, R6, 0xffffff80 ;  /* 0xffffff8006067836 */ /* 0x000fca0000000000 */
[----:B------:R-:W-:-:S05]  /*03e0*/  SHF.R.U32.HI R6, RZ, 0x5, R6 ;  /* 0x00000005ff067819 */ /* 0x000fca0000011606 */
[----:B------:R-:W-:-:S05]  /*03f0*/  IMAD R9, R6, -0x4, R1 ;  /* 0xfffffffc06097824 */ /* 0x000fca00078e0201 */
[----:B------:R-:W2:Y:S04]  /*0400*/  LDL R6, [R9+0x18] ;  /* 0x0000180009067983 */ /* 0x000ea80000100800 */
[----:B------:R-:W2:Y:S04]  /*0410*/  LDL R7, [R9+0x14] ;  /* 0x0000140009077983 */ /* 0x000ea80000100800 */
[----:B------:R-:W3:Y:S01]  /*0420*/  @P0 LDL R8, [R9+0x10] ;  /* 0x0000100009080983 */ /* 0x000ee20000100800 */
[----:B------:R-:W-:Y:S01]  /*0430*/  LOP3.LUT R5, R5, 0x1f, RZ, 0xc0, !PT ;  /* 0x0000001f05057812 */ /* 0x000fe200078ec0ff */
[----:B------:R-:W-:Y:S01]  /*0440*/  UMOV UR4, 0x54442d19 ;  /* 0x54442d1900047882 */ /* 0x000fe20000000000 */
[----:B------:R-:W-:-:S02]  /*0450*/  UMOV UR5, 0x3bf921fb ;  /* 0x3bf921fb00057882 */ /* 0x000fc40000000000 */
[-C--:B--2---:R-:W-:Y:S02]  /*0460*/  @P0 SHF.L.W.U32.HI R6, R7, R5.reuse, R6 ;  /* 0x0000000507060219 */ /* 0x084fe40000010e06 */
[----:B---3--:R-:W-:Y:S02]  /*0470*/  @P0 SHF.L.W.U32.HI R7, R8, R5, R7 ;  /* 0x0000000508070219 */ /* 0x008fe40000010e07 */
[----:B------:R-:W-:Y:S02]  /*0480*/  ISETP.GE.AND P0, PT, R14, RZ, PT ;  /* 0x000000ff0e00720c */ /* 0x000fe40003f06270 */
[C-C-:B------:R-:W-:Y:S01]  /*0490*/  SHF.L.W.U32.HI R5, R7.reuse, 0x2, R6.reuse ;  /* 0x0000000207057819 */ /* 0x140fe20000010e06 */
[----:B------:R-:W-:Y:S01]  /*04a0*/  IMAD.SHL.U32 R7, R7, 0x4, RZ ;  /* 0x0000000407077824 */ /* 0x000fe200078e00ff */
[----:B------:R-:W-:Y:S02]  /*04b0*/  SHF.R.U32.HI R6, RZ, 0x1e, R6 ;  /* 0x0000001eff067819 */ /* 0x000fe40000011606 */
[----:B------:R-:W-:-:S02]  /*04c0*/  SHF.R.S32.HI R8, RZ, 0x1f, R5 ;  /* 0x0000001fff087819 */ /* 0x000fc40000011405 */
[C---:B------:R-:W-:Y:S02]  /*04d0*/  LOP3.LUT R14, R5.reuse, R14, RZ, 0x3c, !PT ;  /* 0x0000000e050e7212 */ /* 0x040fe400078e3cff */
[C---:B------:R-:W-:Y:S02]  /*04e0*/  LOP3.LUT R12, R8.reuse, R7, RZ, 0x3c, !PT ;  /* 0x00000007080c7212 */ /* 0x040fe400078e3cff */
[----:B------:R-:W-:Y:S02]  /*04f0*/  LOP3.LUT R13, R8, R5, RZ, 0x3c, !PT ;  /* 0x00000005080d7212 */ /* 0x000fe400078e3cff */
[----:B------:R-:W-:Y:S02]  /*0500*/  LEA.HI R5, R5, R6, RZ, 0x1 ;  /* 0x0000000605057211 */ /* 0x000fe400078f08ff */
[----:B------:R-:W-:Y:S02]  /*0510*/  ISETP.GE.AND P1, PT, R14, RZ, PT ;  /* 0x000000ff0e00720c */ /* 0x000fe40003f26270 */
[----:B------:R-:W1:Y:S01]  /*0520*/  I2F.F64.S64 R12, R12 ;  /* 0x0000000c000c7312 */ /* 0x000e620000301c00 */
[----:B------:R-:W-:-:S04]  /*0530*/  IMAD.MOV R6, RZ, RZ, -R5 ;  /* 0x000000ffff067224 */ /* 0x000fc800078e0a05 */
[----:B------:R-:W-:Y:S01]  /*0540*/  @!P0 IMAD.MOV.U32 R5, RZ, RZ, R6 ;  /* 0x000000ffff058224 */ /* 0x000fe200078e0006 */
[----:B-1----:R-:W-:-:S10]  /*0550*/  DMUL R8, R12, UR4 ;  /* 0x000000040c087c28 */ /* 0x002fd40008000000 */
[----:B------:R-:W1:Y:S02]  /*0560*/  F2F.F32.F64 R8, R8 ;  /* 0x0000000800087310 */ /* 0x000e640000301000 */
[----:B01----:R-:W-:-:S07]  /*0570*/  FSEL R6, -R8, R8, !P1 ;  /* 0x0000000808067208 */ /* 0x003fce0004800100 */
.L_x_36:
[----:B------:R-:W-:Y:S01]  /*0580*/  IMAD.MOV.U32 R12, RZ, RZ, R6 ;  /* 0x000000ffff0c7224 */ /* 0x000fe200078e0006 */
[----:B------:R-:W-:Y:S01]  /*0590*/  LOP3.LUT R5, R5, 0x1, RZ, 0xc0, !PT ;  /* 0x0000000105057812 */ /* 0x000fe200078ec0ff */
[----:B------:R-:W-:Y:S01]  /*05a0*/  IMAD.MOV.U32 R7, RZ, RZ, 0x3c190000 ;  /* 0x3c190000ff077424 */ /* 0x000fe200078e00ff */
[----:B------:R-:W0:Y:S01]  /*05b0*/  LDCU UR8, c[0x0][0x3a4] ;  /* 0x00007480ff0877ac */ /* 0x000e220008000800 */
[C---:B------:R-:W-:Y:S01]  /*05c0*/  FMUL R6, R12.reuse, R12 ;  /* 0x0000000c0c067220 */ /* 0x040fe20000400000 */
[----:B------:R-:W-:Y:S01]  /*05d0*/  FSETP.NEU.AND P0, PT, |R12|, 0.00049096695147454738617, PT ;  /* 0x3a00b43c0c00780b */ /* 0x000fe20003f0d200 */
[----:B------:R-:W-:Y:S01]  /*05e0*/  BSSY.RECONVERGENT B2, `(.L_x_38) ;  /* 0x0000016000027945 */ /* 0x000fe20003800200 */
[----:B------:R-:W-:Y:S01]  /*05f0*/  ISETP.NE.U32.AND P1, PT, R5, 0x1, PT ;  /* 0x000000010500780c */ /* 0x000fe20003f25070 */
[----:B------:R-:W-:-:S04]  /*0600*/  FFMA R7, R6, R7, 0.003265380859375 ;  /* 0x3b56000006077423 */ /* 0x000fc80000000007 */
[----:B------:R-:W-:-:S04]  /*0610*/  FFMA R7, R6, R7, 0.0242919921875 ;  /* 0x3cc7000006077423 */ /* 0x000fc80000000007 */
[----:B------:R-:W-:-:S04]  /*0620*/  FFMA R7, R6, R7, 0.053466796875 ;  /* 0x3d5b000006077423 */ /* 0x000fc80000000007 */
[----:B------:R-:W-:Y:S01]  /*0630*/  FFMA R7, R6, R7, 0.13337790966033935547 ;  /* 0x3e08943806077423 */ /* 0x000fe20000000007 */
[----:B0-----:R-:W-:-:S03]  /*0640*/  UIADD3 UR8, UPT, UPT, UR8, 0x1, URZ ;  /* 0x0000000108087890 */ /* 0x001fc6000fffe0ff */
[C---:B------:R-:W-:Y:S01]  /*0650*/  FFMA R7, R6.reuse, R7, 0.33333230018615722656 ;  /* 0x3eaaaa8806077423 */ /* 0x040fe20000000007 */
[----:B------:R-:W-:-:S04]  /*0660*/  FMUL R6, R6, R12 ;  /* 0x0000000c06067220 */ /* 0x000fc80000400000 */
[----:B------:R-:W-:-:S06]  /*0670*/  @P0 FFMA R12, R7, R6, R12 ;  /* 0x00000006070c0223 */ /* 0x000fcc000000000c */
[----:B------:R-:W0:Y:S08]  /*0680*/  @!P1 MUFU.RCP R12, -R12 ;  /* 0x8000000c000c9308 */ /* 0x000e300000001000 */
[----:B0-----:R-:W0:Y:S08]  /*0690*/  MUFU.RCP R5, R12 ;  /* 0x0000000c00057308 */ /* 0x001e300000001000 */
[----:B------:R-:W1:Y:S01]  /*06a0*/  FCHK P0, R0, R12 ;  /* 0x0000000c00007302 */ /* 0x000e620000000000 */
[----:B0-----:R-:W-:-:S04]  /*06b0*/  FFMA R6, -R12, R5, 1 ;  /* 0x3f8000000c067423 */ /* 0x001fc80000000105 */
[----:B------:R-:W-:-:S04]  /*06c0*/  FFMA R5, R5, R6, R5 ;  /* 0x0000000605057223 */ /* 0x000fc80000000005 */
[----:B------:R-:W-:-:S04]  /*06d0*/  FFMA R6, R0, R5, RZ ;  /* 0x0000000500067223 */ /* 0x000fc800000000ff */
[----:B------:R-:W-:-:S04]  /*06e0*/  FFMA R7, -R12, R6, R0 ;  /* 0x000000060c077223 */ /* 0x000fc80000000100 */
[----:B------:R-:W-:Y:S01]  /*06f0*/  FFMA R5, R5, R7, R6 ;  /* 0x0000000705057223 */ /* 0x000fe20000000006 */
[----:B-1----:R-:W-:Y:S06]  /*0700*/  @!P0 BRA `(.L_x_39) ;  /* 0x00000000000c8947 */ /* 0x002fec0003800000 */
[----:B------:R-:W-:Y:S01]  /*0710*/  IMAD.MOV.U32 R13, RZ, RZ, R0 ;  /* 0x000000ffff0d7224 */ /* 0x000fe200078e0000 */
[----:B------:R-:W-:-:S07]  /*0720*/  MOV R8, 0x740 ;  /* 0x0000074000087802 */ /* 0x000fce0000000f00 */
[----:B------:R-:W-:Y:S05]  /*0730*/  CALL.REL.NOINC `($__internal_2_$__cuda_sm3x_div_rn_noftz_f32_slowpath) ;  /* 0x0000033000907944 */ /* 0x000fea0003c00000 */
.L_x_39:
[----:B------:R-:W-:Y:S05]  /*0740*/  BSYNC.RECONVERGENT B2 ;  /* 0x0000000000027941 */ /* 0x000fea0003800200 */
.L_x_38:
[----:B------:R-:W-:Y:S01]  /*0750*/  IMAD.MOV.U32 R6, RZ, RZ, 0x3f000000 ;  /* 0x3f000000ff067424 */ /* 0x000fe200078e00ff */
[----:B------:R-:W0:Y:S01]  /*0760*/  LDCU UR4, c[0x0][0x3b4] ;  /* 0x00007680ff0477ac */ /* 0x000e220008000800 */
[----:B------:R-:W-:Y:S01]  /*0770*/  VIADD R10, R2, 0x2 ;  /* 0x00000002020a7836 */ /* 0x000fe20000000000 */
[----:B------:R-:W-:Y:S02]  /*0780*/  BSSY.RECONVERGENT B0, `(.L_x_40) ;  /* 0x000004a000007945 */ /* 0x000fe40003800200 */
[--C-:B------:R-:W-:Y:S01]  /*0790*/  LOP3.LUT R6, R6, 0x80000000, R5.reuse, 0xb8, !PT ;  /* 0x8000000006067812 */ /* 0x100fe200078eb805 */
[----:B------:R-:W1:Y:S04]  /*07a0*/  LDCU UR5, c[0x0][0x3a8] ;  /* 0x00007500ff0577ac */ /* 0x000e680008000800 */
[----:B------:R-:W-:-:S06]  /*07b0*/  FADD.RZ R6, R6, R5 ;  /* 0x0000000506067221 */ /* 0x000fcc000000c000 */
[----:B------:R-:W2:Y:S02]  /*07c0*/  F2I.TRUNC.NTZ R6, R6 ;  /* 0x0000000600067305 */ /* 0x000ea4000020f100 */
[----:B--2---:R-:W-:-:S05]  /*07d0*/  VIADD R5, R6, UR8 ;  /* 0x0000000806057c36 */ /* 0x004fca0008000000 */
[----:B------:R-:W-:-:S05]  /*07e0*/  I2FP.F32.S32 R5, R5 ;  /* 0x0000000500057245 */ /* 0x000fca0000201400 */
[----:B0-----:R-:W-:Y:S01]  /*07f0*/  FMUL R12, R5, UR4 ;  /* 0x00000004050c7c20 */ /* 0x001fe20008400000 */
[----:B-1----:R-:W-:-:S03]  /*0800*/  VIADD R5, R10, UR5 ;  /* 0x000000050a057c36 */ /* 0x002fc60008000000 */
[C---:B------:R-:W-:Y:S01]  /*0810*/  FMUL R7, R12.reuse, 0.63661974668502807617 ;  /* 0x3f22f9830c077820 */ /* 0x040fe20000400000 */
[----:B------:R-:W-:Y:S02]  /*0820*/  FSETP.GE.AND P0, PT, |R12|, 105615, PT ;  /* 0x47ce47800c00780b */ /* 0x000fe40003f06200 */
[----:B------:R-:W-:-:S03]  /*0830*/  I2FP.F32.U32 R5, R5 ;  /* 0x0000000500057245 */ /* 0x000fc60000201000 */
[----:B------:R-:W0:Y:S02]  /*0840*/  F2I.NTZ R7, R7 ;  /* 0x0000000700077305 */ /* 0x000e240000203100 */
[----:B------:R-:W-:Y:S01]  /*0850*/  FMUL R14, R5, UR4 ;  /* 0x00000004050e7c20 */ /* 0x000fe20008400000 */
[----:B0-----:R-:W-:-:S05]  /*0860*/  I2FP.F32.S32 R9, R7 ;  /* 0x0000000700097245 */ /* 0x001fca0000201400 */
[----:B------:R-:W-:-:S04]  /*0870*/  FFMA R6, R9, -1.5707962512969970703, R12 ;  /* 0xbfc90fda09067823 */ /* 0x000fc8000000000c */
[----:B------:R-:W-:-:S04]  /*0880*/  FFMA R6, R9, -7.5497894158615963534e-08, R6 ;  /* 0xb3a2216809067823 */ /* 0x000fc80000000006 */
[----:B------:R-:W-:Y:S01]  /*0890*/  FFMA R5, R9, -5.3903029534742383927e-15, R6 ;  /* 0xa7c234c509057823 */ /* 0x000fe20000000006 */
        /* <DEDUP_REMOVED lines=8> */
[----:B------:R-:W-:Y:S01]  /*0920*/  IMAD.MOV.U32 R5, RZ, RZ, R1 ;  /* 0x000000ffff057224 */ /* 0x000fe200078e0001 */
[----:B------:R-:W-:Y:S01]  /*0930*/  LOP3.LUT R13, R6, 0x80000000, RZ, 0xfc, !PT ;  /* 0x80000000060d7812 */ /* 0x000fe200078efcff */
[----:B------:R-:W-:Y:S01]  /*0940*/  UMOV UR5, URZ ;  /* 0x000000ff00057c82 */ /* 0x000fe20008000000 */
[----:B------:R-:W-:-:S05]  /*0950*/  UMOV UR4, URZ ;  /* 0x000000ff00047c82 */ /* 0x000fca0008000000 */
.L_x_42:
        /* <DEDUP_REMOVED lines=8> */
[----:B------:R-:W-:-:S04]  /*09e0*/  IADD3 R6, P0, PT, R6, R16, RZ ;  /* 0x0000001006067210 */ /* 0x000fc80007f1e0ff */
[----:B------:R-:W-:Y:S01]  /*09f0*/  IADD3.X R16, PT, PT, R7, UR5, RZ, P0, !PT ;  /* 0x0000000507107c10 */ /* 0x000fe200087fe4ff */
[----:B------:R0:W-:Y:S02]  /*0a00*/  STL [R5], R6 ;  /* 0x0000000605007387 */ /* 0x0001e40000100800 */
        /* <DEDUP_REMOVED lines=18> */
[C---:B------:R-:W-:Y:S01]  /*0b30*/  SHF.L.W.U32.HI R7, R6.reuse, 0x2, R5 ;  /* 0x0000000206077819 */ /* 0x040fe20000010e05 */
[----:B------:R-:W-:-:S03]  /*0b40*/  IMAD.SHL.U32 R6, R6, 0x4, RZ ;  /* 0x0000000406067824 */ /* 0x000fc600078e00ff */
[----:B------:R-:W-:-:S04]  /*0b50*/  SHF.R.S32.HI R8, RZ, 0x1f, R7 ;  /* 0x0000001fff087819 */ /* 0x000fc80000011407 */
[C---:B------:R-:W-:Y:S02]  /*0b60*/  LOP3.LUT R18, R8.reuse, R6, RZ, 0x3c, !PT ;  /* 0x0000000608127212 */ /* 0x040fe400078e3cff */
[----:B------:R-:W-:Y:S02]  /*0b70*/  LOP3.LUT R19, R8, R7, RZ, 0x3c, !PT ;  /* 0x0000000708137212 */ /* 0x000fe400078e3cff */
[----:B------:R-:W-:Y:S02]  /*0b80*/  SHF.R.U32.HI R6, RZ, 0x1e, R5 ;  /* 0x0000001eff067819 */ /* 0x000fe40000011605 */
[C---:B------:R-:W-:Y:S02]  /*0b90*/  LOP3.LUT R5, R7.reuse, R12, RZ, 0x3c, !PT ;  /* 0x0000000c07057212 */ /* 0x040fe400078e3cff */
[----:B------:R-:W1:Y:S01]  /*0ba0*/  I2F.F64.S64 R18, R18 ;  /* 0x0000001200127312 */ /* 0x000e620000301c00 */
[----:B------:R-:W-:Y:S02]  /*0bb0*/  LEA.HI R7, R7, R6, RZ, 0x1 ;  /* 0x0000000607077211 */ /* 0x000fe400078f08ff */
[----:B------:R-:W-:-:S03]  /*0bc0*/  ISETP.GE.AND P1, PT, R5, RZ, PT ;  /* 0x000000ff0500720c */ /* 0x000fc60003f26270 */
[----:B------:R-:W-:-:S04]  /*0bd0*/  IMAD.MOV R5, RZ, RZ, -R7 ;  /* 0x000000ffff057224 */ /* 0x000fc800078e0a07 */
[----:B------:R-:W-:Y:S01]  /*0be0*/  @!P0 IMAD.MOV.U32 R7, RZ, RZ, R5 ;  /* 0x000000ffff078224 */ /* 0x000fe200078e0005 */
[----:B-1----:R-:W-:-:S10]  /*0bf0*/  DMUL R8, R18, UR4 ;  /* 0x0000000412087c28 */ /* 0x002fd40008000000 */
[----:B------:R-:W1:Y:S02]  /*0c00*/  F2F.F32.F64 R8, R8 ;  /* 0x0000000800087310 */ /* 0x000e640000301000 */
[----:B01----:R-:W-:-:S07]  /*0c10*/  FSEL R5, -R8, R8, !P1 ;  /* 0x0000000808057208 */ /* 0x003fce0004800100 */
.L_x_41:
[----:B------:R-:W-:Y:S05]  /*0c20*/  BSYNC.RECONVERGENT B0 ;  /* 0x0000000000007941 */ /* 0x000fea0003800200 */
.L_x_40:
[----:B------:R-:W-:Y:S01]  /*0c30*/  FMUL R6, R14, 0.63661974668502807617 ;  /* 0x3f22f9830e067820 */ /* 0x000fe20000400000 */
[----:B------:R-:W-:Y:S02]  /*0c40*/  IMAD.MOV.U32 R9, RZ, RZ, 0x37cbac00 ;  /* 0x37cbac00ff097424 */ /* 0x000fe400078e00ff */
[----:B------:R-:W-:Y:S01]  /*0c50*/  FMUL R8, R5, R5 ;  /* 0x0000000505087220 */ /* 0x000fe20000400000 */
[C---:B------:R-:W-:Y:S01]  /*0c60*/  LOP3.LUT R13, R7.reuse, 0x1, RZ, 0xc0, !PT ;  /* 0x00000001070d7812 */ /* 0x040fe200078ec0ff */
[----:B------:R-:W-:Y:S01]  /*0c70*/  BSSY.RECONVERGENT B0, `(.L_x_43) ;  /* 0x000004d000007945 */ /* 0x000fe20003800200 */
[----:B------:R-:W-:Y:S01]  /*0c80*/  LOP3.LUT P1, RZ, R7, 0x2, RZ, 0xc0, !PT ;  /* 0x0000000207ff7812 */ /* 0x000fe2000782c0ff */
[----:B------:R-:W0:Y:S01]  /*0c90*/  F2I.NTZ R6, R6 ;  /* 0x0000000600067305 */ /* 0x000e220000203100 */
[----:B------:R-:W-:Y:S01]  /*0ca0*/  FFMA R15, R8, R9, -0.0013887860113754868507 ;  /* 0xbab607ed080f7423 */ /* 0x000fe20000000009 */
[----:B------:R-:W-:Y:S01]  /*0cb0*/  ISETP.NE.U32.AND P0, PT, R13, 0x1, PT ;  /* 0x000000010d00780c */ /* 0x000fe20003f05070 */
[----:B------:R-:W-:-:S03]  /*0cc0*/  IMAD.MOV.U32 R13, RZ, RZ, 0x3d2aaabb ;  /* 0x3d2aaabbff0d7424 */ /* 0x000fc600078e00ff */
[----:B------:R-:W-:Y:S01]  /*0cd0*/  FSEL R17, R15, -0.00019574658654164522886, !P0 ;  /* 0xb94d41530f117808 */ /* 0x000fe20004000000 */
[----:B------:R-:W-:Y:S01]  /*0ce0*/  IMAD.MOV.U32 R15, RZ, RZ, 0x3effffff ;  /* 0x3effffffff0f7424 */ /* 0x000fe200078e00ff */
[----:B------:R-:W-:Y:S02]  /*0cf0*/  FSEL R19, R13, 0.0083327032625675201416, !P0 ;  /* 0x3c0885e40d137808 */ /* 0x000fe40004000000 */
[----:B------:R-:W-:Y:S02]  /*0d00*/  FSEL R5, R5, 1, P0 ;  /* 0x3f80000005057808 */ /* 0x000fe40000000000 */
[----:B------:R-:W-:Y:S01]  /*0d10*/  FSEL R7, -R15, -0.16666662693023681641, !P0 ;  /* 0xbe2aaaa80f077808 */ /* 0x000fe20004000100 */
[----:B------:R-:W-:Y:S01]  /*0d20*/  FFMA R17, R8, R17, R19 ;  /* 0x0000001108117223 */ /* 0x000fe20000000013 */
[----:B------:R-:W-:Y:S02]  /*0d30*/  FSETP.GE.AND P0, PT, |R14|, 105615, PT ;  /* 0x47ce47800e00780b */ /* 0x000fe40003f06200 */
[----:B0-----:R-:W-:Y:S01]  /*0d40*/  I2FP.F32.S32 R19, R6 ;  /* 0x0000000600137245 */ /* 0x001fe20000201400 */
[C---:B------:R-:W-:Y:S01]  /*0d50*/  FFMA R7, R8.reuse, R17, R7 ;  /* 0x0000001108077223 */ /* 0x040fe20000000007 */
[----:B------:R-:W-:-:S03]  /*0d60*/  FFMA R8, R8, R5, RZ ;  /* 0x0000000508087223 */ /* 0x000fc600000000ff */
[----:B------:R-:W-:Y:S01]  /*0d70*/  FFMA R16, R19, -1.5707962512969970703, R14 ;  /* 0xbfc90fda13107823 */ /* 0x000fe2000000000e */
[----:B------:R-:W-:-:S03]  /*0d80*/  FFMA R20, R8, R7, R5 ;  /* 0x0000000708147223 */ /* 0x000fc60000000005 */
[----:B------:R-:W-:Y:S01]  /*0d90*/  FFMA R16, R19, -7.5497894158615963534e-08, R16 ;  /* 0xb3a2216813107823 */ /* 0x000fe20000000010 */
[----:B------:R-:W-:-:S03]  /*0da0*/  @P1 FADD R20, RZ, -R20 ;  /* 0x80000014ff141221 */ /* 0x000fc60000000000 */
        /* <DEDUP_REMOVED lines=13> */
.L_x_45:
        /* <DEDUP_REMOVED lines=33> */
[C---:B------:R-:W-:Y:S02]  /*1090*/  LEA.HI R6, R5.reuse, R6, RZ, 0x1 ;  /* 0x0000000605067211 */ /* 0x040fe400078f08ff */
[C---:B------:R-:W-:Y:S02]  /*10a0*/  LOP3.LUT R18, R8.reuse, R7, RZ, 0x3c, !PT ;  /* 0x0000000708127212 */ /* 0x040fe400078e3cff */
[----:B------:R-:W-:Y:S02]  /*10b0*/  LOP3.LUT R19, R8, R5, RZ, 0x3c, !PT ;  /* 0x0000000508137212 */ /* 0x000fe400078e3cff */
[----:B------:R-:W-:Y:S01]  /*10c0*/  LOP3.LUT R7, R5, R14, RZ, 0x3c, !PT ;  /* 0x0000000e05077212 */ /* 0x000fe200078e3cff */
[----:B------:R-:W-:-:S03]  /*10d0*/  IMAD.MOV R5, RZ, RZ, -R6 ;  /* 0x000000ffff057224 */ /* 0x000fc600078e0a06 */
[----:B------:R-:W0:Y:S01]  /*10e0*/  I2F.F64.S64 R18, R18 ;  /* 0x0000001200127312 */ /* 0x000e220000301c00 */
[----:B------:R-:W-:Y:S01]  /*10f0*/  ISETP.GE.AND P1, PT, R7, RZ, PT ;  /* 0x000000ff0700720c */ /* 0x000fe20003f26270 */
[----:B------:R-:W-:Y:S01]  /*1100*/  @!P0 IMAD.MOV.U32 R6, RZ, RZ, R5 ;  /* 0x000000ffff068224 */ /* 0x000fe200078e0005 */
[----:B0-----:R-:W-:-:S10]  /*1110*/  DMUL R16, R18, UR4 ;  /* 0x0000000412107c28 */ /* 0x001fd40008000000 */
[----:B------:R-:W0:Y:S02]  /*1120*/  F2F.F32.F64 R16, R16 ;  /* 0x0000001000107310 */ /* 0x000e240000301000 */
[----:B0-----:R-:W-:-:S07]  /*1130*/  FSEL R5, -R16, R16, !P1 ;  /* 0x0000001010057208 */ /* 0x001fce0004800100 */
.L_x_44:
[----:B------:R-:W-:Y:S05]  /*1140*/  BSYNC.RECONVERGENT B0 ;  /* 0x0000000000007941 */ /* 0x000fea0003800200 */
.L_x_43:
[----:B------:R-:W-:Y:S01]  /*1150*/  FADD R17, R12, R12 ;  /* 0x0000000c0c117221 */ /* 0x000fe20000000000 */
[C---:B------:R-:W-:Y:S01]  /*1160*/  LOP3.LUT R7, R6.reuse, 0x1, RZ, 0xc0, !PT ;  /* 0x0000000106077812 */ /* 0x040fe200078ec0ff */
[----:B------:R-:W-:Y:S01]  /*1170*/  FMUL R16, R5, R5 ;  /* 0x0000000505107220 */ /* 0x000fe20000400000 */
[----:B------:R-:W-:Y:S01]  /*1180*/  LOP3.LUT P1, RZ, R6, 0x2, RZ, 0xc0, !PT ;  /* 0x0000000206ff7812 */ /* 0x000fe2000782c0ff */
[----:B------:R-:W-:Y:S01]  /*1190*/  FMUL R8, R17, 0.63661974668502807617 ;  /* 0x3f22f98311087820 */ /* 0x000fe20000400000 */
[----:B------:R-:W-:Y:S01]  /*11a0*/  ISETP.NE.U32.AND P0, PT, R7, 0x1, PT ;  /* 0x000000010700780c */ /* 0x000fe20003f05070 */
[----:B------:R-:W-:Y:S01]  /*11b0*/  FFMA R7, R16, R9, -0.0013887860113754868507 ;  /* 0xbab607ed10077423 */ /* 0x000fe20000000009 */
[----:B------:R-:W-:Y:S02]  /*11c0*/  BSSY.RECONVERGENT B0, `(.L_x_46) ;  /* 0x0000049000007945 */ /* 0x000fe40003800200 */
[----:B------:R-:W-:Y:S01]  /*11d0*/  FSEL R19, R13, 0.0083327032625675201416, !P0 ;  /* 0x3c0885e40d137808 */ /* 0x000fe20004000000 */
[----:B------:R-:W0:Y:S01]  /*11e0*/  F2I.NTZ R8, R8 ;  /* 0x0000000800087305 */ /* 0x000e220000203100 */
[----:B------:R-:W-:-:S02]  /*11f0*/  FSEL R7, R7, -0.00019574658654164522886, !P0 ;  /* 0xb94d415307077808 */ /* 0x000fc40004000000 */
[----:B------:R-:W-:-:S03]  /*1200*/  FSEL R5, R5, 1, P0 ;  /* 0x3f80000005057808 */ /* 0x000fc60000000000 */
[----:B------:R-:W-:Y:S01]  /*1210*/  FFMA R7, R16, R7, R19 ;  /* 0x0000000710077223 */ /* 0x000fe20000000013 */
[----:B------:R-:W-:Y:S02]  /*1220*/  FSEL R19, -R15, -0.16666662693023681641, !P0 ;  /* 0xbe2aaaa80f137808 */ /* 0x000fe40004000100 */
[----:B------:R-:W-:-:S03]  /*1230*/  FSETP.GE.AND P0, PT, |R17|, 105615, PT ;  /* 0x47ce47801100780b */ /* 0x000fc60003f06200 */
[C---:B------:R-:W-:Y:S01]  /*1240*/  FFMA R7, R16.reuse, R7, R19 ;  /* 0x0000000710077223 */ /* 0x040fe20000000013 */
[----:B------:R-:W-:Y:S01]  /*1250*/  FFMA R16, R16, R5, RZ ;  /* 0x0000000510107223 */ /* 0x000fe200000000ff */
[----:B0-----:R-:W-:-:S03]  /*1260*/  I2FP.F32.S32 R6, R8 ;  /* 0x0000000800067245 */ /* 0x001fc60000201400 */
[----:B------:R-:W-:Y:S02]  /*1270*/  FFMA R5, R16, R7, R5 ;  /* 0x0000000710057223 */ /* 0x000fe40000000005 */
[C---:B------:R-:W-:Y:S02]  /*1280*/  FFMA R19, R6.reuse, -1.5707962512969970703, R17 ;  /* 0xbfc90fda06137823 */ /* 0x040fe40000000011 */
[----:B------:R-:W-:Y:S02]  /*1290*/  @P1 FADD R5, RZ, -R5 ;  /* 0x80000005ff051221 */ /* 0x000fe40000000000 */
[----:B------:R-:W-:Y:S02]  /*12a0*/  FFMA R19, R6, -7.5497894158615963534e-08, R19 ;  /* 0xb3a2216806137823 */ /* 0x000fe40000000013 */
[----:B------:R-:W-:Y:S02]  /*12b0*/  FFMA R18, R20, R5, 1 ;  /* 0x3f80000014127423 */ /* 0x000fe40000000005 */
        /* <DEDUP_REMOVED lines=13> */
.L_x_48:
        /* <DEDUP_REMOVED lines=44> */
.L_x_47:
[----:B------:R-:W-:Y:S05]  /*1650*/  BSYNC.RECONVERGENT B0 ;  /* 0x0000000000007941 */ /* 0x000fea0003800200 */
.L_x_46:
[----:B------:R-:W-:Y:S01]  /*1660*/  FMUL R16, R6, R6 ;  /* 0x0000000606107220 */ /* 0x000fe20000400000 */
[----:B------:R-:W-:Y:S01]  /*1670*/  LOP3.LUT R7, R8, 0x1, RZ, 0xc0, !PT ;  /* 0x0000000108077812 */ /* 0x000fe200078ec0ff */
[----:B------:R-:W-:Y:S01]  /*1680*/  FADD R22, R14, R14 ;  /* 0x0000000e0e167221 */ /* 0x000fe20000000000 */
[----:B------:R-:W-:Y:S01]  /*1690*/  LOP3.LUT P1, RZ, R8, 0x2, RZ, 0xc0, !PT ;  /* 0x0000000208ff7812 */ /* 0x000fe2000782c0ff */
[----:B------:R-:W-:Y:S01]  /*16a0*/  FFMA R5, R16, R9, -0.0013887860113754868507 ;  /* 0xbab607ed10057423 */ /* 0x000fe20000000009 */
[----:B------:R-:W-:Y:S01]  /*16b0*/  ISETP.NE.U32.AND P0, PT, R7, 0x1, PT ;  /* 0x000000010700780c */ /* 0x000fe20003f05070 */
[----:B------:R-:W-:Y:S01]  /*16c0*/  FMUL R19, R22, 0.63661974668502807617 ;  /* 0x3f22f98316137820 */ /* 0x000fe20000400000 */
[----:B------:R-:W-:Y:S02]  /*16d0*/  BSSY.RECONVERGENT B0, `(.L_x_49) ;  /* 0x0000049000007945 */ /* 0x000fe40003800200 */
[----:B------:R-:W-:Y:S02]  /*16e0*/  FSEL R5, R5, -0.00019574658654164522886, !P0 ;  /* 0xb94d415305057808 */ /* 0x000fe40004000000 */
[----:B------:R-:W-:Y:S01]  /*16f0*/  FSEL R7, R13, 0.0083327032625675201416, !P0 ;  /* 0x3c0885e40d077808 */ /* 0x000fe20004000000 */
[----:B------:R-:W0:Y:S01]  /*1700*/  F2I.NTZ R19, R19 ;  /* 0x0000001300137305 */ /* 0x000e220000203100 */
[----:B------:R-:W-:-:S03]  /*1710*/  FSEL R8, -R15, -0.16666662693023681641, !P0 ;  /* 0xbe2aaaa80f087808 */ /* 0x000fc60004000100 */
[----:B------:R-:W-:Y:S01]  /*1720*/  FFMA R7, R16, R5, R7 ;  /* 0x0000000510077223 */ /* 0x000fe20000000007 */
[----:B------:R-:W-:Y:S02]  /*1730*/  FSEL R5, R6, 1, P0 ;  /* 0x3f80000006057808 */ /* 0x000fe40000000000 */
[----:B------:R-:W-:Y:S01]  /*1740*/  FSETP.GE.AND P0, PT, |R22|, 105615, PT ;  /* 0x47ce47801600780b */ /* 0x000fe20003f06200 */
[C---:B------:R-:W-:Y:S02]  /*1750*/  FFMA R7, R16.reuse, R7, R8 ;  /* 0x0000000710077223 */ /* 0x040fe40000000008 */
[----:B------:R-:W-:-:S04]  /*1760*/  FFMA R16, R16, R5, RZ ;  /* 0x0000000510107223 */ /* 0x000fc800000000ff */
[----:B------:R-:W-:Y:S01]  /*1770*/  FFMA R16, R16, R7, R5 ;  /* 0x0000000710107223 */ /* 0x000fe20000000005 */
[----:B0-----:R-:W-:-:S03]  /*1780*/  I2FP.F32.S32 R5, R19 ;  /* 0x0000001300057245 */ /* 0x001fc60000201400 */
[----:B------:R-:W-:Y:S02]  /*1790*/  @P1 FADD R16, RZ, -R16 ;  /* 0x80000010ff101221 */ /* 0x000fe40000000000 */
[----:B------:R-:W-:-:S04]  /*17a0*/  FFMA R6, R5, -1.5707962512969970703, R22 ;  /* 0xbfc90fda05067823 */ /* 0x000fc80000000016 */
[----:B------:R-:W0:Y:S01]  /*17b0*/  F2F.F64.F32 R16, R16 ;  /* 0x0000001000107310 */ /* 0x000e220000201800 */
        /* <DEDUP_REMOVED lines=8> */
[----:B------:R-:W1:Y:S01]  /*1840*/  LDCU.64 UR10, c[0x4][URZ] ;  /* 0x01000000ff0a77ac */ /* 0x000e620008000a00 */
[----:B------:R-:W-:Y:S02]  /*1850*/  IMAD.MOV.U32 R19, RZ, RZ, RZ ;  /* 0x000000ffff137224 */ /* 0x000fe400078e00ff */
[----:B------:R-:W-:Y:S01]  /*1860*/  IMAD.MOV.U32 R5, RZ, RZ, R1 ;  /* 0x000000ffff057224 */ /* 0x000fe200078e0001 */
[----:B------:R-:W-:Y:S01]  /*1870*/  LOP3.LUT R8, R6, 0x80000000, RZ, 0xfc, !PT ;  /* 0x8000000006087812 */ /* 0x000fe200078efcff */
[----:B------:R-:W-:Y:S01]  /*1880*/  UMOV UR5, URZ ;  /* 0x000000ff00057c82 */ /* 0x000fe20008000000 */
[----:B------:R-:W-:-:S05]  /*1890*/  UMOV UR4, URZ ;  /* 0x000000ff00047c82 */ /* 0x000fca0008000000 */
.L_x_51:
[----:B-1----:R-:W-:Y:S02]  /*18a0*/  IMAD.U32 R7, RZ, RZ, UR11 ;  /* 0x0000000bff077e24 */ /* 0x002fe4000f8e00ff */
        /* <DEDUP_REMOVED lines=10> */
[----:B-1----:R-:W-:Y:S01]  /*1950*/  VIADD R5, R5, 0x4 ;  /* 0x0000000405057836 */ /* 0x002fe20000000000 */
        /* <DEDUP_REMOVED lines=21> */
[----:B-1----:R-:W-:Y:S02]  /*1ab0*/  LEA.HI R19, R5, R8, RZ, 0x1 ;  /* 0x0000000805137211 */ /* 0x002fe400078f08ff */
[C---:B------:R-:W-:Y:S02]  /*1ac0*/  LOP3.LUT R6, R7.reuse, R6, RZ, 0x3c, !PT ;  /* 0x0000000607067212 */ /* 0x040fe400078e3cff */
[----:B------:R-:W-:Y:S02]  /*1ad0*/  LOP3.LUT R7, R7, R5, RZ, 0x3c, !PT ;  /* 0x0000000507077212 */ /* 0x000fe400078e3cff */
[----:B------:R-:W-:Y:S01]  /*1ae0*/  LOP3.LUT R22, R5, R22, RZ, 0x3c, !PT ;  /* 0x0000001605167212 */ /* 0x000fe200078e3cff */
[----:B------:R-:W-:-:S03]  /*1af0*/  IMAD.MOV R5, RZ, RZ, -R19 ;  /* 0x000000ffff057224 */ /* 0x000fc600078e0a13 */
[----:B------:R-:W1:Y:S01]  /*1b00*/  I2F.F64.S64 R6, R6 ;  /* 0x0000000600067312 */ /* 0x000e620000301c00 */
[----:B------:R-:W-:Y:S01]  /*1b10*/  ISETP.GE.AND P1, PT, R22, RZ, PT ;  /* 0x000000ff1600720c */ /* 0x000fe20003f26270 */
[----:B------:R-:W-:Y:S01]  /*1b20*/  @!P0 IMAD.MOV.U32 R19, RZ, RZ, R5 ;  /* 0x000000ffff138224 */ /* 0x000fe200078e0005 */
[----:B-1----:R-:W-:-:S10]  /*1b30*/  DMUL R20, R6, UR4 ;  /* 0x0000000406147c28 */ /* 0x002fd40008000000 */
[----:B------:R-:W1:Y:S02]  /*1b40*/  F2F.F32.F64 R20, R20 ;  /* 0x0000001400147310 */ /* 0x000e640000301000 */
[----:B-1----:R-:W-:-:S07]  /*1b50*/  FSEL R5, -R20, R20, !P1 ;  /* 0x0000001414057208 */ /* 0x002fce0004800100 */
.L_x_50:
[----:B------:R-:W-:Y:S05]  /*1b60*/  BSYNC.RECONVERGENT B0 ;  /* 0x0000000000007941 */ /* 0x000fea0003800200 */
.L_x_49:
[----:B------:R-:W-:Y:S01]  /*1b70*/  FMUL R6, R5, R5 ;  /* 0x0000000505067220 */ /* 0x000fe20000400000 */
[C---:B------:R-:W-:Y:S01]  /*1b80*/  LOP3.LUT R8, R19.reuse, 0x1, RZ, 0xc0, !PT ;  /* 0x0000000113087812 */ /* 0x040fe200078ec0ff */
[----:B------:R-:W-:Y:S01]  /*1b90*/  FMUL R20, R12, 5 ;  /* 0x40a000000c147820 */ /* 0x000fe20000400000 */
[----:B------:R-:W-:Y:S01]  /*1ba0*/  LOP3.LUT P1, RZ, R19, 0x2, RZ, 0xc0, !PT ;  /* 0x0000000213ff7812 */ /* 0x000fe2000782c0ff */
[----:B------:R-:W-:Y:S01]  /*1bb0*/  FFMA R7, R6, R9, -0.0013887860113754868507 ;  /* 0xbab607ed06077423 */ /* 0x000fe20000000009 */
[----:B------:R-:W-:Y:S01]  /*1bc0*/  ISETP.NE.U32.AND P0, PT, R8, 0x1, PT ;  /* 0x000000010800780c */ /* 0x000fe20003f05070 */
[----:B------:R-:W-:Y:S01]  /*1bd0*/  FMUL R8, R20, 0.63661974668502807617 ;  /* 0x3f22f98314087820 */ /* 0x000fe20000400000 */
[----:B------:R-:W-:Y:S01]  /*1be0*/  UMOV UR4, 0x33333333 ;  /* 0x3333333300047882 */ /* 0x000fe20000000000 */
[----:B------:R-:W-:Y:S01]  /*1bf0*/  UMOV UR5, 0x3fd33333 ;  /* 0x3fd3333300057882 */ /* 0x000fe20000000000 */
[----:B------:R-:W-:Y:S01]  /*1c00*/  FSEL R7, R7, -0.00019574658654164522886, !P0 ;  /* 0xb94d415307077808 */ /* 0x000fe20004000000 */
[----:B0-----:R-:W-:Y:S01]  /*1c10*/  DMUL R16, R16, UR4 ;  /* 0x0000000410107c28 */ /* 0x001fe20008000000 */
[----:B------:R-:W-:Y:S01]  /*1c20*/  FSEL R21, R13, 0.0083327032625675201416, !P0 ;  /* 0x3c0885e40d157808 */ /* 0x000fe20004000000 */
[----:B------:R-:W0:Y:S01]  /*1c30*/  F2I.NTZ R8, R8 ;  /* 0x0000000800087305 */ /* 0x000e220000203100 */
[----:B------:R-:W-:Y:S01]  /*1c40*/  FSEL R19, -R15, -0.16666662693023681641, !P0 ;  /* 0xbe2aaaa80f137808 */ /* 0x000fe20004000100 */
[----:B------:R-:W-:Y:S01]  /*1c50*/  BSSY.RECONVERGENT B0, `(.L_x_52) ;  /* 0x0000047000007945 */ /* 0x000fe20003800200 */
[----:B------:R-:W-:Y:S01]  /*1c60*/  FSEL R5, R5, 1, P0 ;  /* 0x3f80000005057808 */ /* 0x000fe20000000000 */
[----:B------:R-:W-:Y:S01]  /*1c70*/  FFMA R7, R6, R7, R21 ;  /* 0x0000000706077223 */ /* 0x000fe20000000015 */
[----:B------:R-:W-:-:S03]  /*1c80*/  FSETP.GE.AND P0, PT, |R20|, 105615, PT ;  /* 0x47ce47801400780b */ /* 0x000fc60003f06200 */
[C---:B------:R-:W-:Y:S01]  /*1c90*/  FFMA R7, R6.reuse, R7, R19 ;  /* 0x0000000706077223 */ /* 0x040fe20000000013 */
[----:B------:R-:W-:Y:S01]  /*1ca0*/  FFMA R6, R6, R5, RZ ;  /* 0x0000000506067223 */ /* 0x000fe200000000ff */
[----:B------:R-:W-:Y:S03]  /*1cb0*/  F2F.F64.F32 R18, R18 ;  /* 0x0000001200127310 */ /* 0x000fe60000201800 */
[----:B------:R-:W-:Y:S01]  /*1cc0*/  FFMA R6, R6, R7, R5 ;  /* 0x0000000706067223 */ /* 0x000fe20000000005 */
[----:B0-----:R-:W-:-:S03]  /*1cd0*/  I2FP.F32.S32 R5, R8 ;  /* 0x0000000800057245 */ /* 0x001fc60000201400 */
[----:B------:R-:W-:Y:S02]  /*1ce0*/  @P1 FADD R6, RZ, -R6 ;  /* 0x80000006ff061221 */ /* 0x000fe40000000000 */
[----:B------:R-:W-:-:S04]  /*1cf0*/  FFMA R12, R5, -1.5707962512969970703, R20 ;  /* 0xbfc90fda050c7823 */ /* 0x000fc80000000014 */
[----:B------:R-:W0:Y:S01]  /*1d00*/  F2F.F64.F32 R6, R6 ;  /* 0x0000000600067310 */ /* 0x000e220000201800 */
[----:B------:R-:W-:-:S04]  /*1d10*/  FFMA R12, R5, -7.5497894158615963534e-08, R12 ;  /* 0xb3a22168050c7823 */ /* 0x000fc8000000000c */
[----:B------:R-:W-:Y:S01]  /*1d20*/  FFMA R5, R5, -5.3903029534742383927e-15, R12 ;  /* 0xa7c234c505057823 */ /* 0x000fe2000000000c */
[----:B0-----:R-:W-:Y:S01]  /*1d30*/  DFMA R16, R6, R16, R18 ;  /* 0x000000100610722b */ /* 0x001fe20000000012 */
[----:B------:R-:W-:Y:S10]  /*1d40*/  @!P0 BRA `(.L_x_53) ;  /* 0x0000000000dc8947 */ /* 0x000ff40003800000 */
        /* <DEDUP_REMOVED lines=11> */
.L_x_54:
        /* <DEDUP_REMOVED lines=31> */
[----:B------:R-:W-:Y:S02]  /*1ff0*/  SHF.R.S32.HI R8, RZ, 0x1f, R7 ;  /* 0x0000001fff087819 */ /* 0x000fe40000011407 */
[----:B------:R-:W-:Y:S02]  /*2000*/  LOP3.LUT R20, R7, R20, RZ, 0x3c, !PT ;  /* 0x0000001407147212 */ /* 0x000fe400078e3cff */
[C---:B------:R-:W-:Y:S02]  /*2010*/  LOP3.LUT R18, R8.reuse, R6, RZ, 0x3c, !PT ;  /* 0x0000000608127212 */ /* 0x040fe400078e3cff */
[----:B------:R-:W-:Y:S02]  /*2020*/  LOP3.LUT R19, R8, R7, RZ, 0x3c, !PT ;  /* 0x0000000708137212 */ /* 0x000fe400078e3cff */
[----:B------:R-:W-:Y:S02]  /*2030*/  SHF.R.U32.HI R8, RZ, 0x1e, R5 ;  /* 0x0000001eff087819 */ /* 0x000fe40000011605 */
[----:B------:R-:W-:-:S02]  /*2040*/  ISETP.GE.AND P1, PT, R20, RZ, PT ;  /* 0x000000ff1400720c */ /* 0x000fc40003f26270 */
[----:B------:R-:W1:Y:S01]  /*2050*/  I2F.F64.S64 R18, R18 ;  /* 0x0000001200127312 */ /* 0x000e620000301c00 */
[----:B------:R-:W-:-:S05]  /*2060*/  LEA.HI R8, R7, R8, RZ, 0x1 ;  /* 0x0000000807087211 */ /* 0x000fca00078f08ff */
[----:B------:R-:W-:-:S04]  /*2070*/  IMAD.MOV R5, RZ, RZ, -R8 ;  /* 0x000000ffff057224 */ /* 0x000fc800078e0a08 */
[----:B------:R-:W-:Y:S01]  /*2080*/  @!P0 IMAD.MOV.U32 R8, RZ, RZ, R5 ;  /* 0x000000ffff088224 */ /* 0x000fe200078e0005 */
[----:B-1----:R-:W-:-:S10]  /*2090*/  DMUL R22, R18, UR4 ;  /* 0x0000000412167c28 */ /* 0x002fd40008000000 */
[----:B------:R-:W1:Y:S02]  /*20a0*/  F2F.F32.F64 R22, R22 ;  /* 0x0000001600167310 */ /* 0x000e640000301000 */
[----:B01----:R-:W-:-:S07]  /*20b0*/  FSEL R5, -R22, R22, !P1 ;  /* 0x0000001616057208 */ /* 0x003fce0004800100 */
.L_x_53:
[----:B------:R-:W-:Y:S05]  /*20c0*/  BSYNC.RECONVERGENT B0 ;  /* 0x0000000000007941 */ /* 0x000fea0003800200 */
.L_x_52:
[----:B------:R-:W-:Y:S01]  /*20d0*/  FMUL R12, R5, R5 ;  /* 0x00000005050c7220 */ /* 0x000fe20000400000 */
[----:B------:R-:W-:Y:S01]  /*20e0*/  LOP3.LUT R7, R8, 0x1, RZ, 0xc0, !PT ;  /* 0x0000000108077812 */ /* 0x000fe200078ec0ff */
[----:B------:R-:W-:Y:S01]  /*20f0*/  FMUL R14, R14, 5 ;  /* 0x40a000000e0e7820 */ /* 0x000fe20000400000 */
        /* <DEDUP_REMOVED lines=8> */
[----:B------:R-:W-:-:S02]  /*2180*/  FSEL R8, -R15, -0.16666662693023681641, !P0 ;  /* 0xbe2aaaa80f087808 */ /* 0x000fc40004000100 */
[----:B------:R-:W-:Y:S01]  /*2190*/  FSEL R5, R5, 1, P0 ;  /* 0x3f80000005057808 */ /* 0x000fe20000000000 */
[----:B------:R-:W-:Y:S01]  /*21a0*/  FFMA R7, R12, R7, R19 ;  /* 0x000000070c077223 */ /* 0x000fe20000000013 */
[----:B------:R-:W-:-:S03]  /*21b0*/  FSETP.GE.AND P0, PT, |R14|, 105615, PT ;  /* 0x47ce47800e00780b */ /* 0x000fc60003f06200 */
[C---:B------:R-:W-:Y:S01]  /*21c0*/  FFMA R7, R12.reuse, R7, R8 ;  /* 0x000000070c077223 */ /* 0x040fe20000000008 */
[----:B------:R-:W-:-:S04]  /*21d0*/  FFMA R12, R12, R5, RZ ;  /* 0x000000050c0c7223 */ /* 0x000fc800000000ff */
[----:B------:R-:W-:Y:S01]  /*21e0*/  FFMA R5, R12, R7, R5 ;  /* 0x000000070c057223 */ /* 0x000fe20000000005 */
[----:B0-----:R-:W-:-:S03]  /*21f0*/  I2FP.F32.S32 R7, R6 ;  /* 0x0000000600077245 */ /* 0x001fc60000201400 */
[----:B------:R-:W-:Y:S02]  /*2200*/  @P1 FADD R5, RZ, -R5 ;  /* 0x80000005ff051221 */ /* 0x000fe40000000000 */
[C---:B------:R-:W-:Y:S02]  /*2210*/  FFMA R8, R7.reuse, -1.5707962512969970703, R14 ;  /* 0xbfc90fda07087823 */ /* 0x040fe4000000000e */
[----:B------:R0:W1:Y:S02]  /*2220*/  F2F.F64.F32 R18, R5 ;  /* 0x0000000500127310 */ /* 0x0000640000201800 */
[----:B------:R-:W-:-:S04]  /*2230*/  FFMA R8, R7, -7.5497894158615963534e-08, R8 ;  /* 0xb3a2216807087823 */ /* 0x000fc80000000008 */
[----:B------:R-:W-:Y:S01]  /*2240*/  FFMA R7, R7, -5.3903029534742383927e-15, R8 ;  /* 0xa7c234c507077823 */ /* 0x000fe20000000008 */
[----:B0-----:R-:W-:Y:S06]  /*2250*/  @!P0 BRA `(.L_x_56) ;  /* 0x0000000000dc8947 */ /* 0x001fec0003800000 */
        /* <DEDUP_REMOVED lines=11> */
.L_x_57:
        /* <DEDUP_REMOVED lines=36> */
[----:B------:R-:W-:Y:S02]  /*2550*/  LOP3.LUT R14, R5, R14, RZ, 0x3c, !PT ;  /* 0x0000000e050e7212 */ /* 0x000fe400078e3cff */
[----:B------:R-:W-:Y:S02]  /*2560*/  IADD3 R5, PT, PT, -R6, RZ, RZ ;  /* 0x000000ff06057210 */ /* 0x000fe40007ffe1ff */
[----:B------:R-:W2:Y:S01]  /*2570*/  I2F.F64.S64 R20, R20 ;  /* 0x0000001400147312 */ /* 0x000ea20000301c00 */
[----:B------:R-:W-:-:S02]  /*2580*/  ISETP.GE.AND P1, PT, R14, RZ, PT ;  /* 0x000000ff0e00720c */ /* 0x000fc40003f26270 */
[----:B------:R-:W-:Y:S01]  /*2590*/  @!P0 IMAD.MOV.U32 R6, RZ, RZ, R5 ;  /* 0x000000ffff068224 */ /* 0x000fe200078e0005 */
[----:B--2---:R-:W-:-:S10]  /*25a0*/  DMUL R22, R20, UR4 ;  /* 0x0000000414167c28 */ /* 0x004fd40008000000 */
[----:B------:R-:W2:Y:S02]  /*25b0*/  F2F.F32.F64 R22, R22 ;  /* 0x0000001600167310 */ /* 0x000ea40000301000 */
[----:B0-2---:R-:W-:-:S07]  /*25c0*/  FSEL R7, -R22, R22, !P1 ;  /* 0x0000001616077208 */ /* 0x005fce0004800100 */
.L_x_56:
[----:B------:R-:W-:Y:S05]  /*25d0*/  BSYNC.RECONVERGENT B0 ;  /* 0x0000000000007941 */ /* 0x000fea0003800200 */
.L_x_55:
[----:B------:R-:W-:Y:S01]  /*25e0*/  FMUL R8, R7, R7 ;  /* 0x0000000707087220 */ /* 0x000fe20000400000 */
[C---:B------:R-:W-:Y:S01]  /*25f0*/  LOP3.LUT R5, R6.reuse, 0x1, RZ, 0xc0, !PT ;  /* 0x0000000106057812 */ /* 0x040fe200078ec0ff */
[----:B------:R-:W-:Y:S01]  /*2600*/  UMOV UR4, 0x9999999a ;  /* 0x9999999a00047882 */ /* 0x000fe20000000000 */
[----:B------:R-:W-:Y:S01]  /*2610*/  LOP3.LUT P1, RZ, R6, 0x2, RZ, 0xc0, !PT ;  /* 0x0000000206ff7812 */ /* 0x000fe2000782c0ff */
[----:B------:R-:W-:Y:S01]  /*2620*/  FFMA R9, R8, R9, -0.0013887860113754868507 ;  /* 0xbab607ed08097423 */ /* 0x000fe20000000009 */
[----:B------:R-:W-:Y:S01]  /*2630*/  ISETP.NE.U32.AND P0, PT, R5, 0x1, PT ;  /* 0x000000010500780c */ /* 0x000fe20003f05070 */
[----:B------:R-:W-:Y:S01]  /*2640*/  UMOV UR5, 0x3fc99999 ;  /* 0x3fc9999900057882 */ /* 0x000fe20000000000 */
[----:B------:R-:W-:Y:S01]  /*2650*/  BSSY.RECONVERGENT B0, `(.L_x_58) ;  /* 0x0000014000007945 */ /* 0x000fe20003800200 */
[----:B-1----:R-:W-:Y:S01]  /*2660*/  DMUL R18, R18, UR4 ;  /* 0x0000000412127c28 */ /* 0x002fe20008000000 */
[----:B------:R-:W-:Y:S02]  /*2670*/  FSEL R13, R13, 0.0083327032625675201416, !P0 ;  /* 0x3c0885e40d0d7808 */ /* 0x000fe40004000000 */
[----:B------:R-:W-:-:S02]  /*2680*/  FSEL R9, R9, -0.00019574658654164522886, !P0 ;  /* 0xb94d415309097808 */ /* 0x000fc40004000000 */
[----:B------:R-:W-:Y:S02]  /*2690*/  FSEL R5, R7, 1, P0 ;  /* 0x3f80000007057808 */ /* 0x000fe40000000000 */
[----:B------:R-:W-:Y:S01]  /*26a0*/  FSEL R12, -R15, -0.16666662693023681641, !P0 ;  /* 0xbe2aaaa80f0c7808 */ /* 0x000fe20004000100 */
[C---:B------:R-:W-:Y:S02]  /*26b0*/  FFMA R9, R8.reuse, R9, R13 ;  /* 0x0000000908097223 */ /* 0x040fe4000000000d */
[C---:B------:R-:W-:Y:S02]  /*26c0*/  FFMA R6, R8.reuse, R5, RZ ;  /* 0x0000000508067223 */ /* 0x040fe400000000ff */
[----:B------:R-:W-:Y:S01]  /*26d0*/  FFMA R9, R8, R9, R12 ;  /* 0x0000000908097223 */ /* 0x000fe2000000000c */
[----:B------:R-:W-:-:S03]  /*26e0*/  IMAD.MOV.U32 R8, RZ, RZ, R30 ;  /* 0x000000ffff087224 */ /* 0x000fc600078e001e */
[----:B------:R-:W-:Y:S02]  /*26f0*/  FFMA R9, R6, R9, R5 ;  /* 0x0000000906097223 */ /* 0x000fe40000000005 */
[----:B------:R-:W0:Y:S02]  /*2700*/  LDC R5, c[0x0][0x39c] ;  /* 0x0000e700ff057b82 */ /* 0x000e240000000800 */
[----:B------:R-:W-:-:S04]  /*2710*/  @P1 FADD R9, RZ, -R9 ;  /* 0x80000009ff091221 */ /* 0x000fc80000000000 */
[----:B------:R-:W1:Y:S02]  /*2720*/  F2F.F64.F32 R6, R9 ;  /* 0x0000000900067310 */ /* 0x000e640000201800 */
[----:B-1----:R-:W-:Y:S01]  /*2730*/  DFMA R16, R6, R18, R16 ;  /* 0x000000120610722b */ /* 0x002fe20000000010 */
[----:B------:R-:W-:Y:S01]  /*2740*/  IMAD.MOV.U32 R6, RZ, RZ, R31 ;  /* 0x000000ffff067224 */ /* 0x000fe200078e001f */
[----:B0-----:R-:W-:Y:S02]  /*2750*/  FSETP.GE.AND P0, PT, |R5|, 105615, PT ;  /* 0x47ce47800500780b */ /* 0x001fe40003f06200 */
[----:B------:R-:W-:Y:S02]  /*2760*/  MOV R5, 0x2790 ;  /* 0x0000279000057802 */ /* 0x000fe40000000f00 */
[----:B------:R0:W1:Y:S09]  /*2770*/  F2F.F32.F64 R7, R16 ;  /* 0x0000001000077310 */ /* 0x0000720000301000 */
[----:B01----:R-:W-:Y:S05]  /*2780*/  CALL.REL.NOINC `($_Z20scanExclusiveShared4P6float4S0_jjfffiiiifiif$__internal_accurate_pow) ;  /* 0x00000318001c7944 */ /* 0x003fea0003c00000 */
[----:B------:R-:W-:Y:S05]  /*2790*/  BSYNC.RECONVERGENT B0 ;  /* 0x0000000000007941 */ /* 0x000fea0003800200 */
.L_x_58:
[----:B------:R-:W-:Y:S02]  /*27a0*/  IMAD.MOV.U32 R27, RZ, RZ, R6 ;  /* 0x000000ffff1b7224 */ /* 0x000fe400078e0006 */
[----:B------:R-:W-:Y:S02]  /*27b0*/  IMAD.MOV.U32 R28, RZ, RZ, R17 ;  /* 0x000000ffff1c7224 */ /* 0x000fe400078e0011 */
[----:B------:R-:W-:Y:S02]  /*27c0*/  IMAD.MOV.U32 R8, RZ, RZ, R11 ;  /* 0x000000ffff087224 */ /* 0x000fe400078e000b */
[----:B------:R-:W-:Y:S01]  /*27d0*/  IMAD.MOV.U32 R5, RZ, RZ, R26 ;  /* 0x000000ffff057224 */ /* 0x000fe200078e001a */
[----:B------:R-:W-:Y:S06]  /*27e0*/  @!P0 BRA `(.L_x_59) ;  /* 0x0000000000e08947 */ /* 0x000fec0003800000 */
[----:B------:R-:W0:Y:S02]  /*27f0*/  LDC R13, c[0x0][0x39c] ;  /* 0x0000e700ff0d7b82 */ /* 0x000e240000000800 */
[----:B0-----:R-:W-:-:S13]  /*2800*/  FSETP.NEU.AND P0, PT, |R13|, +INF , PT ;  /* 0x7f8000000d00780b */ /* 0x001fda0003f0d200 */
        /* <DEDUP_REMOVED lines=10> */
.L_x_60:
        /* <DEDUP_REMOVED lines=25> */
[----:B------:R-:W-:Y:S01]  /*2a40*/  UMOV UR5, 0x3bf921fb ;  /* 0x3bf921fb00057882 */ /* 0x000fe20000000000 */
[----:B------:R-:W-:-:S02]  /*2a50*/  ISETP.GE.AND P1, PT, R13, RZ, PT ;  /* 0x000000ff0d00720c */ /* 0x000fc40003f26270 */
[-C--:B--2---:R-:W-:Y:S02]  /*2a60*/  @P0 SHF.L.W.U32.HI R5, R6, R8.reuse, R5 ;  /* 0x0000000806050219 */ /* 0x084fe40000010e05 */
[----:B---3--:R-:W-:-:S04]  /*2a70*/  @P0 SHF.L.W.U32.HI R6, R9, R8, R6 ;  /* 0x0000000809060219 */ /* 0x008fc80000010e06 */
[C-C-:B------:R-:W-:Y:S01]  /*2a80*/  SHF.L.W.U32.HI R8, R6.reuse, 0x2, R5.reuse ;  /* 0x0000000206087819 */ /* 0x140fe20000010e05 */
[----:B------:R-:W-:Y:S01]  /*2a90*/  IMAD.SHL.U32 R6, R6, 0x4, RZ ;  /* 0x0000000406067824 */ /* 0x000fe200078e00ff */
[----:B------:R-:W-:Y:S02]  /*2aa0*/  SHF.R.U32.HI R5, RZ, 0x1e, R5 ;  /* 0x0000001eff057819 */ /* 0x000fe40000011605 */
[----:B------:R-:W-:Y:S02]  /*2ab0*/  SHF.R.S32.HI R9, RZ, 0x1f, R8 ;  /* 0x0000001fff097819 */ /* 0x000fe40000011408 */
[----:B------:R-:W-:Y:S02]  /*2ac0*/  LOP3.LUT R13, R8, R13, RZ, 0x3c, !PT ;  /* 0x0000000d080d7212 */ /* 0x000fe400078e3cff */
[C---:B------:R-:W-:Y:S02]  /*2ad0*/  LOP3.LUT R14, R9.reuse, R6, RZ, 0x3c, !PT ;  /* 0x00000006090e7212 */ /* 0x040fe400078e3cff */
[----:B------:R-:W-:-:S02]  /*2ae0*/  LOP3.LUT R15, R9, R8, RZ, 0x3c, !PT ;  /* 0x00000008090f7212 */ /* 0x000fc400078e3cff */
        /* <DEDUP_REMOVED lines=8> */
.L_x_59:
[----:B------:R-:W-:Y:S01]  /*2b70*/  IMAD.MOV.U32 R12, RZ, RZ, R5 ;  /* 0x000000ffff0c7224 */ /* 0x000fe200078e0005 */
[----:B------:R-:W-:Y:S01]  /*2b80*/  LOP3.LUT R8, R8, 0x1, RZ, 0xc0, !PT ;  /* 0x0000000108087812 */ /* 0x000fe200078ec0ff */
[----:B------:R-:W-:Y:S01]  /*2b90*/  IMAD.MOV.U32 R6, RZ, RZ, 0x3c190000 ;  /* 0x3c190000ff067424 */ /* 0x000fe200078e00ff */
[----:B------:R-:W-:Y:S01]  /*2ba0*/  BSSY.RECONVERGENT B2, `(.L_x_61) ;  /* 0x0000017000027945 */ /* 0x000fe20003800200 */
[C---:B------:R-:W-:Y:S01]  /*2bb0*/  FMUL R5, R12.reuse, R12 ;  /* 0x0000000c0c057220 */ /* 0x040fe20000400000 */
[----:B------:R-:W-:Y:S02]  /*2bc0*/  FSETP.NEU.AND P0, PT, |R12|, 0.00049096695147454738617, PT ;  /* 0x3a00b43c0c00780b */ /* 0x000fe40003f0d200 */
[----:B------:R-:W-:Y:S01]  /*2bd0*/  ISETP.NE.U32.AND P1, PT, R8, 0x1, PT ;  /* 0x000000010800780c */ /* 0x000fe20003f25070 */
[----:B------:R-:W-:-:S04]  /*2be0*/  FFMA R6, R5, R6, 0.003265380859375 ;  /* 0x3b56000005067423 */ /* 0x000fc80000000006 */
[----:B------:R-:W-:-:S04]  /*2bf0*/  FFMA R6, R5, R6, 0.0242919921875 ;  /* 0x3cc7000005067423 */ /* 0x000fc80000000006 */
[----:B------:R-:W-:-:S04]  /*2c00*/  FFMA R6, R5, R6, 0.053466796875 ;  /* 0x3d5b000005067423 */ /* 0x000fc80000000006 */
[----:B------:R-:W-:-:S04]  /*2c10*/  FFMA R6, R5, R6, 0.13337790966033935547 ;  /* 0x3e08943805067423 */ /* 0x000fc80000000006 */
        /* <DEDUP_REMOVED lines=15> */
.L_x_62:
[----:B------:R-:W-:Y:S05]  /*2d10*/  BSYNC.RECONVERGENT B2 ;  /* 0x0000000000027941 */ /* 0x000fea0003800200 */
.L_x_61:
[----:B------:R-:W-:Y:S01]  /*2d20*/  IMAD.MOV.U32 R0, RZ, RZ, 0x3f000000 ;  /* 0x3f000000ff007424 */ /* 0x000fe200078e00ff */
[----:B------:R-:W-:Y:S04]  /*2d30*/  BSSY.RECONVERGENT B0, `(.L_x_63) ;  /* 0x0000009000007945 */ /* 0x000fe80003800200 */
[----:B------:R-:W-:-:S05]  /*2d40*/  LOP3.LUT R0, R0, 0x80000000, R5, 0xb8, !PT ;  /* 0x8000000000007812 */ /* 0x000fca00078eb805 */
[----:B------:R-:W-:Y:S01]  /*2d50*/  FADD.RZ R0, R0, R5 ;  /* 0x0000000500007221 */ /* 0x000fe2000000c000 */
[----:B------:R-:W-:-:S05]  /*2d60*/  MOV R5, 0x2dc0 ;  /* 0x00002dc000057802 */ /* 0x000fca0000000f00 */
[----:B------:R-:W0:Y:S08]  /*2d70*/  FRND.TRUNC R0, R0 ;  /* 0x0000000000007307 */ /* 0x000e30000020d000 */
[----:B0-----:R-:W0:Y:S02]  /*2d80*/  F2F.F64.F32 R30, R0 ;  /* 0x00000000001e7310 */ /* 0x001e240000201800 */
[----:B0-----:R-:W-:-:S10]  /*2d90*/  DADD R8, -RZ, |R30| ;  /* 0x00000000ff087229 */ /* 0x001fd4000000051e */
[----:B------:R-:W-:-:S07]  /*2da0*/  IMAD.MOV.U32 R6, RZ, RZ, R9 ;  /* 0x000000ffff067224 */ /* 0x000fce00078e0009 */
[----:B------:R-:W-:Y:S05]  /*2db0*/  CALL.REL.NOINC `($_Z20scanExclusiveShared4P6float4S0_jjfffiiiifiif$__internal_accurate_pow) ;  /* 0x0000031000907944 */ /* 0x000fea0003c00000 */
[----:B------:R-:W-:Y:S05]  /*2dc0*/  BSYNC.RECONVERGENT B0 ;  /* 0x0000000000007941 */ /* 0x000fea0003800200 */
.L_x_63:
[----:B------:R-:W-:Y:S01]  /*2dd0*/  DADD R8, R30, 2 ;  /* 0x400000001e087429 */ /* 0x000fe20000000000 */
[----:B------:R-:W-:Y:S01]  /*2de0*/  FSETP.NEU.AND P0, PT, R0, RZ, PT ;  /* 0x000000ff0000720b */ /* 0x000fe20003f0d000 */
[----:B------:R-:W-:Y:S01]  /*2df0*/  BSSY.RECONVERGENT B0, `(.L_x_64) ;  /* 0x000000f000007945 */ /* 0x000fe20003800200 */
[----:B------:R-:W-:Y:S01]  /*2e00*/  ISETP.NE.AND P3, PT, R2, RZ, PT ;  /* 0x000000ff0200720c */ /* 0x000fe20003f65270 */
[----:B------:R-:W-:Y:S01]  /*2e10*/  IMAD.MOV.U32 R16, RZ, RZ, R6 ;  /* 0x000000ffff107224 */ /* 0x000fe200078e0006 */
[----:B------:R-:W-:Y:S02]  /*2e20*/  FSETP.NEU.AND P2, PT, R0, 1, PT ;  /* 0x3f8000000000780b */ /* 0x000fe40003f4d000 */
[----:B------:R-:W-:-:S03]  /*2e30*/  FSEL R14, R27, RZ, P3 ;  /* 0x000000ff1b0e7208 */ /* 0x000fc60001800000 */
[----:B------:R-:W-:-:S04]  /*2e40*/  LOP3.LUT R8, R9, 0x7ff00000, RZ, 0xc0, !PT ;  /* 0x7ff0000009087812 */ /* 0x000fc800078ec0ff */
[----:B------:R-:W-:Y:S02]  /*2e50*/  ISETP.NE.AND P1, PT, R8, 0x7ff00000, PT ;  /* 0x7ff000000800780c */ /* 0x000fe40003f25270 */
[----:B------:R-:W-:-:S11]  /*2e60*/  @!P0 CS2R R16, SRZ ;  /* 0x0000000000108805 */ /* 0x000fd6000001ff00 */
[----:B------:R-:W-:Y:S05]  /*2e70*/  @P1 BRA `(.L_x_65) ;  /* 0x0000000000181947 */ /* 0x000fea0003800000 */
[----:B------:R-:W-:-:S13]  /*2e80*/  FSETP.NAN.AND P0, PT, R0, R0, PT ;  /* 0x000000000000720b */ /* 0x000fda0003f08000 */
[----:B------:R-:W-:Y:S01]  /*2e90*/  @P0 DADD R16, R30, 2 ;  /* 0x400000001e100429 */ /* 0x000fe20000000000 */
[----:B------:R-:W-:Y:S10]  /*2ea0*/  @P0 BRA `(.L_x_65) ;  /* 0x00000000000c0947 */ /* 0x000ff40003800000 */
[----:B------:R-:W-:-:S14]  /*2eb0*/  DSETP.NEU.AND P0, PT, |R30|, +INF , PT ;  /* 0x7ff000001e00742a */ /* 0x000fdc0003f0d200 */
[----:B------:R-:W-:Y:S02]  /*2ec0*/  @!P0 IMAD.MOV.U32 R16, RZ, RZ, 0x0 ;  /* 0x00000000ff108424 */ /* 0x000fe400078e00ff */
[----:B------:R-:W-:-:S07]  /*2ed0*/  @!P0 IMAD.MOV.U32 R17, RZ, RZ, 0x7ff00000 ;  /* 0x7ff00000ff118424 */ /* 0x000fce00078e00ff */
.L_x_65:
[----:B------:R-:W-:Y:S05]  /*2ee0*/  BSYNC.RECONVERGENT B0 ;  /* 0x0000000000007941 */ /* 0x000fea0003800200 */
.L_x_64:
[----:B------:R-:W-:Y:S01]  /*2ef0*/  FSEL R15, R28, 1.875, P3 ;  /* 0x3ff000001c0f7808 */ /* 0x000fe20001800000 */
[----:B------:R-:W-:Y:S01]  /*2f00*/  IMAD.MOV.U32 R12, RZ, RZ, 0x0 ;  /* 0x00000000ff0c7424 */ /* 0x000fe200078e00ff */
[----:B------:R-:W-:Y:S01]  /*2f10*/  FSEL R8, R16, RZ, P2 ;  /* 0x000000ff10087208 */ /* 0x000fe20001000000 */
[----:B------:R-:W-:Y:S01]  /*2f20*/  IMAD.MOV.U32 R13, RZ, RZ, 0x3fd80000 ;  /* 0x3fd80000ff0d7424 */ /* 0x000fe200078e00ff */
[----:B------:R-:W-:Y:S01]  /*2f30*/  FSEL R9, R17, 1.875, P2 ;  /* 0x3ff0000011097808 */ /* 0x000fe20001000000 */
[----:B------:R-:W0:Y:S01]  /*2f40*/  LDC R0, c[0x0][0x39c] ;  /* 0x0000e700ff007b82 */ /* 0x000e220000000800 */
[----:B------:R-:W1:Y:S01]  /*2f50*/  LDCU UR4, c[0x0][0x3c0] ;  /* 0x00007800ff0477ac */ /* 0x000e620008000800 */
[----:B------:R-:W-:Y:S03]  /*2f60*/  BSSY.RECONVERGENT B1, `(.L_x_66) ;  /* 0x000001e000017945 */ /* 0x000fe60003800200 */
[----:B------:R-:W-:-:S06]  /*2f70*/  DADD R14, R14, R8 ;  /* 0x000000000e0e7229 */ /* 0x000fcc0000000008 */
[----:B------:R-:W2:Y:S04]  /*2f80*/  MUFU.RSQ64H R19, R15 ;  /* 0x0000000f00137308 */ /* 0x000ea80000001c00 */
[----:B------:R-:W-:Y:S02]  /*2f90*/  VIADD R18, R15, 0xfcb00000 ;  /* 0xfcb000000f127836 */ /* 0x000fe40000000000 */
[----:B-1----:R-:W-:-:S03]  /*2fa0*/  FADD R7, R7, -UR4 ;  /* 0x8000000407077e21 */ /* 0x002fc60008000000 */
[----:B------:R-:W-:Y:S02]  /*2fb0*/  ISETP.GE.U32.AND P0, PT, R18, 0x7ca00000, PT ;  /* 0x7ca000001200780c */ /* 0x000fe40003f06070 */
[----:B0-----:R-:W-:Y:S01]  /*2fc0*/  FSETP.GE.AND P5, PT, |R0|, 105615, PT ;  /* 0x47ce47800000780b */ /* 0x001fe20003fa6200 */
[----:B--2---:R-:W-:-:S08]  /*2fd0*/  DMUL R8, R18, R18 ;  /* 0x0000001212087228 */ /* 0x004fd00000000000 */
[----:B------:R-:W-:-:S08]  /*2fe0*/  DFMA R8, R14, -R8, 1 ;  /* 0x3ff000000e08742b */ /* 0x000fd00000000808 */
[----:B------:R-:W-:Y:S02]  /*2ff0*/  DFMA R12, R8, R12, 0.5 ;  /* 0x3fe00000080c742b */ /* 0x000fe4000000000c */
[----:B------:R-:W-:-:S08]  /*3000*/  DMUL R8, R18, R8 ;  /* 0x0000000812087228 */ /* 0x000fd00000000000 */
[----:B------:R-:W-:-:S08]  /*3010*/  DFMA R16, R12, R8, R18 ;  /* 0x000000080c10722b */ /* 0x000fd00000000012 */
[----:B------:R-:W-:Y:S02]  /*3020*/  DMUL R20, R14, R16 ;  /* 0x000000100e147228 */ /* 0x000fe40000000000 */
[----:B------:R-:W-:Y:S02]  /*3030*/  VIADD R9, R17, 0xfff00000 ;  /* 0xfff0000011097836 */ /* 0x000fe40000000000 */
[----:B------:R-:W-:-:S04]  /*3040*/  IMAD.MOV.U32 R8, RZ, RZ, R16 ;  /* 0x000000ffff087224 */ /* 0x000fc800078e0010 */
[----:B------:R-:W-:-:S08]  /*3050*/  DFMA R22, R20, -R20, R14 ;  /* 0x800000141416722b */ /* 0x000fd0000000000e */
[----:B------:R-:W-:Y:S01]  /*3060*/  DFMA R12, R22, R8, R20 ;  /* 0x00000008160c722b */ /* 0x000fe20000000014 */
[----:B------:R-:W-:Y:S10]  /*3070*/  @!P0 BRA `(.L_x_67) ;  /* 0x0000000000308947 */ /* 0x000ff40003800000 */
[----:B------:R-:W-:Y:S01]  /*3080*/  IMAD.MOV.U32 R12, RZ, RZ, R16 ;  /* 0x000000ffff0c7224 */ /* 0x000fe200078e0010 */
[----:B------:R-:W-:Y:S01]  /*3090*/  MOV R5, 0x3120 ;  /* 0x0000312000057802 */ /* 0x000fe20000000f00 */
[----:B------:R-:W-:Y:S02]  /*30a0*/  IMAD.MOV.U32 R17, RZ, RZ, R14 ;  /* 0x000000ffff117224 */ /* 0x000fe400078e000e */
[----:B------:R-:W-:Y:S02]  /*30b0*/  IMAD.MOV.U32 R16, RZ, RZ, R15 ;  /* 0x000000ffff107224 */ /* 0x000fe400078e000f */
[----:B------:R-:W-:Y:S02]  /*30c0*/  IMAD.MOV.U32 R14, RZ, RZ, R22 ;  /* 0x000000ffff0e7224 */ /* 0x000fe400078e0016 */
[----:B------:R-:W-:Y:S02]  /*30d0*/  IMAD.MOV.U32 R13, RZ, RZ, R23 ;  /* 0x000000ffff0d7224 */ /* 0x000fe400078e0017 */
[----:B------:R-:W-:-:S02]  /*30e0*/  IMAD.MOV.U32 R8, RZ, RZ, R20 ;  /* 0x000000ffff087224 */ /* 0x000fc400078e0014 */
[----:B------:R-:W-:Y:S02]  /*30f0*/  IMAD.MOV.U32 R6, RZ, RZ, R21 ;  /* 0x000000ffff067224 */ /* 0x000fe400078e0015 */
[----:B------:R-:W-:-:S07]  /*3100*/  IMAD.MOV.U32 R15, RZ, RZ, R18 ;  /* 0x000000ffff0f7224 */ /* 0x000fce00078e0012 */
[----:B------:R-:W-:Y:S05]  /*3110*/  CALL.REL.NOINC `($__internal_1_$__cuda_sm20_dsqrt_rn_f64_mediumpath_v1) ;  /* 0x00000304005c7944 */ /* 0x000fea0003c00000 */
[----:B------:R-:W-:Y:S02]  /*3120*/  IMAD.MOV.U32 R12, RZ, RZ, R8 ;  /* 0x000000ffff0c7224 */ /* 0x000fe400078e0008 */
[----:B------:R-:W-:-:S07]  /*3130*/  IMAD.MOV.U32 R13, RZ, RZ, R6 ;  /* 0x000000ffff0d7224 */ /* 0x000fce00078e0006 */
.L_x_67:
[----:B------:R-:W-:Y:S05]  /*3140*/  BSYNC.RECONVERGENT B1 ;  /* 0x0000000000017941 */ /* 0x000fea0003800200 */
.L_x_66:
[----:B------:R-:W0:Y:S01]  /*3150*/  LDCU UR4, c[0x0][0x3b4] ;  /* 0x00007680ff0477ac */ /* 0x000e220008000800 */
[----:B------:R-:W-:Y:S01]  /*3160*/  BSSY.RECONVERGENT B2, `(.L_x_68) ;  /* 0x0000012000027945 */ /* 0x000fe20003800200 */
[----:B0-----:R-:W0:Y:S02]  /*3170*/  F2F.F64.F32 R30, UR4 ;  /* 0x00000004001e7d10 */ /* 0x001e240008201800 */
[----:B0-----:R-:W-:-:S06]  /*3180*/  DMUL R18, R30, R12 ;  /* 0x0000000c1e127228 */ /* 0x001fcc0000000000 */
[----:B------:R-:W0:Y:S02]  /*3190*/  F2F.F32.F64 R0, R18 ;  /* 0x0000001200007310 */ /* 0x000e240000301000 */
[----:B0-----:R-:W-:-:S04]  /*31a0*/  FSETP.GT.AND P2, PT, |R7|, |R0|, PT ;  /* 0x400000000700720b */ /* 0x001fc80003f44200 */
[----:B------:R-:W-:Y:S02]  /*31b0*/  FSEL R17, |R7|, |R0|, P2 ;  /* 0x4000000007117208 */ /* 0x000fe40001000200 */
[----:B------:R-:W-:Y:S02]  /*31c0*/  FSEL R13, |R0|, |R7|, P2 ;  /* 0x40000007000d7208 */ /* 0x000fe40001000200 */
[----:B------:R-:W0:Y:S08]  /*31d0*/  MUFU.RCP R6, R17 ;  /* 0x0000001100067308 */ /* 0x000e300000001000 */
        /* <DEDUP_REMOVED lines=10> */
.L_x_69:
[----:B------:R-:W-:Y:S05]  /*3280*/  BSYNC.RECONVERGENT B2 ;  /* 0x0000000000027941 */ /* 0x000fea0003800200 */
.L_x_68:
[----:B------:R-:W-:Y:S02]  /*3290*/  IMAD.MOV.U32 R9, RZ, RZ, 0x3b33710b ;  /* 0x3b33710bff097424 */ /* 0x000fe400078e00ff */
[----:B------:R-:W-:Y:S01]  /*32a0*/  FMUL R6, R5, R5 ;  /* 0x0000000505067220 */ /* 0x000fe20000400000 */
[----:B------:R-:W-:Y:S02]  /*32b0*/  ISETP.GE.AND P0, PT, R19, RZ, PT ;  /* 0x000000ff1300720c */ /* 0x000fe40003f06270 */
[----:B------:R-:W-:Y:S01]  /*32c0*/  FSETP.NEU.AND P3, PT, |R0|, |R7|, PT ;  /* 0x400000070000720b */ /* 0x000fe20003f6d200 */
[C---:B------:R-:W-:Y:S01]  /*32d0*/  FFMA R9, R6.reuse, R9, -0.015681877732276916504 ;  /* 0xbc80774806097423 */ /* 0x040fe20000000009 */
[----:B------:R-:W-:Y:S01]  /*32e0*/  FSETP.NEU.AND P1, PT, R17, RZ, PT ;  /* 0x000000ff1100720b */ /* 0x000fe20003f2d000 */
[----:B------:R-:W-:Y:S02]  /*32f0*/  FADD R0, |R7|, |R0| ;  /* 0x4000000007007221 */ /* 0x000fe40000000200 */
[----:B------:R-:W-:-:S04]  /*3300*/  FFMA R9, R6, R9, 0.042200751602649688721 ;  /* 0x3d2cdab206097423 */ /* 0x000fc80000000009 */
[----:B------:R-:W-:-:S04]  /*3310*/  FFMA R9, R6, R9, -0.074792981147766113281 ;  /* 0xbd992d1006097423 */ /* 0x000fc80000000009 */
[----:B------:R-:W-:-:S04]  /*3320*/  FFMA R9, R6, R9, 0.10640415549278259277 ;  /* 0x3dd9ea6c06097423 */ /* 0x000fc80000000009 */
[----:B------:R-:W-:-:S04]  /*3330*/  FFMA R9, R6, R9, -0.14207722246646881104 ;  /* 0xbe117cb106097423 */ /* 0x000fc80000000009 */
[----:B------:R-:W-:-:S04]  /*3340*/  FFMA R9, R6, R9, 0.19993925094604492188 ;  /* 0x3e4cbce006097423 */ /* 0x000fc80000000009 */
[----:B------:R-:W-:-:S04]  /*3350*/  FFMA R9, R6, R9, -0.33333197236061096191 ;  /* 0xbeaaaa7d06097423 */ /* 0x000fc80000000009 */
[----:B------:R-:W-:Y:S01]  /*3360*/  FMUL R6, R6, R9 ;  /* 0x0000000906067220 */ /* 0x000fe20000400000 */
[----:B------:R-:W-:-:S03]  /*3370*/  IMAD.MOV.U32 R9, RZ, RZ, 0x3f6ee581 ;  /* 0x3f6ee581ff097424 */ /* 0x000fc600078e00ff */
[----:B------:R-:W-:Y:S02]  /*3380*/  FFMA R6, R6, R5, R5 ;  /* 0x0000000506067223 */ /* 0x000fe40000000005 */
[C---:B------:R-:W-:Y:S02]  /*3390*/  FSEL R8, R9.reuse, 1.8663789033889770508, P2 ;  /* 0x3feee58109087808 */ /* 0x040fe40001000000 */
[----:B------:R-:W-:-:S05]  /*33a0*/  FFMA R5, R9, 1.6832555532455444336, -R6 ;  /* 0x3fd774eb09057823 */ /* 0x000fca0000000806 */
[-C--:B------:R-:W-:Y:S02]  /*33b0*/  FSEL R12, R5, R6.reuse, P2 ;  /* 0x00000006050c7208 */ /* 0x080fe40001000000 */
[----:B------:R-:W-:Y:S01]  /*33c0*/  FSEL R5, R6, -R6, P2 ;  /* 0x8000000606057208 */ /* 0x000fe20001000000 */
[----:B------:R-:W-:-:S04]  /*33d0*/  IMAD.MOV.U32 R6, RZ, RZ, R11 ;  /* 0x000000ffff067224 */ /* 0x000fc800078e000b */
[----:B------:R-:W-:Y:S01]  /*33e0*/  @!P0 FFMA R12, R8, 1.6832555532455444336, R5 ;  /* 0x3fd774eb080c8823 */ /* 0x000fe20000000005 */
[----:B------:R-:W-:-:S05]  /*33f0*/  IMAD.MOV.U32 R5, RZ, RZ, 0x4016cbe4 ;  /* 0x4016cbe4ff057424 */ /* 0x000fca00078e00ff */
[----:B------:R-:W-:Y:S02]  /*3400*/  @!P3 FSEL R12, R5, 0.78539818525314331055, !P0 ;  /* 0x3f490fdb050cb808 */ /* 0x000fe40004000000 */
[----:B------:R-:W-:Y:S02]  /*3410*/  @!P1 FSEL R12, RZ, 3.1415927410125732422, P0 ;  /* 0x40490fdbff0c9808 */ /* 0x000fe40000000000 */
[----:B------:R-:W-:Y:S02]  /*3420*/  FSETP.NAN.AND P0, PT, R0, R0, PT ;  /* 0x000000000000720b */ /* 0x000fe40003f08000 */
[----:B------:R-:W-:-:S04]  /*3430*/  LOP3.LUT R7, R12, 0x80000000, R7, 0xb8, !PT ;  /* 0x800000000c077812 */ /* 0x000fc800078eb807 */
[----:B------:R-:W-:Y:S01]  /*3440*/  FSEL R28, R0, R7, P0 ;  /* 0x00000007001c7208 */ /* 0x000fe20000000000 */
[----:B------:R-:W-:Y:S01]  /*3450*/  IMAD.MOV.U32 R0, RZ, RZ, R26 ;  /* 0x000000ffff007224 */ /* 0x000fe200078e001a */
[----:B------:R-:W-:-:S04]  /*3460*/  I2FP.F32.U32 R7, R10 ;  /* 0x0000000a00077245 */ /* 0x000fc80000201000 */
[----:B------:R-:W0:Y:S01]  /*3470*/  F2F.F64.F32 R28, R28 ;  /* 0x0000001c001c7310 */ /* 0x000e220000201800 */
[----:B------:R-:W-:Y:S05]  /*3480*/  @!P5 BRA `(.L_x_70) ;  /* 0x0000000000dcd947 */ /* 0x000fea0003800000 */
[----:B------:R-:W1:Y:S02]  /*3490*/  LDC R9, c[0x0][0x39c] ;  /* 0x0000e700ff097b82 */ /* 0x000e640000000800 */
[----:B-1----:R-:W-:-:S13]  /*34a0*/  FSETP.NEU.AND P0, PT, |R9|, +INF , PT ;  /* 0x7f8000000900780b */ /* 0x002fda0003f0d200 */
[----:B------:R-:W-:Y:S01]  /*34b0*/  @!P0 FMUL R0, RZ, R9 ;  /* 0x00000009ff008220 */ /* 0x000fe20000400000 */
[----:B------:R-:W-:Y:S01]  /*34c0*/  @!P0 IMAD.MOV.U32 R6, RZ, RZ, RZ ;  /* 0x000000ffff068224 */ /* 0x000fe200078e00ff */
[----:B------:R-:W-:Y:S06]  /*34d0*/  @!P0 BRA `(.L_x_70) ;  /* 0x0000000000c88947 */ /* 0x000fec0003800000 */
[----:B------:R-:W-:Y:S01]  /*34e0*/  IMAD.SHL.U32 R5, R9, 0x100, RZ ;  /* 0x0000010009057824 */ /* 0x000fe200078e00ff */
[----:B------:R-:W-:Y:S01]  /*34f0*/  CS2R R12, SRZ ;  /* 0x00000000000c7805 */ /* 0x000fe2000001ff00 */
[----:B------:R-:W-:Y:S01]  /*3500*/  IMAD.MOV.U32 R0, RZ, RZ, R1 ;  /* 0x000000ffff007224 */ /* 0x000fe200078e0001 */
[----:B------:R-:W1:Y:S02]  /*3510*/  LDCU.64 UR10, c[0x4][URZ] ;  /* 0x01000000ff0a77ac */ /* 0x000e640008000a00 */
[----:B------:R-:W-:Y:S01]  /*3520*/  LOP3.LUT R19, R5, 0x80000000, RZ, 0xfc, !PT ;  /* 0x8000000005137812 */ /* 0x000fe200078efcff */
[----:B------:R-:W-:-:S06]  /*3530*/  UMOV UR4, URZ ;  /* 0x000000ff00047c82 */ /* 0x000fcc0008000000 */
.L_x_71:
        /* <DEDUP_REMOVED lines=43> */
[----:B-1----:R-:W-:-:S07]  /*37f0*/  FSEL R0, -R12, R12, !P0 ;  /* 0x0000000c0c007208 */ /* 0x002fce0004000100 */
.L_x_70:
        /* <DEDUP_REMOVED lines=14> */
[----:B------:R-:W1:Y:S08]  /*38e0*/  @!P1 MUFU.RCP R12, -R12 ;  /* 0x8000000c000c9308 */ /* 0x000e700000001000 */
[----:B-1----:R-:W1:Y:S08]  /*38f0*/  MUFU.RCP R0, R12 ;  /* 0x0000000c00007308 */ /* 0x002e700000001000 */
[----:B------:R-:W2:Y:S01]  /*3900*/  FCHK P0, R7, R12 ;  /* 0x0000000c07007302 */ /* 0x000ea20000000000 */
[----:B-1----:R-:W-:-:S04]  /*3910*/  FFMA R5, -R12, R0, 1 ;  /* 0x3f8000000c057423 */ /* 0x002fc80000000100 */
[----:B------:R-:W-:-:S04]  /*3920*/  FFMA R0, R0, R5, R0 ;  /* 0x0000000500007223 */ /* 0x000fc80000000000 */
[----:B------:R-:W-:-:S04]  /*3930*/  FFMA R5, R7, R0, RZ ;  /* 0x0000000007057223 */ /* 0x000fc800000000ff */
[----:B------:R-:W-:-:S04]  /*3940*/  FFMA R6, -R12, R5, R7 ;  /* 0x000000050c067223 */ /* 0x000fc80000000107 */
[----:B------:R-:W-:Y:S01]  /*3950*/  FFMA R5, R0, R6, R5 ;  /* 0x0000000600057223 */ /* 0x000fe20000000005 */
[----:B--2---:R-:W-:Y:S06]  /*3960*/  @!P0 BRA `(.L_x_73) ;  /* 0x00000000000c8947 */ /* 0x004fec0003800000 */
[----:B------:R-:W-:Y:S01]  /*3970*/  IMAD.MOV.U32 R13, RZ, RZ, R7 ;  /* 0x000000ffff0d7224 */ /* 0x000fe200078e0007 */
[----:B------:R-:W-:-:S07]  /*3980*/  MOV R8, 0x39a0 ;  /* 0x000039a000087802 */ /* 0x000fce0000000f00 */
[----:B0-----:R-:W-:Y:S05]  /*3990*/  CALL.REL.NOINC `($__internal_2_$__cuda_sm3x_div_rn_noftz_f32_slowpath) ;  /* 0x000002fc00f87944 */ /* 0x001fea0003c00000 */
.L_x_73:
[----:B------:R-:W-:Y:S05]  /*39a0*/  BSYNC.RECONVERGENT B2 ;  /* 0x0000000000027941 */ /* 0x000fea0003800200 */
.L_x_72:
[----:B------:R-:W-:Y:S01]  /*39b0*/  IMAD.MOV.U32 R0, RZ, RZ, 0x3f000000 ;  /* 0x3f000000ff007424 */ /* 0x000fe200078e00ff */
[----:B------:R-:W1:Y:S01]  /*39c0*/  LDCU UR4, c[0x0][0x3b4] ;  /* 0x00007680ff0477ac */ /* 0x000e620008000800 */
[----:B------:R-:W-:Y:S03]  /*39d0*/  BSSY.RECONVERGENT B0, `(.L_x_74) ;  /* 0x000004b000007945 */ /* 0x000fe60003800200 */
[--C-:B------:R-:W-:Y:S01]  /*39e0*/  LOP3.LUT R0, R0, 0x80000000, R5.reuse, 0xb8, !PT ;  /* 0x8000000000007812 */ /* 0x100fe200078eb805 */
[----:B------:R-:W2:Y:S04]  /*39f0*/  LDCU UR5, c[0x0][0x3a8] ;  /* 0x00007500ff0577ac */ /* 0x000ea80008000800 */
[----:B------:R-:W-:-:S06]  /*3a00*/  FADD.RZ R5, R0, R5 ;  /* 0x0000000500057221 */ /* 0x000fcc000000c000 */
[----:B------:R-:W3:Y:S02]  /*3a10*/  F2I.TRUNC.NTZ R5, R5 ;  /* 0x0000000500057305 */ /* 0x000ee4000020f100 */
[----:B---3--:R-:W-:-:S05]  /*3a20*/  VIADD R0, R5, UR8 ;  /* 0x0000000805007c36 */ /* 0x008fca0008000000 */
[----:B------:R-:W-:-:S05]  /*3a30*/  I2FP.F32.S32 R0, R0 ;  /* 0x0000000000007245 */ /* 0x000fca0000201400 */
[----:B-1----:R-:W-:Y:S01]  /*3a40*/  FMUL R13, R0, UR4 ;  /* 0x00000004000d7c20 */ /* 0x002fe20008400000 */
[----:B--2---:R-:W-:-:S03]  /*3a50*/  VIADD R0, R2, UR5 ;  /* 0x0000000502007c36 */ /* 0x004fc60008000000 */
[C---:B------:R-:W-:Y:S01]  /*3a60*/  FMUL R8, R13.reuse, 0.63661974668502807617 ;  /* 0x3f22f9830d087820 */ /* 0x040fe20000400000 */
[----:B------:R-:W-:Y:S01]  /*3a70*/  FSETP.GE.AND P0, PT, |R13|, 105615, PT ;  /* 0x47ce47800d00780b */ /* 0x000fe20003f06200 */
[----:B------:R-:W-:-:S04]  /*3a80*/  VIADD R6, R0, 0x3 ;  /* 0x0000000300067836 */ /* 0x000fc80000000000 */
[----:B------:R-:W1:Y:S01]  /*3a90*/  F2I.NTZ R8, R8 ;  /* 0x0000000800087305 */ /* 0x000e620000203100 */
[----:B------:R-:W-:-:S05]  /*3aa0*/  I2FP.F32.U32 R6, R6 ;  /* 0x0000000600067245 */ /* 0x000fca0000201000 */
[----:B------:R-:W-:Y:S01]  /*3ab0*/  FMUL R12, R6, UR4 ;  /* 0x00000004060c7c20 */ /* 0x000fe20008400000 */
[----:B-1----:R-:W-:-:S05]  /*3ac0*/  I2FP.F32.S32 R14, R8 ;  /* 0x00000008000e7245 */ /* 0x002fca0000201400 */
        /* <DEDUP_REMOVED lines=15> */
.L_x_76:
        /* <DEDUP_REMOVED lines=32> */
[----:B------:R-:W-:-:S04]  /*3dc0*/  SHF.R.S32.HI R9, RZ, 0x1f, R8 ;  /* 0x0000001fff097819 */ /* 0x000fc80000011408 */
[C---:B------:R-:W-:Y:S02]  /*3dd0*/  LOP3.LUT R16, R9.reuse, R6, RZ, 0x3c, !PT ;  /* 0x0000000609107212 */ /* 0x040fe400078e3cff */
[----:B------:R-:W-:Y:S02]  /*3de0*/  LOP3.LUT R17, R9, R8, RZ, 0x3c, !PT ;  /* 0x0000000809117212 */ /* 0x000fe400078e3cff */
[C---:B------:R-:W-:Y:S02]  /*3df0*/  LOP3.LUT R6, R8.reuse, R13, RZ, 0x3c, !PT ;  /* 0x0000000d08067212 */ /* 0x040fe400078e3cff */
[----:B------:R-:W-:Y:S02]  /*3e00*/  LEA.HI R8, R8, R5, RZ, 0x1 ;  /* 0x0000000508087211 */ /* 0x000fe400078f08ff */
[----:B------:R-:W1:Y:S01]  /*3e10*/  I2F.F64.S64 R16, R16 ;  /* 0x0000001000107312 */ /* 0x000e620000301c00 */
[----:B------:R-:W-:Y:S02]  /*3e20*/  ISETP.GE.AND P1, PT, R6, RZ, PT ;  /* 0x000000ff0600720c */ /* 0x000fe40003f26270 */
[----:B------:R-:W-:-:S04]  /*3e30*/  IMAD.MOV R5, RZ, RZ, -R8 ;  /* 0x000000ffff057224 */ /* 0x000fc800078e0a08 */
[----:B------:R-:W-:Y:S01]  /*3e40*/  @!P0 IMAD.MOV.U32 R8, RZ, RZ, R5 ;  /* 0x000000ffff088224 */ /* 0x000fe200078e0005 */
[----:B-1----:R-:W-:-:S10]  /*3e50*/  DMUL R14, R16, UR4 ;  /* 0x00000004100e7c28 */ /* 0x002fd40008000000 */
[----:B------:R-:W1:Y:S02]  /*3e60*/  F2F.F32.F64 R14, R14 ;  /* 0x0000000e000e7310 */ /* 0x000e640000301000 */
[----:B-1----:R-:W-:-:S07]  /*3e70*/  FSEL R5, -R14, R14, !P1 ;  /* 0x0000000e0e057208 */ /* 0x002fce0004800100 */
.L_x_75:
[----:B------:R-:W-:Y:S05]  /*3e80*/  BSYNC.RECONVERGENT B0 ;  /* 0x0000000000007941 */ /* 0x000fea0003800200 */
.L_x_74:
[----:B------:R-:W-:Y:S01]  /*3e90*/  FMUL R6, R12, 0.63661974668502807617 ;  /* 0x3f22f9830c067820 */ /* 0x000fe20000400000 */
[----:B------:R-:W-:Y:S02]  /*3ea0*/  IMAD.MOV.U32 R14, RZ, RZ, 0x37cbac00 ;  /* 0x37cbac00ff0e7424 */ /* 0x000fe400078e00ff */
[----:B------:R-:W-:Y:S01]  /*3eb0*/  FMUL R9, R5, R5 ;  /* 0x0000000505097220 */ /* 0x000fe20000400000 */
[C---:B------:R-:W-:Y:S01]  /*3ec0*/  LOP3.LUT R15, R8.reuse, 0x1, RZ, 0xc0, !PT ;  /* 0x00000001080f7812 */ /* 0x040fe200078ec0ff */
[----:B------:R-:W-:Y:S01]  /*3ed0*/  BSSY.RECONVERGENT B0, `(.L_x_77) ;  /* 0x000004d000007945 */ /* 0x000fe20003800200 */
[----:B------:R-:W-:Y:S01]  /*3ee0*/  LOP3.LUT P1, RZ, R8, 0x2, RZ, 0xc0, !PT ;  /* 0x0000000208ff7812 */ /* 0x000fe2000782c0ff */
[----:B------:R-:W1:Y:S01]  /*3ef0*/  F2I.NTZ R6, R6 ;  /* 0x0000000600067305 */ /* 0x000e620000203100 */
        /* <DEDUP_REMOVED lines=8> */
[C---:B------:R-:W-:Y:S01]  /*3f80*/  FFMA R18, R9.reuse, R18, R20 ;  /* 0x0000001209127223 */ /* 0x040fe20000000014 */
[----:B------:R-:W-:Y:S01]  /*3f90*/  FSETP.GE.AND P0, PT, |R12|, 105615, PT ;  /* 0x47ce47800c00780b */ /* 0x000fe20003f06200 */
[C---:B------:R-:W-:Y:S01]  /*3fa0*/  FFMA R20, R9.reuse, R5, RZ ;  /* 0x0000000509147223 */ /* 0x040fe200000000ff */
[----:B-1----:R-:W-:Y:S01]  /*3fb0*/  I2FP.F32.S32 R17, R6 ;  /* 0x0000000600117245 */ /* 0x002fe20000201400 */
[----:B------:R-:W-:-:S04]  /*3fc0*/  FFMA R8, R9, R18, R8 ;  /* 0x0000001209087223 */ /* 0x000fc80000000008 */
        /* <DEDUP_REMOVED lines=17> */
.L_x_79:
        /* <DEDUP_REMOVED lines=16> */
[----:B------:R-:W-:Y:S02]  /*41e0*/  LOP3.LUT P0, RZ, R5, 0x1f, RZ, 0xc0, !PT ;  /* 0x0000001f05ff7812 */ /* 0x000fe4000780c0ff */
[----:B------:R-:W-:-:S04]  /*41f0*/  IADD3 R6, PT, PT, R6, -0x80, RZ ;  /* 0xffffff8006067810 */ /* 0x000fc80007ffe0ff */
        /* <DEDUP_REMOVED lines=15> */
[----:B------:R-:W-:Y:S02]  /*42f0*/  LEA.HI R6, R5, R6, RZ, 0x1 ;  /* 0x0000000605067211 */ /* 0x000fe400078f08ff */
[C---:B------:R-:W-:Y:S02]  /*4300*/  LOP3.LUT R8, R9.reuse, R8, RZ, 0x3c, !PT ;  /* 0x0000000809087212 */ /* 0x040fe400078e3cff */
[----:B------:R-:W-:Y:S02]  /*4310*/  LOP3.LUT R9, R9, R5, RZ, 0x3c, !PT ;  /* 0x0000000509097212 */ /* 0x000fe400078e3cff */
[----:B-1----:R-:W-:Y:S01]  /*4320*/  LOP3.LUT R17, R5, R12, RZ, 0x3c, !PT ;  /* 0x0000000c05117212 */ /* 0x002fe200078e3cff */
[----:B------:R-:W-:-:S03]  /*4330*/  IMAD.MOV R5, RZ, RZ, -R6 ;  /* 0x000000ffff057224 */ /* 0x000fc600078e0a06 */
[----:B------:R-:W1:Y:S01]  /*4340*/  I2F.F64.S64 R8, R8 ;  /* 0x0000000800087312 */ /* 0x000e620000301c00 */
[----:B------:R-:W-:Y:S01]  /*4350*/  ISETP.GE.AND P1, PT, R17, RZ, PT ;  /* 0x000000ff1100720c */ /* 0x000fe20003f26270 */
[----:B------:R-:W-:Y:S01]  /*4360*/  @!P0 IMAD.MOV.U32 R6, RZ, RZ, R5 ;  /* 0x000000ffff068224 */ /* 0x000fe200078e0005 */
[----:B-1----:R-:W-:-:S10]  /*4370*/  DMUL R18, R8, UR4 ;  /* 0x0000000408127c28 */ /* 0x002fd40008000000 */
[----:B------:R-:W1:Y:S02]  /*4380*/  F2F.F32.F64 R18, R18 ;  /* 0x0000001200127310 */ /* 0x000e640000301000 */
[----:B-1----:R-:W-:-:S07]  /*4390*/  FSEL R5, -R18, R18, !P1 ;  /* 0x0000001212057208 */ /* 0x002fce0004800100 */
.L_x_78:
[----:B------:R-:W-:Y:S05]  /*43a0*/  BSYNC.RECONVERGENT B0 ;  /* 0x0000000000007941 */ /* 0x000fea0003800200 */
.L_x_77:
        /* <DEDUP_REMOVED lines=9> */
[----:B------:R-:W1:Y:S01]  /*4440*/  F2I.NTZ R21, R21 ;  /* 0x0000001500157305 */ /* 0x000e620000203100 */
[----:B------:R-:W-:-:S02]  /*4450*/  FSEL R9, R9, -0.00019574658654164522886, !P0 ;  /* 0xb94d415309097808 */ /* 0x000fc40004000000 */
[----:B------:R-:W-:-:S03]  /*4460*/  FSEL R5, R5, 1, P0 ;  /* 0x3f80000005057808 */ /* 0x000fc60000000000 */
[----:B------:R-:W-:Y:S01]  /*4470*/  FFMA R9, R8, R9, R17 ;  /* 0x0000000908097223 */ /* 0x000fe20000000011 */
[----:B------:R-:W-:Y:S02]  /*4480*/  FSEL R17, -R16, -0.16666662693023681641, !P0 ;  /* 0xbe2aaaa810117808 */ /* 0x000fe40004000100 */
[----:B------:R-:W-:-:S03]  /*4490*/  FSETP.GE.AND P0, PT, |R22|, 105615, PT ;  /* 0x47ce47801600780b */ /* 0x000fc60003f06200 */
[C---:B------:R-:W-:Y:S01]  /*44a0*/  FFMA R9, R8.reuse, R9, R17 ;  /* 0x0000000908097223 */ /* 0x040fe20000000011 */
[----:B------:R-:W-:Y:S01]  /*44b0*/  FFMA R8, R8, R5, RZ ;  /* 0x0000000508087223 */ /* 0x000fe200000000ff */
[----:B-1----:R-:W-:-:S03]  /*44c0*/  I2FP.F32.S32 R19, R21 ;  /* 0x0000001500137245 */ /* 0x002fc60000201400 */
[----:B------:R-:W-:Y:S02]  /*44d0*/  FFMA R5, R8, R9, R5 ;  /* 0x0000000908057223 */ /* 0x000fe40000000005 */
[C---:B------:R-:W-:Y:S02]  /*44e0*/  FFMA R6, R19.reuse, -1.5707962512969970703, R22 ;  /* 0xbfc90fda13067823 */ /* 0x040fe40000000016 */
[----:B------:R-:W-:Y:S02]  /*44f0*/  @P1 FADD R5, RZ, -R5 ;  /* 0x80000005ff051221 */ /* 0x000fe40000000000 */
[C---:B------:R-:W-:Y:S02]  /*4500*/  FFMA R6, R19.reuse, -7.5497894158615963534e-08, R6 ;  /* 0xb3a2216813067823 */ /* 0x040fe40000000006 */
        /* <DEDUP_REMOVED lines=14> */
.L_x_82:
        /* <DEDUP_REMOVED lines=37> */
[----:B------:R-:W2:Y:S01]  /*4840*/  I2F.F64.S64 R8, R8 ;  /* 0x0000000800087312 */ /* 0x000ea20000301c00 */
[----:B-1----:R-:W-:-:S05]  /*4850*/  LEA.HI R21, R17, R6, RZ, 0x1 ;  /* 0x0000000611157211 */ /* 0x002fca00078f08ff */
[----:B------:R-:W-:-:S04]  /*4860*/  IMAD.MOV R5, RZ, RZ, -R21 ;  /* 0x000000ffff057224 */ /* 0x000fc800078e0a15 */
[----:B------:R-:W-:Y:S01]  /*4870*/  @!P0 IMAD.MOV.U32 R21, RZ, RZ, R5 ;  /* 0x000000ffff158224 */ /* 0x000fe200078e0005 */
[----:B--2---:R-:W-:-:S10]  /*4880*/  DMUL R18, R8, UR4 ;  /* 0x0000000408127c28 */ /* 0x004fd40008000000 */
[----:B------:R-:W1:Y:S02]  /*4890*/  F2F.F32.F64 R18, R18 ;  /* 0x0000001200127310 */ /* 0x000e640000301000 */
[----:B-1----:R-:W-:-:S07]  /*48a0*/  FSEL R6, -R18, R18, !P1 ;  /* 0x0000001212067208 */ /* 0x002fce0004800100 */
.L_x_81:
[----:B------:R-:W-:Y:S05]  /*48b0*/  BSYNC.RECONVERGENT B0 ;  /* 0x0000000000007941 */ /* 0x000fea0003800200 */
.L_x_80:
[----:B------:R-:W-:Y:S01]  /*48c0*/  FMUL R8, R6, R6 ;  /* 0x0000000606087220 */ /* 0x000fe20000400000 */
[C---:B------:R-:W-:Y:S01]  /*48d0*/  LOP3.LUT R9, R21.reuse, 0x1, RZ, 0xc0, !PT ;  /* 0x0000000115097812 */ /* 0x040fe200078ec0ff */
        /* <DEDUP_REMOVED lines=8> */
[----:B------:R-:W1:Y:S01]  /*4960*/  F2I.NTZ R24, R24 ;  /* 0x0000001800187305 */ /* 0x000e620000203100 */
[----:B------:R-:W-:-:S03]  /*4970*/  FSEL R18, -R16, -0.16666662693023681641, !P0 ;  /* 0xbe2aaaa810127808 */ /* 0x000fc60004000100 */
[----:B------:R-:W-:Y:S01]  /*4980*/  FFMA R9, R8, R5, R9 ;  /* 0x0000000508097223 */ /* 0x000fe20000000009 */
[----:B------:R-:W-:Y:S02]  /*4990*/  FSEL R5, R6, 1, P0 ;  /* 0x3f80000006057808 */ /* 0x000fe40000000000 */
[----:B------:R-:W-:Y:S01]  /*49a0*/  FSETP.GE.AND P0, PT, |R17|, 105615, PT ;  /* 0x47ce47801100780b */ /* 0x000fe20003f06200 */
[C---:B------:R-:W-:Y:S02]  /*49b0*/  FFMA R9, R8.reuse, R9, R18 ;  /* 0x0000000908097223 */ /* 0x040fe40000000012 */
[----:B------:R-:W-:-:S04]  /*49c0*/  FFMA R8, R8, R5, RZ ;  /* 0x0000000508087223 */ /* 0x000fc800000000ff */
[----:B------:R-:W-:Y:S01]  /*49d0*/  FFMA R5, R8, R9, R5 ;  /* 0x0000000908057223 */ /* 0x000fe20000000005 */
[----:B-1----:R-:W-:-:S03]  /*49e0*/  I2FP.F32.S32 R6, R24 ;  /* 0x0000001800067245 */ /* 0x002fc60000201400 */
[----:B------:R-:W-:Y:S02]  /*49f0*/  @P1 FADD R5, RZ, -R5 ;  /* 0x80000005ff051221 */ /* 0x000fe40000000000 */
[C---:B------:R-:W-:Y:S02]  /*4a00*/  FFMA R9, R6.reuse, -1.5707962512969970703, R17 ;  /* 0xbfc90fda06097823 */ /* 0x040fe40000000011 */
[----:B------:R1:W2:Y:S02]  /*4a10*/  F2F.F64.F32 R18, R5 ;  /* 0x0000000500127310 */ /* 0x0002a40000201800 */
        /* <DEDUP_REMOVED lines=8> */
[----:B------:R-:W3:Y:S01]  /*4aa0*/  LDCU.64 UR10, c[0x4][URZ] ;  /* 0x01000000ff0a77ac */ /* 0x000ee20008000a00 */
[----:B------:R-:W-:Y:S02]  /*4ab0*/  IMAD.MOV.U32 R21, RZ, RZ, RZ ;  /* 0x000000ffff157224 */ /* 0x000fe400078e00ff */
[----:B-1----:R-:W-:Y:S01]  /*4ac0*/  IMAD.MOV.U32 R5, RZ, RZ, R1 ;  /* 0x000000ffff057224 */ /* 0x002fe200078e0001 */
[----:B------:R-:W-:Y:S01]  /*4ad0*/  LOP3.LUT R6, R6, 0x80000000, RZ, 0xfc, !PT ;  /* 0x8000000006067812 */ /* 0x000fe200078efcff */
[----:B------:R-:W-:Y:S01]  /*4ae0*/  UMOV UR5, URZ ;  /* 0x000000ff00057c82 */ /* 0x000fe20008000000 */
[----:B------:R-:W-:-:S05]  /*4af0*/  UMOV UR4, URZ ;  /* 0x000000ff00047c82 */ /* 0x000fca0008000000 */
.L_x_85:
[----:B---3--:R-:W-:Y:S02]  /*4b00*/  IMAD.U32 R9, RZ, RZ, UR11 ;  /* 0x0000000bff097e24 */ /* 0x008fe4000f8e00ff */
[----:B------:R-:W-:-:S05]  /*4b10*/  IMAD.U32 R8, RZ, RZ, UR10 ;  /* 0x0000000aff087e24 */ /* 0x000fca000f8e00ff */
[----:B------:R-:W3:Y:S01]  /*4b20*/  LDG.E.CONSTANT R9, desc[UR6][R8.64] ;  /* 0x0000000608097981 */ /* 0x000ee2000c1e9900 */
[----:B------:R-:W-:Y:S02]  /*4b30*/  UIADD3 UR10, UP0, UPT, UR10, 0x4, URZ ;  /* 0x000000040a0a7890 */ /* 0x000fe4000ff1e0ff */
[----:B------:R-:W-:Y:S02]  /*4b40*/  UIADD3 UR4, UPT, UPT, UR4, 0x1, URZ ;  /* 0x0000000104047890 */ /* 0x000fe4000fffe0ff */
[----:B------:R-:W-:Y:S02]  /*4b50*/  UIADD3.X UR11, UPT, UPT, URZ, UR11, URZ, UP0, !UPT ;  /* 0x0000000bff0b7290 */ /* 0x000fe400087fe4ff */
[----:B------:R-:W-:Y:S01]  /*4b60*/  UISETP.NE.AND UP0, UPT, UR4, 0x6, UPT ;  /* 0x000000060400788c */ /* 0x000fe2000bf05270 */
[----:B---3--:R-:W-:-:S03]  /*4b70*/  IMAD.WIDE.U32 R22, R9, R6, RZ ;  /* 0x0000000609167225 */ /* 0x008fc600078e00ff */
        /* <DEDUP_REMOVED lines=12> */
[----:B------:R-:W4:Y:S04]  /*4c40*/  LDL R6, [R22+0x18] ;  /* 0x0000180016067983 */ /* 0x000f280000100800 */
[----:B------:R-:W4:Y:S04]  /*4c50*/  LDL R8, [R22+0x14] ;  /* 0x0000140016087983 */ /* 0x000f280000100800 */
[----:B------:R-:W5:Y:S01]  /*4c60*/  @P0 LDL R9, [R22+0x10] ;  /* 0x0000100016090983 */ /* 0x000f620000100800 */
[----:B------:R-:W-:Y:S01]  /*4c70*/  LOP3.LUT R5, R5, 0x1f, RZ, 0xc0, !PT ;  /* 0x0000001f05057812 */ /* 0x000fe200078ec0ff */
[----:B------:R-:W-:Y:S01]  /*4c80*/  UMOV UR4, 0x54442d19 ;  /* 0x54442d1900047882 */ /* 0x000fe20000000000 */
[----:B------:R-:W-:-:S02]  /*4c90*/  UMOV UR5, 0x3bf921fb ;  /* 0x3bf921fb00057882 */ /* 0x000fc40000000000 */
[-C--:B----4-:R-:W-:Y:S02]  /*4ca0*/  @P0 SHF.L.W.U32.HI R6, R8, R5.reuse, R6 ;  /* 0x0000000508060219 */ /* 0x090fe40000010e06 */
[----:B-----5:R-:W-:Y:S02]  /*4cb0*/  @P0 SHF.L.W.U32.HI R8, R9, R5, R8 ;  /* 0x0000000509080219 */ /* 0x020fe40000010e08 */
        /* <DEDUP_REMOVED lines=15> */
[----:B-1-3--:R-:W-:-:S07]  /*4db0*/  FSEL R6, -R22, R22, !P1 ;  /* 0x0000001616067208 */ /* 0x00afce0004800100 */
.L_x_84:
[----:B------:R-:W-:Y:S05]  /*4dc0*/  BSYNC.RECONVERGENT B0 ;  /* 0x0000000000007941 */ /* 0x000fea0003800200 */
.L_x_83:
[----:B------:R-:W-:Y:S01]  /*4dd0*/  FMUL R8, R6, R6 ;  /* 0x0000000606087220 */ /* 0x000fe20000400000 */
[C---:B------:R-:W-:Y:S01]  /*4de0*/  LOP3.LUT R9, R24.reuse, 0x1, RZ, 0xc0, !PT ;  /* 0x0000000118097812 */ /* 0x040fe200078ec0ff */
[----:B------:R-:W-:Y:S01]  /*4df0*/  FMUL R22, R13, 5 ;  /* 0x40a000000d167820 */ /* 0x000fe20000400000 */
[----:B------:R-:W-:Y:S01]  /*4e00*/  LOP3.LUT P1, RZ, R24, 0x2, RZ, 0xc0, !PT ;  /* 0x0000000218ff7812 */ /* 0x000fe2000782c0ff */
[----:B-1----:R-:W-:Y:S01]  /*4e10*/  FFMA R5, R8, R14, -0.0013887860113754868507 ;  /* 0xbab607ed08057423 */ /* 0x002fe2000000000e */
[----:B------:R-:W-:Y:S01]  /*4e20*/  ISETP.NE.U32.AND P0, PT, R9, 0x1, PT ;  /* 0x000000010900780c */ /* 0x000fe20003f05070 */
[----:B------:R-:W-:Y:S01]  /*4e30*/  FMUL R17, R22, 0.63661974668502807617 ;  /* 0x3f22f98316117820 */ /* 0x000fe20000400000 */
[----:B------:R-:W-:Y:S01]  /*4e40*/  F2F.F64.F32 R20, R20 ;  /* 0x0000001400147310 */ /* 0x000fe20000201800 */
[----:B------:R-:W-:Y:S01]  /*4e50*/  UMOV UR4, 0x33333333 ;  /* 0x3333333300047882 */ /* 0x000fe20000000000 */
[----:B------:R-:W-:Y:S01]  /*4e60*/  FSEL R5, R5, -0.00019574658654164522886, !P0 ;  /* 0xb94d415305057808 */ /* 0x000fe20004000000 */
[----:B------:R-:W-:Y:S01]  /*4e70*/  UMOV UR5, 0x3fd33333 ;  /* 0x3fd3333300057882 */ /* 0x000fe20000000000 */
[----:B------:R-:W-:Y:S01]  /*4e80*/  FSEL R9, R15, 0.0083327032625675201416, !P0 ;  /* 0x3c0885e40f097808 */ /* 0x000fe20004000000 */
[----:B--2---:R-:W-:Y:S01]  /*4e90*/  DMUL R18, R18, UR4 ;  /* 0x0000000412127c28 */ /* 0x004fe20008000000 */
[----:B------:R-:W-:Y:S01]  /*4ea0*/  FSEL R13, -R16, -0.16666662693023681641, !P0 ;  /* 0xbe2aaaa8100d7808 */ /* 0x000fe20004000100 */
[----:B------:R-:W-:Y:S02]  /*4eb0*/  BSSY.RECONVERGENT B0, `(.L_x_86) ;  /* 0x0000047000007945 */ /* 0x000fe40003800200 */
[----:B------:R-:W-:Y:S01]  /*4ec0*/  FFMA R9, R8, R5, R9 ;  /* 0x0000000508097223 */ /* 0x000fe20000000009 */
[----:B------:R-:W-:-:S02]  /*4ed0*/  FSEL R5, R6, 1, P0 ;  /* 0x3f80000006057808 */ /* 0x000fc40000000000 */
[----:B------:R-:W-:Y:S01]  /*4ee0*/  FSETP.GE.AND P0, PT, |R22|, 105615, PT ;  /* 0x47ce47801600780b */ /* 0x000fe20003f06200 */
[C---:B------:R-:W-:Y:S02]  /*4ef0*/  FFMA R9, R8.reuse, R9, R13 ;  /* 0x0000000908097223 */ /* 0x040fe4000000000d */
[----:B------:R-:W-:Y:S01]  /*4f00*/  FFMA R8, R8, R5, RZ ;  /* 0x0000000508087223 */ /* 0x000fe200000000ff */
[----:B------:R-:W1:Y:S03]  /*4f10*/  F2I.NTZ R13, R17 ;  /* 0x00000011000d7305 */ /* 0x000e660000203100 */
[----:B------:R-:W-:-:S04]  /*4f20*/  FFMA R5, R8, R9, R5 ;  /* 0x0000000908057223 */ /* 0x000fc80000000005 */
[----:B------:R-:W-:-:S04]  /*4f30*/  @P1 FADD R5, RZ, -R5 ;  /* 0x80000005ff051221 */ /* 0x000fc80000000000 */
[----:B------:R-:W2:Y:S01]  /*4f40*/  F2F.F64.F32 R34, R5 ;  /* 0x0000000500227310 */ /* 0x000ea20000201800 */
[----:B-1----:R-:W-:-:S05]  /*4f50*/  I2FP.F32.S32 R9, R13 ;  /* 0x0000000d00097245 */ /* 0x002fca0000201400 */
[----:B------:R-:W-:-:S04]  /*4f60*/  FFMA R6, R9, -1.5707962512969970703, R22 ;  /* 0xbfc90fda09067823 */ /* 0x000fc80000000016 */
[----:B------:R-:W-:Y:S01]  /*4f70*/  FFMA R6, R9, -7.5497894158615963534e-08, R6 ;  /* 0xb3a2216809067823 */ /* 0x000fe20000000006 */
[----:B--2---:R-:W-:-:S03]  /*4f80*/  DFMA R34, R34, R18, R20 ;  /* 0x000000122222722b */ /* 0x004fc60000000014 */
[----:B------:R-:W-:Y:S01]  /*4f90*/  FFMA R9, R9, -5.3903029534742383927e-15, R6 ;  /* 0xa7c234c509097823 */ /* 0x000fe20000000006 */
[----:B------:R-:W-:Y:S07]  /*4fa0*/  @!P0 BRA `(.L_x_87) ;  /* 0x0000000000dc8947 */ /* 0x000fee0003800000 */
        /* <DEDUP_REMOVED lines=11> */
.L_x_88:
        /* <DEDUP_REMOVED lines=38> */
[----:B------:R-:W-:-:S05]  /*52c0*/  LEA.HI R13, R13, R6, RZ, 0x1 ;  /* 0x000000060d0d7211 */ /* 0x000fca00078f08ff */
[----:B------:R-:W-:-:S04]  /*52d0*/  IMAD.MOV R5, RZ, RZ, -R13 ;  /* 0x000000ffff057224 */ /* 0x000fc800078e0a0d */
[----:B------:R-:W-:Y:S01]  /*52e0*/  @!P0 IMAD.MOV.U32 R13, RZ, RZ, R5 ;  /* 0x000000ffff0d8224 */ /* 0x000fe200078e0005 */
[----:B--2---:R-:W-:-:S10]  /*52f0*/  DMUL R18, R8, UR4 ;  /* 0x0000000408127c28 */ /* 0x004fd40008000000 */
[----:B------:R-:W2:Y:S02]  /*5300*/  F2F.F32.F64 R18, R18 ;  /* 0x0000001200127310 */ /* 0x000ea40000301000 */
[----:B-12---:R-:W-:-:S07]  /*5310*/  FSEL R9, -R18, R18, !P1 ;  /* 0x0000001212097208 */ /* 0x006fce0004800100 */
.L_x_87:
[----:B------:R-:W-:Y:S05]  /*5320*/  BSYNC.RECONVERGENT B0 ;  /* 0x0000000000007941 */ /* 0x000fea0003800200 */
.L_x_86:
[----:B------:R-:W-:Y:S01]  /*5330*/  FMUL R8, R9, R9 ;  /* 0x0000000909087220 */ /* 0x000fe20000400000 */
[C---:B------:R-:W-:Y:S01]  /*5340*/  LOP3.LUT R6, R13.reuse, 0x1, RZ, 0xc0, !PT ;  /* 0x000000010d067812 */ /* 0x040fe200078ec0ff */
        /* <DEDUP_REMOVED lines=18> */
[----:B------:R-:W-:-:S04]  /*5470*/  FFMA R8, R5, -1.5707962512969970703, R20 ;  /* 0xbfc90fda05087823 */ /* 0x000fc80000000014 */
[----:B------:R-:W1:Y:S01]  /*5480*/  F2F.F64.F32 R12, R12 ;  /* 0x0000000c000c7310 */ /* 0x000e620000201800 */
        /* <DEDUP_REMOVED lines=8> */
[----:B------:R-:W2:Y:S01]  /*5510*/  LDCU.64 UR10, c[0x4][URZ] ;  /* 0x01000000ff0a77ac */ /* 0x000ea20008000a00 */
[----:B------:R-:W-:Y:S02]  /*5520*/  IMAD.MOV.U32 R17, RZ, RZ, RZ ;  /* 0x000000ffff117224 */ /* 0x000fe400078e00ff */
[----:B------:R-:W-:Y:S01]  /*5530*/  IMAD.MOV.U32 R5, RZ, RZ, R1 ;  /* 0x000000ffff057224 */ /* 0x000fe200078e0001 */
[----:B------:R-:W-:Y:S01]  /*5540*/  LOP3.LUT R6, R6, 0x80000000, RZ, 0xfc, !PT ;  /* 0x8000000006067812 */ /* 0x000fe200078efcff */
[----:B------:R-:W-:Y:S01]  /*5550*/  UMOV UR5, URZ ;  /* 0x000000ff00057c82 */ /* 0x000fe20008000000 */
[----:B------:R-:W-:-:S05]  /*5560*/  UMOV UR4, URZ ;  /* 0x000000ff00047c82 */ /* 0x000fca0008000000 */
.L_x_91:
[----:B--2---:R-:W-:Y:S02]  /*5570*/  IMAD.U32 R9, RZ, RZ, UR11 ;  /* 0x0000000bff097e24 */ /* 0x004fe4000f8e00ff */
        /* <DEDUP_REMOVED lines=10> */
[----:B--2---:R-:W-:Y:S01]  /*5620*/  VIADD R5, R5, 0x4 ;  /* 0x0000000405057836 */ /* 0x004fe20000000000 */
        /* <DEDUP_REMOVED lines=8> */
[----:B------:R-:W3:Y:S04]  /*56b0*/  LDL R6, [R18+0x18] ;  /* 0x0000180012067983 */ /* 0x000ee80000100800 */
[----:B------:R-:W3:Y:S04]  /*56c0*/  LDL R8, [R18+0x14] ;  /* 0x0000140012087983 */ /* 0x000ee80000100800 */
[----:B------:R-:W4:Y:S01]  /*56d0*/  @P0 LDL R9, [R18+0x10] ;  /* 0x0000100012090983 */ /* 0x000f220000100800 */
[----:B------:R-:W-:Y:S01]  /*56e0*/  LOP3.LUT R5, R5, 0x1f, RZ, 0xc0, !PT ;  /* 0x0000001f05057812 */ /* 0x000fe200078ec0ff */
[----:B------:R-:W-:Y:S01]  /*56f0*/  UMOV UR4, 0x54442d19 ;  /* 0x54442d1900047882 */ /* 0x000fe20000000000 */
[----:B------:R-:W-:-:S02]  /*5700*/  UMOV UR5, 0x3bf921fb ;  /* 0x3bf921fb00057882 */ /* 0x000fc40000000000 */
[-C--:B---3--:R-:W-:Y:S02]  /*5710*/  @P0 SHF.L.W.U32.HI R6, R8, R5.reuse, R6 ;  /* 0x0000000508060219 */ /* 0x088fe40000010e06 */
[----:B----4-:R-:W-:Y:S02]  /*5720*/  @P0 SHF.L.W.U32.HI R8, R9, R5, R8 ;  /* 0x0000000509080219 */ /* 0x010fe40000010e08 */
        /* <DEDUP_REMOVED lines=8> */
[----:B------:R-:W-:Y:S01]  /*57b0*/  LOP3.LUT R20, R5, R20, RZ, 0x3c, !PT ;  /* 0x0000001405147212 */ /* 0x000fe200078e3cff */
[----:B------:R-:W-:-:S03]  /*57c0*/  IMAD.MOV R5, RZ, RZ, -R6 ;  /* 0x000000ffff057224 */ /* 0x000fc600078e0a06 */
[----:B------:R-:W3:Y:S01]  /*57d0*/  I2F.F64.S64 R8, R8 ;  /* 0x0000000800087312 */ /* 0x000ee20000301c00 */
[----:B------:R-:W-:Y:S01]  /*57e0*/  ISETP.GE.AND P1, PT, R20, RZ, PT ;  /* 0x000000ff1400720c */ /* 0x000fe20003f26270 */
[----:B------:R-:W-:Y:S01]  /*57f0*/  @!P0 IMAD.MOV.U32 R6, RZ, RZ, R5 ;  /* 0x000000ffff068224 */ /* 0x000fe200078e0005 */
[----:B---3--:R-:W-:-:S10]  /*5800*/  DMUL R18, R8, UR4 ;  /* 0x0000000408127c28 */ /* 0x008fd40008000000 */
[----:B------:R-:W3:Y:S02]  /*5810*/  F2F.F32.F64 R18, R18 ;  /* 0x0000001200127310 */ /* 0x000ee40000301000 */
[----:B--23--:R-:W-:-:S07]  /*5820*/  FSEL R5, -R18, R18, !P1 ;  /* 0x0000001212057208 */ /* 0x00cfce0004800100 */
.L_x_90:
[----:B------:R-:W-:Y:S05]  /*5830*/  BSYNC.RECONVERGENT B0 ;  /* 0x0000000000007941 */ /* 0x000fea0003800200 */
.L_x_89:
[----:B------:R-:W-:Y:S01]  /*5840*/  FMUL R8, R5, R5 ;  /* 0x0000000505087220 */ /* 0x000fe20000400000 */
[C---:B------:R-:W-:Y:S01]  /*5850*/  LOP3.LUT R9, R6.reuse, 0x1, RZ, 0xc0, !PT ;  /* 0x0000000106097812 */ /* 0x040fe200078ec0ff */
[----:B------:R-:W2:Y:S01]  /*5860*/  LDC R17, c[0x0][0x39c] ;  /* 0x0000e700ff117b82 */ /* 0x000ea20000000800 */
[----:B------:R-:W-:Y:S01]  /*5870*/  LOP3.LUT P1, RZ, R6, 0x2, RZ, 0xc0, !PT ;  /* 0x0000000206ff7812 */ /* 0x000fe2000782c0ff */
[----:B------:R-:W-:Y:S01]  /*5880*/  FFMA R14, R8, R14, -0.0013887860113754868507 ;  /* 0xbab607ed080e7423 */ /* 0x000fe2000000000e */
[----:B------:R-:W-:Y:S01]  /*5890*/  ISETP.NE.U32.AND P0, PT, R9, 0x1, PT ;  /* 0x000000010900780c */ /* 0x000fe20003f05070 */
[----:B------:R-:W-:Y:S01]  /*58a0*/  UMOV UR4, 0x9999999a ;  /* 0x9999999a00047882 */ /* 0x000fe20000000000 */
[----:B------:R-:W-:Y:S02]  /*58b0*/  UMOV UR5, 0x3fc99999 ;  /* 0x3fc9999900057882 */ /* 0x000fe40000000000 */
[----:B------:R-:W-:Y:S01]  /*58c0*/  FSEL R15, R15, 0.0083327032625675201416, !P0 ;  /* 0x3c0885e40f0f7808 */ /* 0x000fe20004000000 */
[----:B-1----:R-:W-:Y:S01]  /*58d0*/  DMUL R12, R12, UR4 ;  /* 0x000000040c0c7c28 */ /* 0x002fe20008000000 */
[----:B------:R-:W-:-:S02]  /*58e0*/  FSEL R9, R14, -0.00019574658654164522886, !P0 ;  /* 0xb94d41530e097808 */ /* 0x000fc40004000000 */
[----:B------:R-:W-:Y:S02]  /*58f0*/  FSEL R5, R5, 1, P0 ;  /* 0x3f80000005057808 */ /* 0x000fe40000000000 */
[----:B------:R-:W-:Y:S01]  /*5900*/  FSEL R16, -R16, -0.16666662693023681641, !P0 ;  /* 0xbe2aaaa810107808 */ /* 0x000fe20004000100 */
[C---:B------:R-:W-:Y:S02]  /*5910*/  FFMA R9, R8.reuse, R9, R15 ;  /* 0x0000000908097223 */ /* 0x040fe4000000000f */
[C---:B------:R-:W-:Y:S02]  /*5920*/  FFMA R6, R8.reuse, R5, RZ ;  /* 0x0000000508067223 */ /* 0x040fe400000000ff */
[----:B------:R-:W-:-:S04]  /*5930*/  FFMA R9, R8, R9, R16 ;  /* 0x0000000908097223 */ /* 0x000fc80000000010 */
[----:B------:R-:W-:Y:S01]  /*5940*/  FFMA R9, R6, R9, R5 ;  /* 0x0000000906097223 */ /* 0x000fe20000000005 */
[----:B------:R-:W-:Y:S01]  /*5950*/  IMAD.MOV.U32 R5, RZ, RZ, R26 ;  /* 0x000000ffff057224 */ /* 0x000fe200078e001a */
[----:B--2---:R-:W-:Y:S02]  /*5960*/  FSETP.GE.AND P0, PT, |R17|, 105615, PT ;  /* 0x47ce47801100780b */ /* 0x004fe40003f06200 */
[----:B------:R-:W-:-:S06]  /*5970*/  @P1 FADD R9, RZ, -R9 ;  /* 0x80000009ff091221 */ /* 0x000fcc0000000000 */
[----:B------:R-:W1:Y:S02]  /*5980*/  F2F.F64.F32 R8, R9 ;  /* 0x0000000900087310 */ /* 0x000e640000201800 */
[----:B-1----:R-:W-:Y:S01]  /*5990*/  DFMA R34, R8, R12, R34 ;  /* 0x0000000c0822722b */ /* 0x002fe20000000022 */
[----:B------:R-:W-:Y:S02]  /*59a0*/  IMAD.MOV.U32 R8, RZ, RZ, R11 ;  /* 0x000000ffff087224 */ /* 0x000fe400078e000b */
[----:B------:R-:W-:Y:S08]  /*59b0*/  @!P0 BRA `(.L_x_92) ;  /* 0x0000000000d88947 */ /* 0x000ff00003800000 */
[----:B------:R-:W-:-:S13]  /*59c0*/  FSETP.NEU.AND P0, PT, |R17|, +INF , PT ;  /* 0x7f8000001100780b */ /* 0x000fda0003f0d200 */
        /* <DEDUP_REMOVED lines=9> */
.L_x_93:
        /* <DEDUP_REMOVED lines=43> */
[----:B-1----:R-:W-:-:S07]  /*5d10*/  FSEL R5, -R12, R12, !P0 ;  /* 0x0000000c0c057208 */ /* 0x002fce0004000100 */
.L_x_92:
        /* <DEDUP_REMOVED lines=26> */
.L_x_95:
[----:B------:R-:W-:Y:S05]  /*5ec0*/  BSYNC.RECONVERGENT B2 ;  /* 0x0000000000027941 */ /* 0x000fea0003800200 */
.L_x_94:
[----:B------:R-:W-:Y:S01]  /*5ed0*/  IMAD.MOV.U32 R6, RZ, RZ, 0x3f000000 ;  /* 0x3f000000ff067424 */ /* 0x000fe200078e00ff */
[----:B------:R-:W-:Y:S04]  /*5ee0*/  BSSY.RECONVERGENT B0, `(.L_x_96) ;  /* 0x0000009000007945 */ /* 0x000fe80003800200 */
[----:B------:R-:W-:-:S05]  /*5ef0*/  LOP3.LUT R6, R6, 0x80000000, R5, 0xb8, !PT ;  /* 0x8000000006067812 */ /* 0x000fca00078eb805 */
[----:B------:R-:W-:Y:S01]  /*5f00*/  FADD.RZ R7, R6, R5 ;  /* 0x0000000506077221 */ /* 0x000fe2000000c000 */
[----:B------:R-:W-:-:S05]  /*5f10*/  MOV R5, 0x5f70 ;  /* 0x00005f7000057802 */ /* 0x000fca0000000f00 */
[----:B------:R-:W1:Y:S08]  /*5f20*/  FRND.TRUNC R7, R7 ;  /* 0x0000000700077307 */ /* 0x000e70000020d000 */
[----:B-1----:R-:W1:Y:S02]  /*5f30*/  F2F.F64.F32 R32, R7 ;  /* 0x0000000700207310 */ /* 0x002e640000201800 */
[----:B-1----:R-:W-:-:S10]  /*5f40*/  DADD R8, -RZ, |R32| ;  /* 0x00000000ff087229 */ /* 0x002fd40000000520 */
[----:B------:R-:W-:-:S07]  /*5f50*/  IMAD.MOV.U32 R6, RZ, RZ, R9 ;  /* 0x000000ffff067224 */ /* 0x000fce00078e0009 */
[----:B0-----:R-:W-:Y:S05]  /*5f60*/  CALL.REL.NOINC `($_Z20scanExclusiveShared4P6float4S0_jjfffiiiifiif$__internal_accurate_pow) ;  /* 0x000002e000247944 */ /* 0x001fea0003c00000 */
[----:B------:R-:W-:Y:S05]  /*5f70*/  BSYNC.RECONVERGENT B0 ;  /* 0x0000000000007941 */ /* 0x000fea0003800200 */
.L_x_96:
[----:B------:R-:W-:Y:S01]  /*5f80*/  DADD R8, R32, 2 ;  /* 0x4000000020087429 */ /* 0x000fe20000000000 */
[----:B------:R-:W-:Y:S01]  /*5f90*/  FSETP.NEU.AND P0, PT, R7, RZ, PT ;  /* 0x000000ff0700720b */ /* 0x000fe20003f0d000 */
[----:B------:R-:W-:Y:S01]  /*5fa0*/  BSSY.RECONVERGENT B0, `(.L_x_97) ;  /* 0x000000e000007945 */ /* 0x000fe20003800200 */
[----:B------:R-:W-:Y:S02]  /*5fb0*/  IMAD.MOV.U32 R36, RZ, RZ, R6 ;  /* 0x000000ffff247224 */ /* 0x000fe400078e0006 */
[----:B------:R-:W-:-:S05]  /*5fc0*/  IMAD.MOV.U32 R37, RZ, RZ, R17 ;  /* 0x000000ffff257224 */ /* 0x000fca00078e0011 */
[----:B------:R-:W-:Y:S02]  /*5fd0*/  LOP3.LUT R5, R9, 0x7ff00000, RZ, 0xc0, !PT ;  /* 0x7ff0000009057812 */ /* 0x000fe400078ec0ff */
[----:B------:R0:W1:Y:S02]  /*5fe0*/  I2F.F64.U32 R8, R10 ;  /* 0x0000000a00087312 */ /* 0x0000640000201800 */
[----:B------:R-:W-:Y:S02]  /*5ff0*/  ISETP.NE.AND P1, PT, R5, 0x7ff00000, PT ;  /* 0x7ff000000500780c */ /* 0x000fe40003f25270 */
[----:B------:R-:W-:-:S11]  /*6000*/  @!P0 CS2R R36, SRZ ;  /* 0x0000000000248805 */ /* 0x000fd6000001ff00 */
[----:B01----:R-:W-:Y:S05]  /*6010*/  @P1 BRA `(.L_x_98) ;  /* 0x0000000000181947 */ /* 0x003fea0003800000 */
[----:B------:R-:W-:-:S13]  /*6020*/  FSETP.NAN.AND P0, PT, R7, R7, PT ;  /* 0x000000070700720b */ /* 0x000fda0003f08000 */
[----:B------:R-:W-:Y:S01]  /*6030*/  @P0 DADD R36, R32, 2 ;  /* 0x4000000020240429 */ /* 0x000fe20000000000 */
[----:B------:R-:W-:Y:S10]  /*6040*/  @P0 BRA `(.L_x_98) ;  /* 0x00000000000c0947 */ /* 0x000ff40003800000 */
[----:B------:R-:W-:-:S14]  /*6050*/  DSETP.NEU.AND P0, PT, |R32|, +INF , PT ;  /* 0x7ff000002000742a */ /* 0x000fdc0003f0d200 */
[----:B------:R-:W-:Y:S02]  /*6060*/  @!P0 IMAD.MOV.U32 R36, RZ, RZ, 0x0 ;  /* 0x00000000ff248424 */ /* 0x000fe400078e00ff */
[----:B------:R-:W-:-:S07]  /*6070*/  @!P0 IMAD.MOV.U32 R37, RZ, RZ, 0x7ff00000 ;  /* 0x7ff00000ff258424 */ /* 0x000fce00078e00ff */
.L_x_98:
[----:B------:R-:W-:Y:S05]  /*6080*/  BSYNC.RECONVERGENT B0 ;  /* 0x0000000000007941 */ /* 0x000fea0003800200 */
.L_x_97:
[----:B------:R-:W0:Y:S01]  /*6090*/  LDCU UR4, c[0x0][0x3c0] ;  /* 0x00007800ff0477ac */ /* 0x000e220008000800 */
[----:B------:R-:W0:Y:S01]  /*60a0*/  F2F.F32.F64 R10, R34 ;  /* 0x00000022000a7310 */ /* 0x000e220000301000 */
[----:B------:R-:W-:Y:S01]  /*60b0*/  BSSY.RECONVERGENT B0, `(.L_x_99) ;  /* 0x0000005000007945 */ /* 0x000fe20003800200 */
[----:B------:R-:W-:Y:S01]  /*60c0*/  IMAD.MOV.U32 R6, RZ, RZ, R9 ;  /* 0x000000ffff067224 */ /* 0x000fe200078e0009 */
[----:B------:R-:W-:Y:S01]  /*60d0*/  MOV R5, 0x6100 ;  /* 0x0000610000057802 */ /* 0x000fe20000000f00 */
[----:B0-----:R-:W-:-:S07]  /*60e0*/  FADD R10, R10, -UR4 ;  /* 0x800000040a0a7e21 */ /* 0x001fce0008000000 */
[----:B------:R-:W-:Y:S05]  /*60f0*/  CALL.REL.NOINC `($_Z20scanExclusiveShared4P6float4S0_jjfffiiiifiif$__internal_accurate_pow) ;  /* 0x000002dc00c07944 */ /* 0x000fea0003c00000 */
[----:B------:R-:W-:Y:S05]  /*6100*/  BSYNC.RECONVERGENT B0 ;  /* 0x0000000000007941 */ /* 0x000fea0003800200 */
.L_x_99:
[----:B------:R-:W-:Y:S01]  /*6110*/  FSETP.NEU.AND P0, PT, R7, 1, PT ;  /* 0x3f8000000700780b */ /* 0x000fe20003f0d000 */
[----:B------:R-:W-:Y:S01]  /*6120*/  IMAD.MOV.U32 R7, RZ, RZ, R17 ;  /* 0x000000ffff077224 */ /* 0x000fe200078e0011 */
[----:B------:R-:W0:Y:S01]  /*6130*/  LDC R5, c[0x0][0x39c] ;  /* 0x0000e700ff057b82 */ /* 0x000e220000000800 */
[----:B------:R-:W-:Y:S01]  /*6140*/  IMAD.MOV.U32 R8, RZ, RZ, 0x0 ;  /* 0x00000000ff087424 */ /* 0x000fe200078e00ff */
[----:B------:R-:W-:Y:S01]  /*6150*/  FSEL R14, R36, RZ, P0 ;  /* 0x000000ff240e7208 */ /* 0x000fe20000000000 */
[----:B------:R-:W-:Y:S01]  /*6160*/  IMAD.MOV.U32 R9, RZ, RZ, 0x3fd80000 ;  /* 0x3fd80000ff097424 */ /* 0x000fe200078e00ff */
[----:B------:R-:W-:Y:S01]  /*6170*/  FSEL R15, R37, 1.875, P0 ;  /* 0x3ff00000250f7808 */ /* 0x000fe20000000000 */
[----:B------:R-:W-:Y:S05]  /*6180*/  BSSY.RECONVERGENT B1, `(.L_x_100) ;  /* 0x000001d000017945 */ /* 0x000fea0003800200 */
[----:B------:R-:W-:-:S06]  /*6190*/  DADD R14, R6, R14 ;  /* 0x00000000060e7229 */ /* 0x000fcc000000000e */
[----:B------:R-:W1:Y:S04]  /*61a0*/  MUFU.RSQ64H R19, R15 ;  /* 0x0000000f00137308 */ /* 0x000e680000001c00 */
[----:B------:R-:W-:Y:S01]  /*61b0*/  VIADD R18, R15, 0xfcb00000 ;  /* 0xfcb000000f127836 */ /* 0x000fe20000000000 */
[----:B0-----:R-:W-:-:S04]  /*61c0*/  FSETP.GE.AND P5, PT, |R5|, 105615, PT ;  /* 0x47ce47800500780b */ /* 0x001fc80003fa6200 */
[----:B------:R-:W-:Y:S01]  /*61d0*/  ISETP.GE.U32.AND P0, PT, R18, 0x7ca00000, PT ;  /* 0x7ca000001200780c */ /* 0x000fe20003f06070 */
[----:B-1----:R-:W-:-:S08]  /*61e0*/  DMUL R6, R18, R18 ;  /* 0x0000001212067228 */ /* 0x002fd00000000000 */
        /* <DEDUP_REMOVED lines=22> */
.L_x_101:
[----:B------:R-:W-:Y:S05]  /*6350*/  BSYNC.RECONVERGENT B1 ;  /* 0x0000000000017941 */ /* 0x000fea0003800200 */
.L_x_100:
[----:B------:R-:W-:Y:S01]  /*6360*/  DMUL R18, R30, R12 ;  /* 0x0000000c1e127228 */ /* 0x000fe20000000000 */
[----:B------:R-:W-:Y:S05]  /*6370*/  BSSY.RECONVERGENT B2, `(.L_x_102) ;  /* 0x0000010000027945 */ /* 0x000fea0003800200 */
        /* <DEDUP_REMOVED lines=15> */
.L_x_103:
[----:B------:R-:W-:Y:S05]  /*6470*/  BSYNC.RECONVERGENT B2 ;  /* 0x0000000000027941 */ /* 0x000fea0003800200 */
.L_x_102:
[----:B------:R-:W-:Y:S02]  /*6480*/  IMAD.MOV.U32 R9, RZ, RZ, 0x3b33710b ;  /* 0x3b33710bff097424 */ /* 0x000fe400078e00ff */
[----:B------:R-:W-:Y:S01]  /*6490*/  FMUL R6, R5, R5 ;  /* 0x0000000505067220 */ /* 0x000fe20000400000 */
[----:B------:R-:W-:Y:S02]  /*64a0*/  ISETP.GE.AND P0, PT, R19, RZ, PT ;  /* 0x000000ff1300720c */ /* 0x000fe40003f06270 */
[----:B------:R-:W-:Y:S01]  /*64b0*/  FSETP.NEU.AND P3, PT, |R7|, |R10|, PT ;  /* 0x4000000a0700720b */ /* 0x000fe20003f6d200 */
[----:B------:R-:W-:Y:S01]  /*64c0*/  FFMA R9, R6, R9, -0.015681877732276916504 ;  /* 0xbc80774806097423 */ /* 0x000fe20000000009 */
        /* <DEDUP_REMOVED lines=9> */
[----:B------:R-:W-:-:S03]  /*6560*/  MOV R9, 0x3f6ee581 ;  /* 0x3f6ee58100097802 */ /* 0x000fc60000000f00 */
[----:B------:R-:W-:Y:S01]  /*6570*/  FFMA R6, R6, R5, R5 ;  /* 0x0000000506067223 */ /* 0x000fe20000000005 */
[----:B------:R-:W-:-:S03]  /*6580*/  FSEL R8, R9, 1.8663789033889770508, P2 ;  /* 0x3feee58109087808 */ /* 0x000fc60001000000 */
[----:B------:R-:W-:-:S05]  /*6590*/  FFMA R5, R9, 1.6832555532455444336, -R6 ;  /* 0x3fd774eb09057823 */ /* 0x000fca0000000806 */
[-C--:B------:R-:W-:Y:S02]  /*65a0*/  FSEL R9, R5, R6.reuse, P2 ;  /* 0x0000000605097208 */ /* 0x080fe40001000000 */
[----:B------:R-:W-:-:S05]  /*65b0*/  FSEL R5, R6, -R6, P2 ;  /* 0x8000000606057208 */ /* 0x000fca0001000000 */
[----:B------:R-:W-:Y:S01]  /*65c0*/  @!P0 FFMA R9, R8, 1.6832555532455444336, R5 ;  /* 0x3fd774eb08098823 */ /* 0x000fe20000000005 */
[----:B------:R-:W-:Y:S02]  /*65d0*/  IMAD.MOV.U32 R5, RZ, RZ, 0x4016cbe4 ;  /* 0x4016cbe4ff057424 */ /* 0x000fe400078e00ff */
[----:B------:R-:W-:-:S03]  /*65e0*/  IMAD.MOV.U32 R8, RZ, RZ, R11 ;  /* 0x000000ffff087224 */ /* 0x000fc600078e000b */
[----:B------:R-:W-:Y:S01]  /*65f0*/  @!P3 FSEL R9, R5, 0.78539818525314331055, !P0 ;  /* 0x3f490fdb0509b808 */ /* 0x000fe20004000000 */
[----:B------:R-:W-:Y:S01]  /*6600*/  IMAD.MOV.U32 R5, RZ, RZ, R26 ;  /* 0x000000ffff057224 */ /* 0x000fe200078e001a */
[----:B------:R-:W-:Y:S02]  /*6610*/  @!P1 FSEL R9, RZ, 3.1415927410125732422, P0 ;  /* 0x40490fdbff099808 */ /* 0x000fe40000000000 */
[----:B------:R-:W-:Y:S02]  /*6620*/  FSETP.NAN.AND P0, PT, R7, R7, PT ;  /* 0x000000070700720b */ /* 0x000fe40003f08000 */
[----:B------:R-:W-:-:S04]  /*6630*/  LOP3.LUT R10, R9, 0x80000000, R10, 0xb8, !PT ;  /* 0x80000000090a7812 */ /* 0x000fc800078eb80a */
[----:B------:R-:W-:Y:S01]  /*6640*/  FSEL R32, R7, R10, P0 ;  /* 0x0000000a07207208 */ /* 0x000fe20000000000 */
[----:B------:R-:W-:-:S05]  /*6650*/  VIADD R7, R2, 0x3 ;  /* 0x0000000302077836 */ /* 0x000fca0000000000 */
[----:B------:R-:W0:Y:S01]  /*6660*/  F2F.F64.F32 R32, R32 ;  /* 0x0000002000207310 */ /* 0x000e220000201800 */
[----:B------:R-:W-:Y:S01]  /*6670*/  I2FP.F32.U32 R10, R7 ;  /* 0x00000007000a7245 */ /* 0x000fe20000201000 */
[----:B------:R-:W-:Y:S06]  /*6680*/  @!P5 BRA `(.L_x_104) ;  /* 0x0000000000e0d947 */ /* 0x000fec0003800000 */
[----:B------:R-:W1:Y:S02]  /*6690*/  LDC R13, c[0x0][0x39c] ;  /* 0x0000e700ff0d7b82 */ /* 0x000e640000000800 */
[----:B-1----:R-:W-:-:S13]  /*66a0*/  FSETP.NEU.AND P0, PT, |R13|, +INF , PT ;  /* 0x7f8000000d00780b */ /* 0x002fda0003f0d200 */
[----:B------:R-:W-:Y:S01]  /*66b0*/  @!P0 FMUL R5, RZ, R13 ;  /* 0x0000000dff058220 */ /* 0x000fe20000400000 */
[----:B------:R-:W-:Y:S01]  /*66c0*/  @!P0 IMAD.MOV.U32 R8, RZ, RZ, RZ ;  /* 0x000000ffff088224 */ /* 0x000fe200078e00ff */
[----:B------:R-:W-:Y:S06]  /*66d0*/  @!P0 BRA `(.L_x_104) ;  /* 0x0000000000cc8947 */ /* 0x000fec0003800000 */
[----:B------:R-:W-:Y:S01]  /*66e0*/  IMAD.SHL.U32 R6, R13, 0x100, RZ ;  /* 0x000001000d067824 */ /* 0x000fe200078e00ff */
[----:B------:R-:W1:Y:S01]  /*66f0*/  LDCU.64 UR10, c[0x4][URZ] ;  /* 0x01000000ff0a77ac */ /* 0x000e620008000a00 */
[----:B------:R-:W-:Y:S02]  /*6700*/  IMAD.MOV.U32 R12, RZ, RZ, RZ ;  /* 0x000000ffff0c7224 */ /* 0x000fe400078e00ff */
[----:B------:R-:W-:Y:S01]  /*6710*/  IMAD.MOV.U32 R17, RZ, RZ, RZ ;  /* 0x000000ffff117224 */ /* 0x000fe200078e00ff */
[----:B------:R-:W-:Y:S01]  /*6720*/  LOP3.LUT R19, R6, 0x80000000, RZ, 0xfc, !PT ;  /* 0x8000000006137812 */ /* 0x000fe200078efcff */
[----:B------:R-:W-:Y:S01]  /*6730*/  IMAD.MOV.U32 R5, RZ, RZ, R1 ;  /* 0x000000ffff057224 */ /* 0x000fe200078e0001 */
[----:B------:R-:W-:-:S06]  /*6740*/  UMOV UR4, URZ ;  /* 0x000000ff00047c82 */ /* 0x000fcc0008000000 */
.L_x_105:
        /* <DEDUP_REMOVED lines=38> */
[----:B------:R-:W2:Y:S01]  /*69b0*/  I2F.F64.S64 R14, R14 ;  /* 0x0000000e000e7312 */ /* 0x000ea20000301c00 */
[----:B------:R-:W-:-:S04]  /*69c0*/  IMAD.MOV R5, RZ, RZ, -R8 ;  /* 0x000000ffff057224 */ /* 0x000fc800078e0a08 */
[----:B------:R-:W-:Y:S01]  /*69d0*/  @!P1 IMAD.MOV.U32 R8, RZ, RZ, R5 ;  /* 0x000000ffff089224 */ /* 0x000fe200078e0005 */
[----:B--2---:R-:W-:-:S10]  /*69e0*/  DMUL R16, R14, UR4 ;  /* 0x000000040e107c28 */ /* 0x004fd40008000000 */
[----:B------:R-:W2:Y:S02]  /*69f0*/  F2F.F32.F64 R16, R16 ;  /* 0x0000001000107310 */ /* 0x000ea40000301000 */
[----:B-12---:R-:W-:-:S07]  /*6a00*/  FSEL R5, -R16, R16, !P0 ;  /* 0x0000001010057208 */ /* 0x006fce0004000100 */
.L_x_104:
        /* <DEDUP_REMOVED lines=26> */
.L_x_107:
[----:B------:R-:W-:Y:S05]  /*6bb0*/  BSYNC.RECONVERGENT B2 ;  /* 0x0000000000027941 */ /* 0x000fea0003800200 */
.L_x_106:
[----:B------:R-:W-:Y:S01]  /*6bc0*/  IMAD.MOV.U32 R6, RZ, RZ, 0x3f000000 ;  /* 0x3f000000ff067424 */ /* 0x000fe200078e00ff */
[----:B------:R-:W1:Y:S01]  /*6bd0*/  LDCU UR4, c[0x0][0x3b4] ;  /* 0x00007680ff0477ac */ /* 0x000e620008000800 */
[----:B------:R-:W-:Y:S03]  /*6be0*/  BSSY.RECONVERGENT B0, `(.L_x_108) ;  /* 0x0000049000007945 */ /* 0x000fe60003800200 */
[----:B------:R-:W-:-:S05]  /*6bf0*/  LOP3.LUT R6, R6, 0x80000000, R5, 0xb8, !PT ;  /* 0x8000000006067812 */ /* 0x000fca00078eb805 */
[----:B------:R-:W-:-:S06]  /*6c00*/  FADD.RZ R6, R6, R5 ;  /* 0x0000000506067221 */ /* 0x000fcc000000c000 */
[----:B------:R-:W2:Y:S02]  /*6c10*/  F2I.TRUNC.NTZ R6, R6 ;  /* 0x0000000600067305 */ /* 0x000ea4000020f100 */
[----:B--2---:R-:W-:-:S05]  /*6c20*/  VIADD R5, R6, UR8 ;  /* 0x0000000806057c36 */ /* 0x004fca0008000000 */
[----:B------:R-:W-:-:S05]  /*6c30*/  I2FP.F32.S32 R5, R5 ;  /* 0x0000000500057245 */ /* 0x000fca0000201400 */
[----:B-1----:R-:W-:Y:S01]  /*6c40*/  FMUL R17, R5, UR4 ;  /* 0x0000000405117c20 */ /* 0x002fe20008400000 */
[----:B------:R-:W-:-:S03]  /*6c50*/  VIADD R5, R0, 0x4 ;  /* 0x0000000400057836 */ /* 0x000fc60000000000 */
[C---:B------:R-:W-:Y:S01]  /*6c60*/  FMUL R8, R17.reuse, 0.63661974668502807617 ;  /* 0x3f22f98311087820 */ /* 0x040fe20000400000 */
[----:B------:R-:W-:Y:S02]  /*6c70*/  FSETP.GE.AND P0, PT, |R17|, 105615, PT ;  /* 0x47ce47801100780b */ /* 0x000fe40003f06200 */
[----:B------:R-:W-:-:S03]  /*6c80*/  I2FP.F32.U32 R5, R5 ;  /* 0x0000000500057245 */ /* 0x000fc60000201000 */
[----:B------:R-:W1:Y:S02]  /*6c90*/  F2I.NTZ R8, R8 ;  /* 0x0000000800087305 */ /* 0x000e640000203100 */
        /* <DEDUP_REMOVED lines=17> */
.L_x_110:
        /* <DEDUP_REMOVED lines=44> */
.L_x_109:
[----:B------:R-:W-:Y:S05]  /*7070*/  BSYNC.RECONVERGENT B0 ;  /* 0x0000000000007941 */ /* 0x000fea0003800200 */
.L_x_108:
[----:B------:R-:W-:Y:S01]  /*7080*/  FMUL R14, R12, 0.63661974668502807617 ;  /* 0x3f22f9830c0e7820 */ /* 0x000fe20000400000 */
[C---:B------:R-:W-:Y:S01]  /*7090*/  LOP3.LUT R13, R8.reuse, 0x1, RZ, 0xc0, !PT ;  /* 0x00000001080d7812 */ /* 0x040fe200078ec0ff */
[----:B------:R-:W-:Y:S02]  /*70a0*/  IMAD.MOV.U32 R6, RZ, RZ, 0x37cbac00 ;  /* 0x37cbac00ff067424 */ /* 0x000fe400078e00ff */
[----:B------:R-:W-:Y:S01]  /*70b0*/  FMUL R9, R5, R5 ;  /* 0x0000000505097220 */ /* 0x000fe20000400000 */
[----:B------:R-:W-:Y:S01]  /*70c0*/  IMAD.MOV.U32 R16, RZ, RZ, 0x3effffff ;  /* 0x3effffffff107424 */ /* 0x000fe200078e00ff */
[----:B------:R-:W-:Y:S01]  /*70d0*/  ISETP.NE.U32.AND P0, PT, R13, 0x1, PT ;  /* 0x000000010d00780c */ /* 0x000fe20003f05070 */
[----:B------:R-:W1:Y:S01]  /*70e0*/  F2I.NTZ R14, R14 ;  /* 0x0000000e000e7305 */ /* 0x000e620000203100 */
[----:B------:R-:W-:Y:S01]  /*70f0*/  FFMA R15, R9, R6, -0.0013887860113754868507 ;  /* 0xbab607ed090f7423 */ /* 0x000fe20000000006 */
[----:B------:R-:W-:Y:S01]  /*7100*/  IMAD.MOV.U32 R13, RZ, RZ, 0x3d2aaabb ;  /* 0x3d2aaabbff0d7424 */ /* 0x000fe200078e00ff */
[----:B------:R-:W-:Y:S01]  /*7110*/  LOP3.LUT P1, RZ, R8, 0x2, RZ, 0xc0, !PT ;  /* 0x0000000208ff7812 */ /* 0x000fe2000782c0ff */
[----:B------:R-:W-:Y:S01]  /*7120*/  BSSY.RECONVERGENT B0, `(.L_x_111) ;  /* 0x0000047000007945 */ /* 0x000fe20003800200 */
[----:B------:R-:W-:-:S02]  /*7130*/  FSEL R8, -R16, -0.16666662693023681641, !P0 ;  /* 0xbe2aaaa810087808 */ /* 0x000fc40004000100 */
[----:B------:R-:W-:Y:S02]  /*7140*/  FSEL R18, R15, -0.00019574658654164522886, !P0 ;  /* 0xb94d41530f127808 */ /* 0x000fe40004000000 */
[----:B------:R-:W-:Y:S02]  /*7150*/  FSEL R20, R13, 0.0083327032625675201416, !P0 ;  /* 0x3c0885e40d147808 */ /* 0x000fe40004000000 */
[----:B------:R-:W-:Y:S02]  /*7160*/  FSEL R5, R5, 1, P0 ;  /* 0x3f80000005057808 */ /* 0x000fe40000000000 */
[----:B------:R-:W-:Y:S01]  /*7170*/  FSETP.GE.AND P0, PT, |R12|, 105615, PT ;  /* 0x47ce47800c00780b */ /* 0x000fe20003f06200 */
[C---:B------:R-:W-:Y:S01]  /*7180*/  FFMA R18, R9.reuse, R18, R20 ;  /* 0x0000001209127223 */ /* 0x040fe20000000014 */
[----:B-1----:R-:W-:Y:S01]  /*7190*/  I2FP.F32.S32 R15, R14 ;  /* 0x0000000e000f7245 */ /* 0x002fe20000201400 */
[C---:B------:R-:W-:Y:S02]  /*71a0*/  FFMA R20, R9.reuse, R5, RZ ;  /* 0x0000000509147223 */ /* 0x040fe400000000ff */
[----:B------:R-:W-:-:S02]  /*71b0*/  FFMA R8, R9, R18, R8 ;  /* 0x0000001209087223 */ /* 0x000fc40000000008 */
[C---:B------:R-:W-:Y:S02]  /*71c0*/  FFMA R18, R15.reuse, -1.5707962512969970703, R12 ;  /* 0xbfc90fda0f127823 */ /* 0x040fe4000000000c */
[----:B------:R-:W-:Y:S02]  /*71d0*/  FFMA R20, R20, R8, R5 ;  /* 0x0000000814147223 */ /* 0x000fe40000000005 */
[C---:B------:R-:W-:Y:S02]  /*71e0*/  FFMA R18, R15.reuse, -7.5497894158615963534e-08, R18 ;  /* 0xb3a221680f127823 */ /* 0x040fe40000000012 */
[----:B------:R-:W-:Y:S02]  /*71f0*/  @P1 FADD R20, RZ, -R20 ;  /* 0x80000014ff141221 */ /* 0x000fe40000000000 */
        /* <DEDUP_REMOVED lines=13> */
.L_x_113:
        /* <DEDUP_REMOVED lines=44> */
.L_x_112:
[----:B------:R-:W-:Y:S05]  /*7590*/  BSYNC.RECONVERGENT B0 ;  /* 0x0000000000007941 */ /* 0x000fea0003800200 */
.L_x_111:
        /* <DEDUP_REMOVED lines=36> */
.L_x_116:
        /* <DEDUP_REMOVED lines=44> */
.L_x_115:
[----:B------:R-:W-:Y:S05]  /*7aa0*/  BSYNC.RECONVERGENT B0 ;  /* 0x0000000000007941 */ /* 0x000fea0003800200 */
.L_x_114:
        /* <DEDUP_REMOVED lines=11> */
[----:B------:R-:W-:-:S02]  /*7b60*/  FSEL R15, -R16, -0.16666662693023681641, !P0 ;  /* 0xbe2aaaa8100f7808 */ /* 0x000fc40004000100 */
[----:B------:R-:W-:Y:S01]  /*7b70*/  FSEL R5, R8, 1, P0 ;  /* 0x3f80000008057808 */ /* 0x000fe20000000000 */
[----:B------:R-:W-:Y:S01]  /*7b80*/  FFMA R14, R9, R14, R24 ;  /* 0x0000000e090e7223 */ /* 0x000fe20000000018 */
[----:B------:R-:W-:-:S03]  /*7b90*/  FSETP.GE.AND P0, PT, |R21|, 105615, PT ;  /* 0x47ce47801500780b */ /* 0x000fc60003f06200 */
[C---:B------:R-:W-:Y:S01]  /*7ba0*/  FFMA R14, R9.reuse, R14, R15 ;  /* 0x0000000e090e7223 */ /* 0x040fe2000000000f */
        /* <DEDUP_REMOVED lines=20> */
.L_x_119:
        /* <DEDUP_REMOVED lines=33> */
[----:B------:R-:W-:Y:S02]  /*7f00*/  LOP3.LUT R21, R22, R21, RZ, 0x3c, !PT ;  /* 0x0000001516157212 */ /* 0x000fe400078e3cff */
[C---:B------:R-:W-:Y:S02]  /*7f10*/  LOP3.LUT R8, R18.reuse, R9, RZ, 0x3c, !PT ;  /* 0x0000000912087212 */ /* 0x040fe400078e3cff */
[----:B------:R-:W-:Y:S02]  /*7f20*/  LOP3.LUT R9, R18, R22, RZ, 0x3c, !PT ;  /* 0x0000001612097212 */ /* 0x000fe400078e3cff */
[----:B------:R-:W-:Y:S02]  /*7f30*/  LEA.HI R22, R22, R5, RZ, 0x1 ;  /* 0x0000000516167211 */ /* 0x000fe400078f08ff */
[----:B------:R-:W-:Y:S02]  /*7f40*/  ISETP.GE.AND P1, PT, R21, RZ, PT ;  /* 0x000000ff1500720c */ /* 0x000fe40003f26270 */
[----:B------:R-:W3:Y:S01]  /*7f50*/  I2F.F64.S64 R8, R8 ;  /* 0x0000000800087312 */ /* 0x000ee20000301c00 */
[----:B------:R-:W-:-:S04]  /*7f60*/  IMAD.MOV R5, RZ, RZ, -R22 ;  /* 0x000000ffff057224 */ /* 0x000fc800078e0a16 */
[----:B------:R-:W-:Y:S01]  /*7f70*/  @!P0 IMAD.MOV.U32 R22, RZ, RZ, R5 ;  /* 0x000000ffff168224 */ /* 0x000fe200078e0005 */
[----:B---3--:R-:W-:-:S10]  /*7f80*/  DMUL R18, R8, UR4 ;  /* 0x0000000408127c28 */ /* 0x008fd40008000000 */
[----:B------:R-:W3:Y:S02]  /*7f90*/  F2F.F32.F64 R18, R18 ;  /* 0x0000001200127310 */ /* 0x000ee40000301000 */
[----:B--23--:R-:W-:-:S07]  /*7fa0*/  FSEL R5, -R18, R18, !P1 ;  /* 0x0000001212057208 */ /* 0x00cfce0004800100 */
.L_x_118:
[----:B------:R-:W-:Y:S05]  /*7fb0*/  BSYNC.RECONVERGENT B0 ;  /* 0x0000000000007941 */ /* 0x000fea0003800200 */
.L_x_117:
[----:B------:R-:W-:Y:S01]  /*7fc0*/  FMUL R8, R5, R5 ;  /* 0x0000000505087220 */ /* 0x000fe20000400000 */
[C---:B------:R-:W-:Y:S01]  /*7fd0*/  LOP3.LUT R18, R22.reuse, 0x1, RZ, 0xc0, !PT ;  /* 0x0000000116127812 */ /* 0x040fe200078ec0ff */
[----:B------:R-:W-:Y:S01]  /*7fe0*/  FMUL R17, R17, 5 ;  /* 0x40a0000011117820 */ /* 0x000fe20000400000 */
[----:B------:R-:W-:Y:S01]  /*7ff0*/  LOP3.LUT P1, RZ, R22, 0x2, RZ, 0xc0, !PT ;  /* 0x0000000216ff7812 */ /* 0x000fe2000782c0ff */
[----:B------:R-:W-:Y:S01]  /*8000*/  FFMA R9, R8, R6, -0.0013887860113754868507 ;  /* 0xbab607ed08097423 */ /* 0x000fe20000000006 */
[----:B------:R-:W-:Y:S01]  /*8010*/  ISETP.NE.U32.AND P0, PT, R18, 0x1, PT ;  /* 0x000000011200780c */ /* 0x000fe20003f05070 */
[----:B------:R-:W-:Y:S01]  /*8020*/  FMUL R18, R17, 0.63661974668502807617 ;  /* 0x3f22f98311127820 */ /* 0x000fe20000400000 */
[----:B------:R-:W-:Y:S01]  /*8030*/  F2F.F64.F32 R20, R20 ;  /* 0x0000001400147310 */ /* 0x000fe20000201800 */
[----:B------:R-:W-:Y:S01]  /*8040*/  UMOV UR4, 0x33333333 ;  /* 0x3333333300047882 */ /* 0x000fe20000000000 */
[----:B------:R-:W-:Y:S01]  /*8050*/  FSEL R9, R9, -0.00019574658654164522886, !P0 ;  /* 0xb94d415309097808 */ /* 0x000fe20004000000 */
[----:B------:R-:W-:Y:S01]  /*8060*/  UMOV UR5, 0x3fd33333 ;  /* 0x3fd3333300057882 */ /* 0x000fe20000000000 */
[----:B------:R-:W-:Y:S01]  /*8070*/  FSEL R19, R13, 0.0083327032625675201416, !P0 ;  /* 0x3c0885e40d137808 */ /* 0x000fe20004000000 */
[----:B-1----:R-:W-:Y:S01]  /*8080*/  DMUL R14, R14, UR4 ;  /* 0x000000040e0e7c28 */ /* 0x002fe20008000000 */
[----:B------:R-:W-:Y:S01]  /*8090*/  FSEL R5, R5, 1, P0 ;  /* 0x3f80000005057808 */ /* 0x000fe20000000000 */
[----:B------:R-:W-:Y:S01]  /*80a0*/  BSSY.RECONVERGENT B0, `(.L_x_120) ;  /* 0x0000047000007945 */ /* 0x000fe20003800200 */
[----:B------:R-:W1:Y:S01]  /*80b0*/  F2I.NTZ R18, R18 ;  /* 0x0000001200127305 */ /* 0x000e620000203100 */
[----:B------:R-:W-:Y:S01]  /*80c0*/  FFMA R9, R8, R9, R19 ;  /* 0x0000000908097223 */ /* 0x000fe20000000013 */
[----:B------:R-:W-:-:S02]  /*80d0*/  FSEL R19, -R16, -0.16666662693023681641, !P0 ;  /* 0xbe2aaaa810137808 */ /* 0x000fc40004000100 */
[----:B------:R-:W-:-:S03]  /*80e0*/  FSETP.GE.AND P0, PT, |R17|, 105615, PT ;  /* 0x47ce47801100780b */ /* 0x000fc60003f06200 */
[C---:B------:R-:W-:Y:S01]  /*80f0*/  FFMA R9, R8.reuse, R9, R19 ;  /* 0x0000000908097223 */ /* 0x040fe20000000013 */
[----:B------:R-:W-:-:S04]  /*8100*/  FFMA R8, R8, R5, RZ ;  /* 0x0000000508087223 */ /* 0x000fc800000000ff */
[----:B------:R-:W-:Y:S01]  /*8110*/  FFMA R5, R8, R9, R5 ;  /* 0x0000000908057223 */ /* 0x000fe20000000005 */
[----:B-1----:R-:W-:-:S03]  /*8120*/  I2FP.F32.S32 R8, R18 ;  /* 0x0000001200087245 */ /* 0x002fc60000201400 */
[----:B------:R-:W-:-:S04]  /*8130*/  @P1 FADD R5, RZ, -R5 ;  /* 0x80000005ff051221 */ /* 0x000fc80000000000 */
[----:B------:R-:W1:Y:S01]  /*8140*/  F2F.F64.F32 R36, R5 ;  /* 0x0000000500247310 */ /* 0x000e620000201800 */
[----:B------:R-:W-:-:S04]  /*8150*/  FFMA R9, R8, -1.5707962512969970703, R17 ;  /* 0xbfc90fda08097823 */ /* 0x000fc80000000011 */
[----:B------:R-:W-:-:S04]  /*8160*/  FFMA R9, R8, -7.5497894158615963534e-08, R9 ;  /* 0xb3a2216808097823 */ /* 0x000fc80000000009 */
[----:B------:R-:W-:Y:S01]  /*8170*/  FFMA R8, R8, -5.3903029534742383927e-15, R9 ;  /* 0xa7c234c508087823 */ /* 0x000fe20000000009 */
[----:B-1----:R-:W-:Y:S01]  /*8180*/  DFMA R36, R36, R14, R20 ;  /* 0x0000000e2424722b */ /* 0x002fe20000000014 */
[----:B------:R-:W-:Y:S10]  /*8190*/  @!P0 BRA `(.L_x_121) ;  /* 0x0000000000dc8947 */ /* 0x000ff40003800000 */
        /* <DEDUP_REMOVED lines=11> */
.L_x_122:
        /* <DEDUP_REMOVED lines=44> */
.L_x_121:
[----:B------:R-:W-:Y:S05]  /*8510*/  BSYNC.RECONVERGENT B0 ;  /* 0x0000000000007941 */ /* 0x000fea0003800200 */
.L_x_120:
        /* <DEDUP_REMOVED lines=36> */
.L_x_125:
        /* <DEDUP_REMOVED lines=44> */
.L_x_124:
[----:B------:R-:W-:Y:S05]  /*8a20*/  BSYNC.RECONVERGENT B0 ;  /* 0x0000000000007941 */ /* 0x000fea0003800200 */
.L_x_123:
[----:B------:R-:W-:Y:S01]  /*8a30*/  FMUL R8, R5, R5 ;  /* 0x0000000505087220 */ /* 0x000fe20000400000 */
[C---:B------:R-:W-:Y:S01]  /*8a40*/  LOP3.LUT R9, R12.reuse, 0x1, RZ, 0xc0, !PT ;  /* 0x000000010c097812 */ /* 0x040fe200078ec0ff */
[----:B------:R-:W-:Y:S01]  /*8a50*/  UMOV UR4, 0x9999999a ;  /* 0x9999999a00047882 */ /* 0x000fe20000000000 */
[----:B------:R-:W-:Y:S01]  /*8a60*/  LOP3.LUT P1, RZ, R12, 0x2, RZ, 0xc0, !PT ;  /* 0x000000020cff7812 */ /* 0x000fe2000782c0ff */
[----:B------:R-:W-:Y:S01]  /*8a70*/  FFMA R6, R8, R6, -0.0013887860113754868507 ;  /* 0xbab607ed08067423 */ /* 0x000fe20000000006 */
[----:B------:R-:W-:Y:S01]  /*8a80*/  ISETP.NE.U32.AND P0, PT, R9, 0x1, PT ;  /* 0x000000010900780c */ /* 0x000fe20003f05070 */
[----:B------:R-:W-:Y:S02]  /*8a90*/  UMOV UR5, 0x3fc99999 ;  /* 0x3fc9999900057882 */ /* 0x000fe40000000000 */
[----:B-1----:R-:W-:Y:S01]  /*8aa0*/  DMUL R14, R14, UR4 ;  /* 0x000000040e0e7c28 */ /* 0x002fe20008000000 */
[----:B------:R-:W-:Y:S02]  /*8ab0*/  FSEL R13, R13, 0.0083327032625675201416, !P0 ;  /* 0x3c0885e40d0d7808 */ /* 0x000fe40004000000 */
[----:B------:R-:W-:-:S02]  /*8ac0*/  FSEL R9, R6, -0.00019574658654164522886, !P0 ;  /* 0xb94d415306097808 */ /* 0x000fc40004000000 */
[----:B------:R-:W-:Y:S02]  /*8ad0*/  FSEL R5, R5, 1, P0 ;  /* 0x3f80000005057808 */ /* 0x000fe40000000000 */
[----:B------:R-:W-:Y:S01]  /*8ae0*/  FSEL R16, -R16, -0.16666662693023681641, !P0 ;  /* 0xbe2aaaa810107808 */ /* 0x000fe20004000100 */
[C---:B------:R-:W-:Y:S02]  /*8af0*/  FFMA R9, R8.reuse, R9, R13 ;  /* 0x0000000908097223 */ /* 0x040fe4000000000d */
[----:B------:R-:W1:Y:S01]  /*8b00*/  LDC R13, c[0x0][0x39c] ;  /* 0x0000e700ff0d7b82 */ /* 0x000e620000000800 */
[C---:B------:R-:W-:Y:S01]  /*8b10*/  FFMA R6, R8.reuse, R5, RZ ;  /* 0x0000000508067223 */ /* 0x040fe200000000ff */
[----:B------:R-:W-:-:S04]  /*8b20*/  FFMA R9, R8, R9, R16 ;  /* 0x0000000908097223 */ /* 0x000fc80000000010 */
[----:B------:R-:W-:Y:S01]  /*8b30*/  FFMA R9, R6, R9, R5 ;  /* 0x0000000906097223 */ /* 0x000fe20000000005 */
[----:B------:R-:W-:-:S03]  /*8b40*/  IMAD.MOV.U32 R5, RZ, RZ, R26 ;  /* 0x000000ffff057224 */ /* 0x000fc600078e001a */
[----:B------:R-:W-:-:S06]  /*8b50*/  @P1 FADD R9, RZ, -R9 ;  /* 0x80000009ff091221 */ /* 0x000fcc0000000000 */
[----:B------:R-:W2:Y:S01]  /*8b60*/  F2F.F64.F32 R8, R9 ;  /* 0x0000000900087310 */ /* 0x000ea20000201800 */
[----:B-1----:R-:W-:Y:S01]  /*8b70*/  FSETP.GE.AND P0, PT, |R13|, 105615, PT ;  /* 0x47ce47800d00780b */ /* 0x002fe20003f06200 */
[----:B--2---:R-:W-:Y:S01]  /*8b80*/  DFMA R36, R8, R14, R36 ;  /* 0x0000000e0824722b */ /* 0x004fe20000000024 */
[----:B------:R-:W-:-:S11]  /*8b90*/  IMAD.MOV.U32 R8, RZ, RZ, R11 ;  /* 0x000000ffff087224 */ /* 0x000fd600078e000b */
[----:B------:R-:W-:Y:S05]  /*8ba0*/  @!P0 BRA `(.L_x_126) ;  /* 0x0000000000dc8947 */ /* 0x000fea0003800000 */
[----:B------:R-:W-:-:S13]  /*8bb0*/  FSETP.NEU.AND P0, PT, |R13|, +INF , PT ;  /* 0x7f8000000d00780b */ /* 0x000fda0003f0d200 */
        /* <DEDUP_REMOVED lines=10> */
.L_x_127:
        /* <DEDUP_REMOVED lines=44> */
.L_x_126:
        /* <DEDUP_REMOVED lines=26> */
.L_x_129:
[----:B------:R-:W-:Y:S05]  /*90c0*/  BSYNC.RECONVERGENT B2 ;  /* 0x0000000000027941 */ /* 0x000fea0003800200 */
.L_x_128:
        /* <DEDUP_REMOVED lines=11> */
.L_x_130:
        /* <DEDUP_REMOVED lines=16> */
.L_x_132:
[----:B------:R-:W-:Y:S05]  /*9280*/  BSYNC.RECONVERGENT B0 ;  /* 0x0000000000007941 */ /* 0x000fea0003800200 */
.L_x_131:
        /* <DEDUP_REMOVED lines=8> */
.L_x_133:
        /* <DEDUP_REMOVED lines=31> */
[----:B------:R-:W-:-:S07]  /*9500*/  IMAD.MOV.U32 R15, RZ, RZ, R18 ;  /* 0x000000ffff0f7224 */ /* 0x000fce00078e0012 */
[----:B------:R-:W-:Y:S05]  /*9510*/  CALL.REL.NOINC `($__internal_1_$__cuda_sm20_dsqrt_rn_f64_mediumpath_v1) ;  /* 0x000002a0005c7944 */ /* 0x000fea0003c00000 */
[----:B------:R-:W-:Y:S02]  /*9520*/  IMAD.MOV.U32 R12, RZ, RZ, R8 ;  /* 0x000000ffff0c7224 */ /* 0x000fe400078e0008 */
[----:B------:R-:W-:-:S07]  /*9530*/  IMAD.MOV.U32 R13, RZ, RZ, R6 ;  /* 0x000000ffff0d7224 */ /* 0x000fce00078e0006 */
.L_x_135:
[----:B------:R-:W-:Y:S05]  /*9540*/  BSYNC.RECONVERGENT B1 ;  /* 0x0000000000017941 */ /* 0x000fea0003800200 */
.L_x_134:
        /* <DEDUP_REMOVED lines=17> */
.L_x_137:
[----:B------:R-:W-:Y:S05]  /*9660*/  BSYNC.RECONVERGENT B2 ;  /* 0x0000000000027941 */ /* 0x000fea0003800200 */
.L_x_136:
        /* <DEDUP_REMOVED lines=45> */
.L_x_139:
        /* <DEDUP_REMOVED lines=44> */
.L_x_138:
        /* <DEDUP_REMOVED lines=26> */
.L_x_141:
[----:B------:R-:W-:Y:S05]  /*9da0*/  BSYNC.RECONVERGENT B2 ;  /* 0x0000000000027941 */ /* 0x000fea0003800200 */
.L_x_140:
[----:B------:R-:W-:Y:S01]  /*9db0*/  IMAD.MOV.U32 R6, RZ, RZ, 0x3f000000 ;  /* 0x3f000000ff067424 */ /* 0x000fe200078e00ff */
[----:B------:R-:W1:Y:S01]  /*9dc0*/  LDCU UR4, c[0x0][0x3b4] ;  /* 0x00007680ff0477ac */ /* 0x000e620008000800 */
[----:B------:R-:W-:Y:S01]  /*9dd0*/  VIADD R0, R0, 0x5 ;  /* 0x0000000500007836 */ /* 0x000fe20000000000 */
[----:B------:R-:W-:Y:S02]  /*9de0*/  BSSY.RECONVERGENT B0, `(.L_x_142) ;  /* 0x0000048000007945 */ /* 0x000fe40003800200 */
[----:B------:R-:W-:Y:S02]  /*9df0*/  LOP3.LUT R6, R6, 0x80000000, R5, 0xb8, !PT ;  /* 0x8000000006067812 */ /* 0x000fe400078eb805 */
[----:B------:R-:W-:-:S03]  /*9e00*/  I2FP.F32.U32 R0, R0 ;  /* 0x0000000000007245 */ /* 0x000fc60000201000 */
[----:B------:R-:W-:-:S06]  /*9e10*/  FADD.RZ R6, R6, R5 ;  /* 0x0000000506067221 */ /* 0x000fcc000000c000 */
[----:B------:R-:W2:Y:S01]  /*9e20*/  F2I.TRUNC.NTZ R6, R6 ;  /* 0x0000000600067305 */ /* 0x000ea2000020f100 */
[----:B-1----:R-:W-:Y:S01]  /*9e30*/  FMUL R10, R0, UR4 ;  /* 0x00000004000a7c20 */ /* 0x002fe20008400000 */
[----:B--2---:R-:W-:-:S05]  /*9e40*/  VIADD R5, R6, UR8 ;  /* 0x0000000806057c36 */ /* 0x004fca0008000000 */
[----:B------:R-:W-:-:S05]  /*9e50*/  I2FP.F32.S32 R5, R5 ;  /* 0x0000000500057245 */ /* 0x000fca0000201400 */
[----:B------:R-:W-:-:S04]  /*9e60*/  FMUL R13, R5, UR4 ;  /* 0x00000004050d7c20 */ /* 0x000fc80008400000 */
[C---:B------:R-:W-:Y:S01]  /*9e70*/  FMUL R5, R13.reuse, 0.63661974668502807617 ;  /* 0x3f22f9830d057820 */ /* 0x040fe20000400000 */
[----:B------:R-:W-:-:S05]  /*9e80*/  FSETP.GE.AND P0, PT, |R13|, 105615, PT ;  /* 0x47ce47800d00780b */ /* 0x000fca0003f06200 */
[----:B------:R-:W1:Y:S02]  /*9e90*/  F2I.NTZ R5, R5 ;  /* 0x0000000500057305 */ /* 0x000e640000203100 */
        /* <DEDUP_REMOVED lines=16> */
.L_x_144:
        /* <DEDUP_REMOVED lines=36> */
[----:B------:R-:W2:Y:S01]  /*a1e0*/  I2F.F64.S64 R14, R14 ;  /* 0x0000000e000e7312 */ /* 0x000ea20000301c00 */
[----:B------:R-:W-:Y:S02]  /*a1f0*/  LEA.HI R5, R6, R5, RZ, 0x1 ;  /* 0x0000000506057211 */ /* 0x000fe400078f08ff */
[----:B------:R-:W-:-:S03]  /*a200*/  ISETP.GE.AND P1, PT, R0, RZ, PT ;  /* 0x000000ff0000720c */ /* 0x000fc60003f26270 */
[----:B------:R-:W-:-:S04]  /*a210*/  IMAD.MOV R0, RZ, RZ, -R5 ;  /* 0x000000ffff007224 */ /* 0x000fc800078e0a05 */
[----:B------:R-:W-:Y:S01]  /*a220*/  @!P0 IMAD.MOV.U32 R5, RZ, RZ, R0 ;  /* 0x000000ffff058224 */ /* 0x000fe200078e0000 */
[----:B--2---:R-:W-:-:S10]  /*a230*/  DMUL R8, R14, UR4 ;  /* 0x000000040e087c28 */ /* 0x004fd40008000000 */
[----:B------:R-:W2:Y:S02]  /*a240*/  F2F.F32.F64 R8, R8 ;  /* 0x0000000800087310 */ /* 0x000ea40000301000 */
[----:B-12---:R-:W-:-:S07]  /*a250*/  FSEL R0, -R8, R8, !P1 ;  /* 0x0000000808007208 */ /* 0x006fce0004800100 */
.L_x_143:
[----:B------:R-:W-:Y:S05]  /*a260*/  BSYNC.RECONVERGENT B0 ;  /* 0x0000000000007941 */ /* 0x000fea0003800200 */
.L_x_142:
[----:B------:R-:W-:Y:S01]  /*a270*/  FMUL R17, R10, 0.63661974668502807617 ;  /* 0x3f22f9830a117820 */ /* 0x000fe20000400000 */
[----:B------:R-:W-:Y:S02]  /*a280*/  IMAD.MOV.U32 R12, RZ, RZ, 0x37cbac00 ;  /* 0x37cbac00ff0c7424 */ /* 0x000fe400078e00ff */
[----:B------:R-:W-:Y:S01]  /*a290*/  FMUL R9, R0, R0 ;  /* 0x0000000000097220 */ /* 0x000fe20000400000 */
[C---:B------:R-:W-:Y:S01]  /*a2a0*/  LOP3.LUT R8, R5.reuse, 0x1, RZ, 0xc0, !PT ;  /* 0x0000000105087812 */ /* 0x040fe200078ec0ff */
[----:B------:R-:W-:Y:S01]  /*a2b0*/  IMAD.MOV.U32 R14, RZ, RZ, 0x3d2aaabb ;  /* 0x3d2aaabbff0e7424 */ /* 0x000fe200078e00ff */
[----:B------:R-:W-:Y:S01]  /*a2c0*/  LOP3.LUT P1, RZ, R5, 0x2, RZ, 0xc0, !PT ;  /* 0x0000000205ff7812 */ /* 0x000fe2000782c0ff */
[----:B------:R-:W1:Y:S01]  /*a2d0*/  F2I.NTZ R17, R17 ;  /* 0x0000001100117305 */ /* 0x000e620000203100 */
[----:B------:R-:W-:Y:S01]  /*a2e0*/  FFMA R6, R9, R12, -0.0013887860113754868507 ;  /* 0xbab607ed09067423 */ /* 0x000fe2000000000c */
[----:B------:R-:W-:Y:S01]  /*a2f0*/  ISETP.NE.U32.AND P0, PT, R8, 0x1, PT ;  /* 0x000000010800780c */ /* 0x000fe20003f05070 */
[----:B------:R-:W-:Y:S01]  /*a300*/  IMAD.MOV.U32 R15, RZ, RZ, 0x3effffff ;  /* 0x3effffffff0f7424 */ /* 0x000fe200078e00ff */
[----:B------:R-:W-:Y:S02]  /*a310*/  BSSY.RECONVERGENT B0, `(.L_x_145) ;  /* 0x0000047000007945 */ /* 0x000fe40003800200 */
[----:B------:R-:W-:-:S02]  /*a320*/  FSEL R6, R6, -0.00019574658654164522886, !P0 ;  /* 0xb94d415306067808 */ /* 0x000fc40004000000 */
[----:B------:R-:W-:Y:S02]  /*a330*/  FSEL R8, R14, 0.0083327032625675201416, !P0 ;  /* 0x3c0885e40e087808 */ /* 0x000fe40004000000 */
[----:B------:R-:W-:-:S03]  /*a340*/  FSEL R0, R0, 1, P0 ;  /* 0x3f80000000007808 */ /* 0x000fc60000000000 */
[----:B------:R-:W-:Y:S01]  /*a350*/  FFMA R6, R9, R6, R8 ;  /* 0x0000000609067223 */ /* 0x000fe20000000008 */
[----:B------:R-:W-:Y:S02]  /*a360*/  FSEL R8, -R15, -0.16666662693023681641, !P0 ;  /* 0xbe2aaaa80f087808 */ /* 0x000fe40004000100 */
[----:B------:R-:W-:Y:S02]  /*a370*/  FSETP.GE.AND P0, PT, |R10|, 105615, PT ;  /* 0x47ce47800a00780b */ /* 0x000fe40003f06200 */
[----:B-1----:R-:W-:Y:S01]  /*a380*/  I2FP.F32.S32 R5, R17 ;  /* 0x0000001100057245 */ /* 0x002fe20000201400 */
        /* <DEDUP_REMOVED lines=19> */
.L_x_147:
[----:B-1----:R-:W-:Y:S01]  /*a4c0*/  IMAD.U32 R8, RZ, RZ, UR8 ;  /* 0x00000008ff087e24 */ /* 0x002fe2000f8e00ff */
[----:B------:R-:W-:-:S05]  /*a4d0*/  MOV R9, UR9 ;  /* 0x0000000900097c02 */ /* 0x000fca0008000f00 */
        /* <DEDUP_REMOVED lines=41> */
[----:B-1----:R-:W-:-:S07]  /*a770*/  FSEL R0, -R18, R18, !P1 ;  /* 0x0000001212007208 */ /* 0x002fce0004800100 */
.L_x_146:
[----:B------:R-:W-:Y:S05]  /*a780*/  BSYNC.RECONVERGENT B0 ;  /* 0x0000000000007941 */ /* 0x000fea0003800200 */
.L_x_145:
        /* <DEDUP_REMOVED lines=36> */
.L_x_150:
        /* <DEDUP_REMOVED lines=44> */
.L_x_149:
[----:B------:R-:W-:Y:S05]  /*ac90*/  BSYNC.RECONVERGENT B0 ;  /* 0x0000000000007941 */ /* 0x000fea0003800200 */
.L_x_148:
        /* <DEDUP_REMOVED lines=24> */
[----:B-1----:R-:W-:Y:S06]  /*ae20*/  @!P0 BRA `(.L_x_152) ;  /* 0x0000000000dc8947 */ /* 0x002fec0003800000 */
        /* <DEDUP_REMOVED lines=11> */
.L_x_153:
[----:B-1----:R-:W-:Y:S02]  /*aee0*/  IMAD.U32 R8, RZ, RZ, UR8 ;  /* 0x00000008ff087e24 */ /* 0x002fe4000f8e00ff */
        /* <DEDUP_REMOVED lines=32> */
[----:B-1----:R-:W-:Y:S02]  /*b0f0*/  LEA.HI R21, R5, R0, RZ, 0x1 ;  /* 0x0000000005157211 */ /* 0x002fe400078f08ff */
[C---:B------:R-:W-:Y:S02]  /*b100*/  LOP3.LUT R8, R9.reuse, R8, RZ, 0x3c, !PT ;  /* 0x0000000809087212 */ /* 0x040fe400078e3cff */
[----:B------:R-:W-:Y:S01]  /*b110*/  LOP3.LUT R9, R9, R5, RZ, 0x3c, !PT ;  /* 0x0000000509097212 */ /* 0x000fe200078e3cff */
[----:B------:R-:W-:Y:S01]  /*b120*/  IMAD.MOV R0, RZ, RZ, -R21 ;  /* 0x000000ffff007224 */ /* 0x000fe200078e0a15 */
[----:B------:R-:W-:-:S03]  /*b130*/  LOP3.LUT R6, R5, R6, RZ, 0x3c, !PT ;  /* 0x0000000605067212 */ /* 0x000fc600078e3cff */
[----:B------:R-:W-:Y:S01]  /*b140*/  @!P0 IMAD.MOV.U32 R21, RZ, RZ, R0 ;  /* 0x000000ffff158224 */ /* 0x000fe200078e0000 */
[----:B------:R-:W1:Y:S01]  /*b150*/  I2F.F64.S64 R8, R8 ;  /* 0x0000000800087312 */ /* 0x000e620000301c00 */
[----:B------:R-:W-:Y:S01]  /*b160*/  ISETP.GE.AND P1, PT, R6, RZ, PT ;  /* 0x000000ff0600720c */ /* 0x000fe20003f26270 */
[----:B-1----:R-:W-:-:S10]  /*b170*/  DMUL R18, R8, UR4 ;  /* 0x0000000408127c28 */ /* 0x002fd40008000000 */
[----:B------:R-:W1:Y:S02]  /*b180*/  F2F.F32.F64 R18, R18 ;  /* 0x0000001200127310 */ /* 0x000e640000301000 */
[----:B-1----:R-:W-:-:S07]  /*b190*/  FSEL R5, -R18, R18, !P1 ;  /* 0x0000001212057208 */ /* 0x002fce0004800100 */
.L_x_152:
[----:B------:R-:W-:Y:S05]  /*b1a0*/  BSYNC.RECONVERGENT B0 ;  /* 0x0000000000007941 */ /* 0x000fea0003800200 */
.L_x_151:
[----:B------:R-:W-:Y:S01]  /*b1b0*/  FMUL R9, R5, R5 ;  /* 0x0000000505097220 */ /* 0x000fe20000400000 */
[----:B------:R-:W-:Y:S01]  /*b1c0*/  LOP3.LUT R6, R21, 0x1, RZ, 0xc0, !PT ;  /* 0x0000000115067812 */ /* 0x000fe200078ec0ff */
        /* <DEDUP_REMOVED lines=20> */
[----:B------:R-:W-:-:S06]  /*b310*/  @P1 FADD R8, RZ, -R8 ;  /* 0x80000008ff081221 */ /* 0x000fcc0000000000 */
        /* <DEDUP_REMOVED lines=18> */
.L_x_156:
        /* <DEDUP_REMOVED lines=44> */
.L_x_155:
[----:B------:R-:W-:Y:S05]  /*b700*/  BSYNC.RECONVERGENT B0 ;  /* 0x0000000000007941 */ /* 0x000fea0003800200 */
.L_x_154:
        /* <DEDUP_REMOVED lines=36> */
.L_x_159:
        /* <DEDUP_REMOVED lines=43> */
[----:B-1-3--:R-:W-:-:S07]  /*bc00*/  FSEL R6, -R20, R20, !P1 ;  /* 0x0000001414067208 */ /* 0x00afce0004800100 */
.L_x_158:
[----:B------:R-:W-:Y:S05]  /*bc10*/  BSYNC.RECONVERGENT B0 ;  /* 0x0000000000007941 */ /* 0x000fea0003800200 */
.L_x_157:
        /* <DEDUP_REMOVED lines=8> */
[----:B--2---:R-:W-:Y:S01]  /*bca0*/  DMUL R18, R18, UR4 ;  /* 0x0000000412127c28 */ /* 0x004fe20008000000 */
[----:B------:R-:W-:Y:S01]  /*bcb0*/  FSEL R14, R14, 0.0083327032625675201416, !P0 ;  /* 0x3c0885e40e0e7808 */ /* 0x000fe20004000000 */
[----:B------:R-:W1:Y:S01]  /*bcc0*/  LDCU UR4, c[0x0][0x3c0] ;  /* 0x00007800ff0477ac */ /* 0x000e620008000800 */
[----:B------:R-:W-:-:S02]  /*bcd0*/  FSEL R12, R12, -0.00019574658654164522886, !P0 ;  /* 0xb94d41530c0c7808 */ /* 0x000fc40004000000 */
[----:B------:R-:W-:Y:S02]  /*bce0*/  FSEL R0, R6, 1, P0 ;  /* 0x3f80000006007808 */ /* 0x000fe40000000000 */
[----:B------:R-:W-:Y:S01]  /*bcf0*/  FSEL R15, -R15, -0.16666662693023681641, !P0 ;  /* 0xbe2aaaa80f0f7808 */ /* 0x000fe20004000100 */
[C---:B------:R-:W-:Y:S02]  /*bd00*/  FFMA R12, R9.reuse, R12, R14 ;  /* 0x0000000c090c7223 */ /* 0x040fe4000000000e */
[C---:B------:R-:W-:Y:S02]  /*bd10*/  FFMA R5, R9.reuse, R0, RZ ;  /* 0x0000000009057223 */ /* 0x040fe400000000ff */
[----:B------:R-:W-:-:S04]  /*bd20*/  FFMA R12, R9, R12, R15 ;  /* 0x0000000c090c7223 */ /* 0x000fc8000000000f */
[----:B------:R-:W-:Y:S01]  /*bd30*/  FFMA R9, R5, R12, R0 ;  /* 0x0000000c05097223 */ /* 0x000fe20000000000 */
[----:B------:R-:W-:Y:S01]  /*bd40*/  MOV R5, 0xbde0 ;  /* 0x0000bde000057802 */ /* 0x000fe20000000f00 */
[----:B------:R-:W2:Y:S02]  /*bd50*/  I2F.F64.U32 R12, R7 ;  /* 0x00000007000c7312 */ /* 0x000ea40000201800 */
[----:B------:R-:W-:-:S06]  /*bd60*/  @P1 FADD R9, RZ, -R9 ;  /* 0x80000009ff091221 */ /* 0x000fcc0000000000 */
[----:B------:R-:W3:Y:S01]  /*bd70*/  F2F.F64.F32 R8, R9 ;  /* 0x0000000900087310 */ /* 0x000ee20000201800 */
[----:B--2---:R-:W-:Y:S01]  /*bd80*/  IMAD.MOV.U32 R6, RZ, RZ, R13 ;  /* 0x000000ffff067224 */ /* 0x004fe200078e000d */
[----:B---3--:R-:W-:Y:S01]  /*bd90*/  DFMA R16, R8, R18, R16 ;  /* 0x000000120810722b */ /* 0x008fe20000000010 */
[----:B------:R-:W-:-:S05]  /*bda0*/  IMAD.MOV.U32 R8, RZ, RZ, R12 ;  /* 0x000000ffff087224 */ /* 0x000fca00078e000c */
[----:B------:R-:W1:Y:S02]  /*bdb0*/  F2F.F32.F64 R0, R16 ;  /* 0x0000001000007310 */ /* 0x000e640000301000 */
[----:B-1----:R-:W-:-:S07]  /*bdc0*/  FADD R0, R0, -UR4 ;  /* 0x8000000400007e21 */ /* 0x002fce0008000000 */
[----:B0-----:R-:W-:Y:S05]  /*bdd0*/  CALL.REL.NOINC `($_Z20scanExclusiveShared4P6float4S0_jjfffiiiifiif$__internal_accurate_pow) ;  /* 0x0000028000887944 */ /* 0x001fea0003c00000 */
[----:B------:R-:W-:Y:S05]  /*bde0*/  BSYNC.RECONVERGENT B0 ;  /* 0x0000000000007941 */ /* 0x000fea0003800200 */
.L_x_160:
[----:B------:R-:W0:Y:S01]  /*bdf0*/  LDC R10, c[0x0][0x39c] ;  /* 0x0000e700ff0a7b82 */ /* 0x000e220000000800 */
[----:B------:R-:W-:Y:S01]  /*be00*/  ISETP.NE.AND P0, PT, R7, RZ, PT ;  /* 0x000000ff0700720c */ /* 0x000fe20003f05270 */
[----:B------:R-:W-:Y:S02]  /*be10*/  IMAD.MOV.U32 R36, RZ, RZ, R6 ;  /* 0x000000ffff247224 */ /* 0x000fe400078e0006 */
[----:B------:R-:W-:-:S10]  /*be20*/  IMAD.MOV.U32 R37, RZ, RZ, R17 ;  /* 0x000000ffff257224 */ /* 0x000fd400078e0011 */
[----:B------:R-:W-:Y:S02]  /*be30*/  @!P0 CS2R R36, SRZ ;  /* 0x0000000000248805 */ /* 0x000fe4000001ff00 */
[----:B0-----:R-:W-:-:S13]  /*be40*/  FSETP.GE.AND P1, PT, |R10|, 105615, PT ;  /* 0x47ce47800a00780b */ /* 0x001fda0003f26200 */
[----:B------:R-:W-:Y:S05]  /*be50*/  @!P1 BRA `(.L_x_161) ;  /* 0x0000000000d89947 */ /* 0x000fea0003800000 */
[----:B------:R-:W-:-:S13]  /*be60*/  FSETP.NEU.AND P0, PT, |R10|, +INF , PT ;  /* 0x7f8000000a00780b */ /* 0x000fda0003f0d200 */
[----:B------:R-:W-:Y:S01]  /*be70*/  @!P0 FMUL R26, RZ, R10 ;  /* 0x0000000aff1a8220 */ /* 0x000fe20000400000 */
[----:B------:R-:W-:Y:S01]  /*be80*/  @!P0 IMAD.MOV.U32 R11, RZ, RZ, RZ ;  /* 0x000000ffff0b8224 */ /* 0x000fe200078e00ff */
[----:B------:R-:W-:Y:S06]  /*be90*/  @!P0 BRA `(.L_x_161) ;  /* 0x0000000000c88947 */ /* 0x000fec0003800000 */
[----:B------:R-:W-:Y:S01]  /*bea0*/  IMAD.SHL.U32 R6, R10, 0x100, RZ ;  /* 0x000001000a067824 */ /* 0x000fe200078e00ff */
[----:B------:R-:W-:Y:S01]  /*beb0*/  CS2R R8, SRZ ;  /* 0x0000000000087805 */ /* 0x000fe2000001ff00 */
[----:B------:R-:W-:Y:S01]  /*bec0*/  IMAD.MOV.U32 R5, RZ, RZ, R1 ;  /* 0x000000ffff057224 */ /* 0x000fe200078e0001 */
[----:B------:R-:W0:Y:S02]  /*bed0*/  LDCU.64 UR8, c[0x4][URZ] ;  /* 0x01000000ff0877ac */ /* 0x000e240008000a00 */
[----:B------:R-:W-:Y:S01]  /*bee0*/  LOP3.LUT R11, R6, 0x80000000, RZ, 0xfc, !PT ;  /* 0x80000000060b7812 */ /* 0x000fe200078efcff */
[----:B------:R-:W-:-:S06]  /*bef0*/  UMOV UR4, URZ ;  /* 0x000000ff00047c82 */ /* 0x000fcc0008000000 */
.L_x_162:
        /* <DEDUP_REMOVED lines=28> */
[----:B---3--:R-:W-:Y:S02]  /*c0c0*/  @P0 SHF.L.W.U32.HI R6, R7, R9, R6 ;  /* 0x0000000907060219 */ /* 0x008fe40000010e06 */
[--C-:B------:R-:W-:Y:S02]  /*c0d0*/  SHF.R.U32.HI R12, RZ, 0x1e, R5.reuse ;  /* 0x0000001eff0c7819 */ /* 0x100fe40000011605 */
[C---:B------:R-:W-:Y:S01]  /*c0e0*/  SHF.L.W.U32.HI R11, R6.reuse, 0x2, R5 ;  /* 0x00000002060b7819 */ /* 0x040fe20000010e05 */
[----:B------:R-:W-:-:S03]  /*c0f0*/  IMAD.SHL.U32 R6, R6, 0x4, RZ ;  /* 0x0000000406067824 */ /* 0x000fc600078e00ff */
[----:B------:R-:W-:Y:S02]  /*c100*/  SHF.R.S32.HI R7, RZ, 0x1f, R11 ;  /* 0x0000001fff077819 */ /* 0x000fe4000001140b */
[----:B------:R-:W-:Y:S02]  /*c110*/  LOP3.LUT R10, R11, R10, RZ, 0x3c, !PT ;  /* 0x0000000a0b0a7212 */ /* 0x000fe400078e3cff */
[C---:B------:R-:W-:Y:S02]  /*c120*/  LOP3.LUT R6, R7.reuse, R6, RZ, 0x3c, !PT ;  /* 0x0000000607067212 */ /* 0x040fe400078e3cff */
[----:B------:R-:W-:Y:S02]  /*c130*/  LOP3.LUT R7, R7, R11, RZ, 0x3c, !PT ;  /* 0x0000000b07077212 */ /* 0x000fe400078e3cff */
[----:B------:R-:W-:Y:S02]  /*c140*/  LEA.HI R11, R11, R12, RZ, 0x1 ;  /* 0x0000000c0b0b7211 */ /* 0x000fe400078f08ff */
[----:B------:R-:W-:-:S02]  /*c150*/  ISETP.GE.AND P0, PT, R10, RZ, PT ;  /* 0x000000ff0a00720c */ /* 0x000fc40003f06270 */
[----:B------:R-:W0:Y:S01]  /*c160*/  I2F.F64.S64 R6, R6 ;  /* 0x0000000600067312 */ /* 0x000e220000301c00 */
[----:B------:R-:W-:-:S04]  /*c170*/  IMAD.MOV R5, RZ, RZ, -R11 ;  /* 0x000000ffff057224 */ /* 0x000fc800078e0a0b */
[----:B------:R-:W-:Y:S01]  /*c180*/  @!P1 IMAD.MOV.U32 R11, RZ, RZ, R5 ;  /* 0x000000ffff0b9224 */ /* 0x000fe200078e0005 */
[----:B0-----:R-:W-:-:S10]  /*c190*/  DMUL R8, R6, UR4 ;  /* 0x0000000406087c28 */ /* 0x001fd40008000000 */
[----:B------:R-:W0:Y:S02]  /*c1a0*/  F2F.F32.F64 R8, R8 ;  /* 0x0000000800087310 */ /* 0x000e240000301000 */
[----:B0-----:R-:W-:-:S07]  /*c1b0*/  FSEL R26, -R8, R8, !P0 ;  /* 0x00000008081a7208 */ /* 0x001fce0004000100 */
.L_x_161:
        /* <DEDUP_REMOVED lines=26> */
.L_x_164:
[----:B------:R-:W-:Y:S05]  /*c360*/  BSYNC.RECONVERGENT B2 ;  /* 0x0000000000027941 */ /* 0x000fea0003800200 */
.L_x_163:
        /* <DEDUP_REMOVED lines=11> */
.L_x_165:
[----:B------:R-:W-:Y:S01]  /*c420*/  DADD R8, R10, 2 ;  /* 0x400000000a087429 */ /* 0x000fe20000000000 */
[C---:B------:R-:W-:Y:S01]  /*c430*/  FSETP.NEU.AND P0, PT, R2.reuse, RZ, PT ;  /* 0x000000ff0200720b */ /* 0x040fe20003f0d000 */
[----:B------:R-:W-:Y:S01]  /*c440*/  BSSY.RECONVERGENT B0, `(.L_x_166) ;  /* 0x000000d000007945 */ /* 0x000fe20003800200 */
[----:B------:R-:W-:Y:S01]  /*c450*/  IMAD.MOV.U32 R7, RZ, RZ, R17 ;  /* 0x000000ffff077224 */ /* 0x000fe200078e0011 */
[----:B------:R-:W-:-:S06]  /*c460*/  FSETP.NEU.AND P2, PT, R2, 1, PT ;  /* 0x3f8000000200780b */ /* 0x000fcc0003f4d000 */
        /* <DEDUP_REMOVED lines=10> */
.L_x_167:
[----:B------:R-:W-:Y:S05]  /*c510*/  BSYNC.RECONVERGENT B0 ;  /* 0x0000000000007941 */ /* 0x000fea0003800200 */
.L_x_166:
[----:B------:R-:W-:Y:S01]  /*c520*/  FSEL R6, R6, RZ, P2 ;  /* 0x000000ff06067208 */ /* 0x000fe20001000000 */
[----:B------:R-:W-:Y:S01]  /*c530*/  IMAD.MOV.U32 R8, RZ, RZ, 0x0 ;  /* 0x00000000ff087424 */ /* 0x000fe200078e00ff */
[----:B------:R-:W-:Y:S01]  /*c540*/  FSEL R7, R7, 1.875, P2 ;  /* 0x3ff0000007077808 */ /* 0x000fe20001000000 */
[----:B------:R-:W-:Y:S01]  /*c550*/  IMAD.MOV.U32 R9, RZ, RZ, 0x3fd80000 ;  /* 0x3fd80000ff097424 */ /* 0x000fe200078e00ff */
[----:B------:R-:W-:Y:S04]  /*c560*/  BSSY.RECONVERGENT B1, `(.L_x_168) ;  /* 0x000001c000017945 */ /* 0x000fe80003800200 */
[----:B------:R-:W-:-:S06]  /*c570*/  DADD R36, R36, R6 ;  /* 0x0000000024247229 */ /* 0x000fcc0000000006 */
[----:B------:R-:W0:Y:S04]  /*c580*/  MUFU.RSQ64H R11, R37 ;  /* 0x00000025000b7308 */ /* 0x000e280000001c00 */
[----:B------:R-:W-:-:S05]  /*c590*/  VIADD R10, R37, 0xfcb00000 ;  /* 0xfcb00000250a7836 */ /* 0x000fca0000000000 */
[----:B------:R-:W-:Y:S01]  /*c5a0*/  ISETP.GE.U32.AND P0, PT, R10, 0x7ca00000, PT ;  /* 0x7ca000000a00780c */ /* 0x000fe20003f06070 */
[----:B0-----:R-:W-:-:S08]  /*c5b0*/  DMUL R6, R10, R10 ;  /* 0x0000000a0a067228 */ /* 0x001fd00000000000 */
        /* <DEDUP_REMOVED lines=22> */
.L_x_169:
[----:B------:R-:W-:Y:S05]  /*c720*/  BSYNC.RECONVERGENT B1 ;  /* 0x0000000000017941 */ /* 0x000fea0003800200 */
.L_x_168:
        /* <DEDUP_REMOVED lines=17> */
.L_x_171:
[----:B------:R-:W-:Y:S05]  /*c840*/  BSYNC.RECONVERGENT B2 ;  /* 0x0000000000027941 */ /* 0x000fea0003800200 */
.L_x_170:
[----:B------:R-:W-:Y:S01]  /*c850*/  MOV R9, 0x3b33710b ;  /* 0x3b33710b00097802 */ /* 0x000fe20000000f00 */
[----:B------:R-:W-:Y:S01]  /*c860*/  FMUL R6, R5, R5 ;  /* 0x0000000505067220 */ /* 0x000fe20000400000 */
[----:B------:R-:W-:Y:S01]  /*c870*/  ISETP.GE.AND P0, PT, R31, RZ, PT ;  /* 0x000000ff1f00720c */ /* 0x000fe20003f06270 */
[----:B------:R-:W-:Y:S01]  /*c880*/  UMOV UR4, 0x4a8c154d ;  /* 0x4a8c154d00047882 */ /* 0x000fe20000000000 */
[----:B------:R-:W-:Y:S01]  /*c890*/  FSETP.NEU.AND P3, PT, |R2|, |R0|, PT ;  /* 0x400000000200720b */ /* 0x000fe20003f6d200 */
[----:B------:R-:W-:Y:S01]  /*c8a0*/  FFMA R9, R6, R9, -0.015681877732276916504 ;  /* 0xbc80774806097423 */ /* 0x000fe20000000009 */
[----:B------:R-:W-:Y:S01]  /*c8b0*/  FSETP.NEU.AND P1, PT, R7, RZ, PT ;  /* 0x000000ff0700720b */ /* 0x000fe20003f2d000 */
[----:B------:R-:W-:Y:S01]  /*c8c0*/  FADD R2, |R0|, |R2| ;  /* 0x4000000200027221 */ /* 0x000fe20000000200 */
[----:B------:R-:W-:Y:S01]  /*c8d0*/  UMOV UR5, 0x404ca4ea ;  /* 0x404ca4ea00057882 */ /* 0x000fe20000000000 */
[----:B------:R-:W-:Y:S01]  /*c8e0*/  FFMA R9, R6, R9, 0.042200751602649688721 ;  /* 0x3d2cdab206097423 */ /* 0x000fe20000000009 */
[----:B------:R-:W-:-:S02]  /*c8f0*/  DMUL R12, R32, UR4 ;  /* 0x00000004200c7c28 */ /* 0x000fc40008000000 */
[----:B------:R-:W-:Y:S01]  /*c900*/  DMUL R34, R34, UR4 ;  /* 0x0000000422227c28 */ /* 0x000fe20008000000 */
        /* <DEDUP_REMOVED lines=12> */
[----:B------:R-:W-:-:S04]  /*c9d0*/  DMUL R6, R28, UR4 ;  /* 0x000000041c067c28 */ /* 0x000fc80008000000 */
[----:B------:R-:W-:Y:S01]  /*c9e0*/  @!P0 FFMA R9, R8, 1.6832555532455444336, R5 ;  /* 0x3fd774eb08098823 */ /* 0x000fe20000000005 */
[----:B------:R-:W-:-:S05]  /*c9f0*/  IMAD.MOV.U32 R5, RZ, RZ, 0x4016cbe4 ;  /* 0x4016cbe4ff057424 */ /* 0x000fca00078e00ff */
[----:B------:R-:W-:Y:S02]  /*ca00*/  @!P3 FSEL R9, R5, 0.78539818525314331055, !P0 ;  /* 0x3f490fdb0509b808 */ /* 0x000fe40004000000 */
[----:B------:R-:W-:Y:S02]  /*ca10*/  @!P1 FSEL R9, RZ, 3.1415927410125732422, P0 ;  /* 0x40490fdbff099808 */ /* 0x000fe40000000000 */
[----:B------:R-:W-:Y:S02]  /*ca20*/  FSETP.NAN.AND P0, PT, R2, R2, PT ;  /* 0x000000020200720b */ /* 0x000fe40003f08000 */
[----:B------:R-:W-:-:S04]  /*ca30*/  LOP3.LUT R9, R9, 0x80000000, R0, 0xb8, !PT ;  /* 0x8000000009097812 */ /* 0x000fc800078eb800 */
[----:B------:R-:W-:-:S04]  /*ca40*/  FSEL R9, R2, R9, P0 ;  /* 0x0000000902097208 */ /* 0x000fc80000000000 */
[----:B------:R-:W0:Y:S02]  /*ca50*/  F2F.F64.F32 R14, R9 ;  /* 0x00000009000e7310 */ /* 0x000e240000201800 */
[----:B0-----:R-:W-:Y:S01]  /*ca60*/  DMUL R14, R14, UR4 ;  /* 0x000000040e0e7c28 */ /* 0x001fe20008000000 */
[----:B------:R-:W-:Y:S10]  /*ca70*/  BRA `(.L_x_35) ;  /* 0x0000025000207947 */ /* 0x000ff40003800000 */
.L_x_34:
[----:B------:R-:W0:Y:S01]  /*ca80*/  LDC R15, c[0x0][0x39c] ;  /* 0x0000e700ff0f7b82 */ /* 0x000e220000000800 */
[----:B------:R-:W1:Y:S01]  /*ca90*/  LDCU UR4, c[0x0][0x3a4] ;  /* 0x00007480ff0477ac */ /* 0x000e620008000800 */
[----:B------:R-:W-:Y:S01]  /*caa0*/  VIADD R28, R2, 0x2 ;  /* 0x00000002021c7836 */ /* 0x000fe20000000000 */
[----:B------:R-:W-:Y:S01]  /*cab0*/  I2FP.F32.U32 R29, R29 ;  /* 0x0000001d001d7245 */ /* 0x000fe20000201000 */
[----:B------:R-:W2:Y:S01]  /*cac0*/  LDCU UR8, c[0x0][0x3a8] ;  /* 0x00007500ff0877ac */ /* 0x000ea20008000800 */
[----:B------:R-:W3:Y:S01]  /*cad0*/  LDCU UR5, c[0x0][0x3b4] ;  /* 0x00007680ff0577ac */ /* 0x000ee20008000800 */
[----:B-1----:R-:W-:Y:S01]  /*cae0*/  VIADD R27, R28, UR4 ;  /* 0x000000041c1b7c36 */ /* 0x002fe20008000000 */
[----:B--2---:R-:W-:Y:S01]  /*caf0*/  UIADD3 UR8, UPT, UPT, UR8, 0x1, URZ ;  /* 0x0000000108087890 */ /* 0x004fe2000fffe0ff */
[C---:B0-----:R-:W-:Y:S01]  /*cb00*/  FMUL R6, R15.reuse, 0.63661974668502807617 ;  /* 0x3f22f9830f067820 */ /* 0x041fe20000400000 */
[----:B------:R-:W-:Y:S02]  /*cb10*/  FSETP.GE.AND P0, PT, |R15|, 105615, PT ;  /* 0x47ce47800f00780b */ /* 0x000fe40003f06200 */
[----:B------:R-:W-:-:S03]  /*cb20*/  I2FP.F32.U32 R9, R27 ;  /* 0x0000001b00097245 */ /* 0x000fc60000201000 */
[----:B------:R-:W0:Y:S02]  /*cb30*/  F2I.NTZ R6, R6 ;  /* 0x0000000600067305 */ /* 0x000e240000203100 */
[----:B---3--:R-:W-:Y:S01]  /*cb40*/  FMUL R9, R9, UR5 ;  /* 0x0000000509097c20 */ /* 0x008fe20008400000 */
[----:B0-----:R-:W-:Y:S01]  /*cb50*/  I2FP.F32.S32 R26, R6 ;  /* 0x00000006001a7245 */ /* 0x001fe20000201400 */
[----:B------:R-:W-:-:S04]  /*cb60*/  IMAD.MOV.U32 R11, RZ, RZ, R6 ;  /* 0x000000ffff0b7224 */ /* 0x000fc800078e0006 */
[----:B------:R-:W-:-:S04]  /*cb70*/  FFMA R5, R26, -1.5707962512969970703, R15 ;  /* 0xbfc90fda1a057823 */ /* 0x000fc8000000000f */
[----:B------:R-:W-:-:S04]  /*cb80*/  FFMA R5, R26, -7.5497894158615963534e-08, R5 ;  /* 0xb3a221681a057823 */ /* 0x000fc80000000005 */
[----:B------:R-:W-:-:S04]  /*cb90*/  FFMA R26, R26, -5.3903029534742383927e-15, R5 ;  /* 0xa7c234c51a1a7823 */ /* 0x000fc80000000005 */
        /* <DEDUP_REMOVED lines=13> */
.L_x_173:
        /* <DEDUP_REMOVED lines=44> */
.L_x_172:
[----:B------:R-:W-:Y:S01]  /*cf30*/  IMAD.MOV.U32 R10, RZ, RZ, R0 ;  /* 0x000000ffff0a7224 */ /* 0x000fe200078e0000 */
[----:B------:R-:W-:Y:S01]  /*cf40*/  LOP3.LUT R6, R6, 0x1, RZ, 0xc0, !PT ;  /* 0x0000000106067812 */ /* 0x000fe200078ec0ff */
[----:B------:R-:W-:Y:S01]  /*cf50*/  IMAD.MOV.U32 R5, RZ, RZ, 0x3c190000 ;  /* 0x3c190000ff057424 */ /* 0x000fe200078e00ff */
[----:B------:R-:W-:Y:S01]  /*cf60*/  BSSY.RECONVERGENT B0, `(.L_x_174) ;  /* 0x0000053000007945 */ /* 0x000fe20003800200 */
[C---:B------:R-:W-:Y:S01]  /*cf70*/  FMUL R0, R10.reuse, R10 ;  /* 0x0000000a0a007220 */ /* 0x040fe20000400000 */
[----:B------:R-:W-:Y:S02]  /*cf80*/  FSETP.NEU.AND P1, PT, |R10|, 0.00049096695147454738617, PT ;  /* 0x3a00b43c0a00780b */ /* 0x000fe40003f2d200 */
[----:B------:R-:W-:Y:S01]  /*cf90*/  ISETP.NE.U32.AND P2, PT, R6, 0x1, PT ;  /* 0x000000010600780c */ /* 0x000fe20003f45070 */
[----:B------:R-:W-:Y:S01]  /*cfa0*/  FFMA R5, R0, R5, 0.003265380859375 ;  /* 0x3b56000000057423 */ /* 0x000fe20000000005 */
[----:B------:R-:W-:-:S03]  /*cfb0*/  FMUL R6, R9, 0.63661974668502807617 ;  /* 0x3f22f98309067820 */ /* 0x000fc60000400000 */
[C---:B------:R-:W-:Y:S01]  /*cfc0*/  FFMA R5, R0.reuse, R5, 0.0242919921875 ;  /* 0x3cc7000000057423 */ /* 0x040fe20000000005 */
[----:B------:R-:W0:Y:S03]  /*cfd0*/  F2I.NTZ R16, R6 ;  /* 0x0000000600107305 */ /* 0x000e260000203100 */
[----:B------:R-:W-:-:S04]  /*cfe0*/  FFMA R5, R0, R5, 0.053466796875 ;  /* 0x3d5b000000057423 */ /* 0x000fc80000000005 */
[----:B------:R-:W-:-:S04]  /*cff0*/  FFMA R5, R0, R5, 0.13337790966033935547 ;  /* 0x3e08943800057423 */ /* 0x000fc80000000005 */
[C---:B------:R-:W-:Y:S01]  /*d000*/  FFMA R5, R0.reuse, R5, 0.33333230018615722656 ;  /* 0x3eaaaa8800057423 */ /* 0x040fe20000000005 */
[----:B------:R-:W-:Y:S01]  /*d010*/  FMUL R0, R0, R10 ;  /* 0x0000000a00007220 */ /* 0x000fe20000400000 */
[----:B0-----:R-:W-:-:S03]  /*d020*/  I2FP.F32.S32 R8, R16 ;  /* 0x0000001000087245 */ /* 0x001fc60000201400 */
[----:B------:R-:W-:Y:S01]  /*d030*/  @P1 FFMA R10, R5, R0, R10 ;  /* 0x00000000050a1223 */ /* 0x000fe2000000000a */
[----:B------:R-:W-:Y:S01]  /*d040*/  IMAD.MOV.U32 R5, RZ, RZ, 0x3f000000 ;  /* 0x3f000000ff057424 */ /* 0x000fe200078e00ff */
[----:B------:R-:W-:Y:S01]  /*d050*/  FSETP.GE.AND P1, PT, |R9|, 105615, PT ;  /* 0x47ce47800900780b */ /* 0x000fe20003f26200 */
[----:B------:R-:W-:-:S03]  /*d060*/  FFMA R7, R8, -1.5707962512969970703, R9 ;  /* 0xbfc90fda08077823 */ /* 0x000fc60000000009 */
[----:B------:R-:W0:Y:S01]  /*d070*/  @!P2 MUFU.RCP R10, -R10 ;  /* 0x8000000a000aa308 */ /* 0x000e220000001000 */
[----:B------:R-:W-:-:S04]  /*d080*/  FFMA R7, R8, -7.5497894158615963534e-08, R7 ;  /* 0xb3a2216808077823 */ /* 0x000fc80000000007 */
[----:B------:R-:W-:Y:S01]  /*d090*/  FFMA R7, R8, -5.3903029534742383927e-15, R7 ;  /* 0xa7c234c508077823 */ /* 0x000fe20000000007 */
[----:B0-----:R-:W-:-:S05]  /*d0a0*/  FMUL R0, R29, R10 ;  /* 0x0000000a1d007220 */ /* 0x001fca0000400000 */
[----:B------:R-:W-:-:S05]  /*d0b0*/  LOP3.LUT R5, R5, 0x80000000, R0, 0xb8, !PT ;  /* 0x8000000005057812 */ /* 0x000fca00078eb800 */
[----:B------:R-:W-:-:S06]  /*d0c0*/  FADD.RZ R5, R0, R5 ;  /* 0x0000000500057221 */ /* 0x000fcc000000c000 */
[----:B------:R-:W0:Y:S02]  /*d0d0*/  F2I.TRUNC.NTZ R5, R5 ;  /* 0x0000000500057305 */ /* 0x000e24000020f100 */
[----:B0-----:R-:W-:-:S05]  /*d0e0*/  VIADD R0, R5, UR8 ;  /* 0x0000000805007c36 */ /* 0x001fca0008000000 */
[----:B------:R-:W-:-:S05]  /*d0f0*/  I2FP.F32.S32 R0, R0 ;  /* 0x0000000000007245 */ /* 0x000fca0000201400 */
[----:B------:R-:W-:Y:S01]  /*d100*/  FMUL R13, R0, UR5 ;  /* 0x00000005000d7c20 */ /* 0x000fe20008400000 */
        /* <DEDUP_REMOVED lines=12> */
.L_x_176:
        /* <DEDUP_REMOVED lines=36> */
[----:B0-----:R-:W-:Y:S01]  /*d410*/  LOP3.LUT R8, R0, R9, RZ, 0x3c, !PT ;  /* 0x0000000900087212 */ /* 0x001fe200078e3cff */
[----:B------:R-:W-:-:S03]  /*d420*/  IMAD.MOV R0, RZ, RZ, -R16 ;  /* 0x000000ffff007224 */ /* 0x000fc600078e0a10 */
[----:B------:R-:W0:Y:S01]  /*d430*/  I2F.F64.S64 R6, R6 ;  /* 0x0000000600067312 */ /* 0x000e220000301c00 */
[----:B------:R-:W-:Y:S01]  /*d440*/  ISETP.GE.AND P2, PT, R8, RZ, PT ;  /* 0x000000ff0800720c */ /* 0x000fe20003f46270 */
[----:B------:R-:W-:Y:S01]  /*d450*/  @!P1 IMAD.MOV.U32 R16, RZ, RZ, R0 ;  /* 0x000000ffff109224 */ /* 0x000fe200078e0000 */
[----:B0-----:R-:W-:-:S10]  /*d460*/  DMUL R14, R6, UR4 ;  /* 0x00000004060e7c28 */ /* 0x001fd40008000000 */
[----:B------:R-:W0:Y:S02]  /*d470*/  F2F.F32.F64 R14, R14 ;  /* 0x0000000e000e7310 */ /* 0x000e240000301000 */
[----:B0-----:R-:W-:-:S07]  /*d480*/  FSEL R7, -R14, R14, !P2 ;  /* 0x0000000e0e077208 */ /* 0x001fce0005000100 */
.L_x_175:
[----:B------:R-:W-:Y:S05]  /*d490*/  BSYNC.RECONVERGENT B0 ;  /* 0x0000000000007941 */ /* 0x000fea0003800200 */
.L_x_174:
[----:B------:R-:W-:Y:S01]  /*d4a0*/  FMUL R8, R13, 0.63661974668502807617 ;  /* 0x3f22f9830d087820 */ /* 0x000fe20000400000 */
[----:B------:R-:W-:Y:S02]  /*d4b0*/  IMAD.MOV.U32 R10, RZ, RZ, 0x37cbac00 ;  /* 0x37cbac00ff0a7424 */ /* 0x000fe400078e00ff */
[----:B------:R-:W-:Y:S01]  /*d4c0*/  FMUL R5, R7, R7 ;  /* 0x0000000707057220 */ /* 0x000fe20000400000 */
[C---:B------:R-:W-:Y:S01]  /*d4d0*/  LOP3.LUT R6, R16.reuse, 0x1, RZ, 0xc0, !PT ;  /* 0x0000000110067812 */ /* 0x040fe200078ec0ff */
[----:B------:R-:W-:Y:S01]  /*d4e0*/  IMAD.MOV.U32 R12, RZ, RZ, 0x3d2aaabb ;  /* 0x3d2aaabbff0c7424 */ /* 0x000fe200078e00ff */
[----:B------:R-:W-:Y:S01]  /*d4f0*/  LOP3.LUT P2, RZ, R16, 0x2, RZ, 0xc0, !PT ;  /* 0x0000000210ff7812 */ /* 0x000fe2000784c0ff */
[----:B------:R-:W0:Y:S01]  /*d500*/  F2I.NTZ R8, R8 ;  /* 0x0000000800087305 */ /* 0x000e220000203100 */
[----:B------:R-:W-:Y:S01]  /*d510*/  FFMA R0, R5, R10, -0.0013887860113754868507 ;  /* 0xbab607ed05007423 */ /* 0x000fe2000000000a */
[----:B------:R-:W-:Y:S01]  /*d520*/  ISETP.NE.U32.AND P1, PT, R6, 0x1, PT ;  /* 0x000000010600780c */ /* 0x000fe20003f25070 */
[----:B------:R-:W-:Y:S01]  /*d530*/  IMAD.MOV.U32 R14, RZ, RZ, 0x3effffff ;  /* 0x3effffffff0e7424 */ /* 0x000fe200078e00ff */
[----:B------:R-:W-:Y:S02]  /*d540*/  BSSY.RECONVERGENT B0, `(.L_x_177) ;  /* 0x0000047000007945 */ /* 0x000fe40003800200 */
[----:B------:R-:W-:-:S02]  /*d550*/  FSEL R0, R0, -0.00019574658654164522886, !P1 ;  /* 0xb94d415300007808 */ /* 0x000fc40004800000 */
[----:B------:R-:W-:Y:S02]  /*d560*/  FSEL R6, R12, 0.0083327032625675201416, !P1 ;  /* 0x3c0885e40c067808 */ /* 0x000fe40004800000 */
[----:B------:R-:W-:-:S03]  /*d570*/  FSEL R16, -R14, -0.16666662693023681641, !P1 ;  /* 0xbe2aaaa80e107808 */ /* 0x000fc60004800100 */
[----:B------:R-:W-:Y:S01]  /*d580*/  FFMA R6, R5, R0, R6 ;  /* 0x0000000005067223 */ /* 0x000fe20000000006 */
[----:B------:R-:W-:Y:S02]  /*d590*/  FSEL R0, R7, 1, P1 ;  /* 0x3f80000007007808 */ /* 0x000fe40000800000 */
[----:B------:R-:W-:Y:S01]  /*d5a0*/  FSETP.GE.AND P1, PT, |R13|, 105615, PT ;  /* 0x47ce47800d00780b */ /* 0x000fe20003f26200 */
[C---:B------:R-:W-:Y:S01]  /*d5b0*/  FFMA R6, R5.reuse, R6, R16 ;  /* 0x0000000605067223 */ /* 0x040fe20000000010 */
[----:B0-----:R-:W-:Y:S01]  /*d5c0*/  I2FP.F32.S32 R18, R8 ;  /* 0x0000000800127245 */ /* 0x001fe20000201400 */
[----:B------:R-:W-:-:S04]  /*d5d0*/  FFMA R5, R5, R0, RZ ;  /* 0x0000000005057223 */ /* 0x000fc800000000ff */
        /* <DEDUP_REMOVED lines=17> */
.L_x_179:
        /* <DEDUP_REMOVED lines=44> */
.L_x_178:
[----:B------:R-:W-:Y:S05]  /*d9b0*/  BSYNC.RECONVERGENT B0 ;  /* 0x0000000000007941 */ /* 0x000fea0003800200 */
.L_x_177:
[----:B------:R-:W-:Y:S01]  /*d9c0*/  FADD R15, R9, R9 ;  /* 0x00000009090f7221 */ /* 0x000fe20000000000 */
[----:B------:R-:W-:Y:S01]  /*d9d0*/  LOP3.LUT R6, R8, 0x1, RZ, 0xc0, !PT ;  /* 0x0000000108067812 */ /* 0x000fe200078ec0ff */
        /* <DEDUP_REMOVED lines=9> */
[----:B------:R-:W-:Y:S02]  /*da70*/  FSEL R8, -R14, -0.16666662693023681641, !P1 ;  /* 0xbe2aaaa80e087808 */ /* 0x000fe40004800100 */
[----:B------:R-:W-:Y:S01]  /*da80*/  FSEL R0, R0, 1, P1 ;  /* 0x3f80000000007808 */ /* 0x000fe20000800000 */
[----:B------:R-:W-:Y:S01]  /*da90*/  FFMA R6, R7, R6, R16 ;  /* 0x0000000607067223 */ /* 0x000fe20000000010 */
[----:B------:R-:W-:-:S03]  /*daa0*/  FSETP.GE.AND P1, PT, |R15|, 105615, PT ;  /* 0x47ce47800f00780b */ /* 0x000fc60003f26200 */
[C---:B------:R-:W-:Y:S01]  /*dab0*/  FFMA R6, R7.reuse, R6, R8 ;  /* 0x0000000607067223 */ /* 0x040fe20000000008 */
[----:B------:R-:W-:Y:S01]  /*dac0*/  FFMA R7, R7, R0, RZ ;  /* 0x0000000007077223 */ /* 0x000fe200000000ff */
[----:B0-----:R-:W-:-:S03]  /*dad0*/  I2FP.F32.S32 R16, R5 ;  /* 0x0000000500107245 */ /* 0x001fc60000201400 */
        /* <DEDUP_REMOVED lines=18> */
.L_x_182:
        /* <DEDUP_REMOVED lines=43> */
[----:B01----:R-:W-:-:S07]  /*deb0*/  FSEL R19, -R16, R16, !P2 ;  /* 0x0000001010137208 */ /* 0x003fce0005000100 */
.L_x_181:
[----:B------:R-:W-:Y:S05]  /*dec0*/  BSYNC.RECONVERGENT B0 ;  /* 0x0000000000007941 */ /* 0x000fea0003800200 */
.L_x_180:
        /* <DEDUP_REMOVED lines=32> */
[----:B0-----:R-:W-:Y:S01]  /*e0d0*/  IMAD.MOV.U32 R0, RZ, RZ, R1 ;  /* 0x000000ffff007224 */ /* 0x001fe200078e0001 */
[----:B------:R-:W-:Y:S01]  /*e0e0*/  LOP3.LUT R15, R5, 0x80000000, RZ, 0xfc, !PT ;  /* 0x80000000050f7812 */ /* 0x000fe200078efcff */
[----:B------:R-:W-:Y:S01]  /*e0f0*/  UMOV UR5, URZ ;  /* 0x000000ff00057c82 */ /* 0x000fe20008000000 */
[----:B------:R-:W-:-:S05]  /*e100*/  UMOV UR4, URZ ;  /* 0x000000ff00047c82 */ /* 0x000fca0008000000 */
.L_x_185:
        /* <DEDUP_REMOVED lines=38> */
[----:B------:R-:W0:Y:S01]  /*e370*/  I2F.F64.S64 R6, R6 ;  /* 0x0000000600067312 */ /* 0x000e220000301c00 */
[----:B------:R-:W-:-:S04]  /*e380*/  IMAD.MOV R0, RZ, RZ, -R15 ;  /* 0x000000ffff007224 */ /* 0x000fc800078e0a0f */
[----:B------:R-:W-:Y:S01]  /*e390*/  @!P1 IMAD.MOV.U32 R15, RZ, RZ, R0 ;  /* 0x000000ffff0f9224 */ /* 0x000fe200078e0000 */
[----:B0-----:R-:W-:-:S10]  /*e3a0*/  DMUL R18, R6, UR4 ;  /* 0x0000000406127c28 */ /* 0x001fd40008000000 */
[----:B------:R-:W0:Y:S02]  /*e3b0*/  F2F.F32.F64 R18, R18 ;  /* 0x0000001200127310 */ /* 0x000e240000301000 */
[----:B0-2---:R-:W-:-:S07]  /*e3c0*/  FSEL R5, -R18, R18, !P2 ;  /* 0x0000001212057208 */ /* 0x005fce0005000100 */
.L_x_184:
[----:B------:R-:W-:Y:S05]  /*e3d0*/  BSYNC.RECONVERGENT B0 ;  /* 0x0000000000007941 */ /* 0x000fea0003800200 */
.L_x_183:
[----:B------:R-:W-:Y:S01]  /*e3e0*/  FMUL R7, R5, R5 ;  /* 0x0000000505077220 */ /* 0x000fe20000400000 */
[----:B------:R-:W-:Y:S01]  /*e3f0*/  LOP3.LUT R6, R15, 0x1, RZ, 0xc0, !PT ;  /* 0x000000010f067812 */ /* 0x000fe200078ec0ff */
[----:B------:R-:W-:Y:S01]  /*e400*/  FMUL R9, R9, 5 ;  /* 0x40a0000009097820 */ /* 0x000fe20000400000 */
[----:B------:R-:W-:Y:S01]  /*e410*/  LOP3.LUT P2, RZ, R15, 0x2, RZ, 0xc0, !PT ;  /* 0x000000020fff7812 */ /* 0x000fe2000784c0ff */
[----:B0-----:R-:W-:Y:S01]  /*e420*/  FFMA R0, R7, R10, -0.0013887860113754868507 ;  /* 0xbab607ed07007423 */ /* 0x001fe2000000000a */
[----:B------:R-:W-:Y:S01]  /*e430*/  ISETP.NE.U32.AND P1, PT, R6, 0x1, PT ;  /* 0x000000010600780c */ /* 0x000fe20003f25070 */
[----:B------:R-:W-:Y:S01]  /*e440*/  FMUL R15, R9, 0.63661974668502807617 ;  /* 0x3f22f983090f7820 */ /* 0x000fe20000400000 */
[----:B------:R-:W-:Y:S01]  /*e450*/  UMOV UR4, 0x33333333 ;  /* 0x3333333300047882 */ /* 0x000fe20000000000 */
[----:B------:R-:W-:Y:S01]  /*e460*/  UMOV UR5, 0x3fd33333 ;  /* 0x3fd3333300057882 */ /* 0x000fe20000000000 */
[----:B------:R-:W-:Y:S01]  /*e470*/  FSEL R0, R0, -0.00019574658654164522886, !P1 ;  /* 0xb94d415300007808 */ /* 0x000fe20004800000 */
[----:B-1----:R-:W-:Y:S01]  /*e480*/  DMUL R16, R16, UR4 ;  /* 0x0000000410107c28 */ /* 0x002fe20008000000 */
[----:B------:R-:W-:Y:S01]  /*e490*/  FSEL R6, R12, 0.0083327032625675201416, !P1 ;  /* 0x3c0885e40c067808 */ /* 0x000fe20004800000 */
[----:B------:R-:W-:Y:S01]  /*e4a0*/  BSSY.RECONVERGENT B0, `(.L_x_186) ;  /* 0x0000049000007945 */ /* 0x000fe20003800200 */
[----:B------:R-:W-:-:S03]  /*e4b0*/  FSEL R18, -R14, -0.16666662693023681641, !P1 ;  /* 0xbe2aaaa80e127808 */ /* 0x000fc60004800100 */
[----:B------:R-:W-:Y:S01]  /*e4c0*/  FFMA R6, R7, R0, R6 ;  /* 0x0000000007067223 */ /* 0x000fe20000000006 */
[----:B------:R-:W-:Y:S02]  /*e4d0*/  FSEL R0, R5, 1, P1 ;  /* 0x3f80000005007808 */ /* 0x000fe40000800000 */
[----:B------:R-:W0:Y:S01]  /*e4e0*/  F2I.NTZ R5, R15 ;  /* 0x0000000f00057305 */ /* 0x000e220000203100 */
[----:B------:R-:W-:Y:S01]  /*e4f0*/  FFMA R6, R7, R6, R18 ;  /* 0x0000000607067223 */ /* 0x000fe20000000012 */
[----:B------:R-:W-:Y:S01]  /*e500*/  FSETP.GE.AND P1, PT, |R9|, 105615, PT ;  /* 0x47ce47800900780b */ /* 0x000fe20003f26200 */
[----:B------:R-:W-:-:S04]  /*e510*/  FFMA R7, R7, R0, RZ ;  /* 0x0000000007077223 */ /* 0x000fc800000000ff */
[----:B------:R-:W-:Y:S02]  /*e520*/  FFMA R0, R7, R6, R0 ;  /* 0x0000000607007223 */ /* 0x000fe40000000000 */
[----:B------:R-:W-:Y:S02]  /*e530*/  F2F.F64.F32 R6, R8 ;  /* 0x0000000800067310 */ /* 0x000fe40000201800 */
[----:B------:R-:W-:Y:S01]  /*e540*/  @P2 FADD R0, RZ, -R0 ;  /* 0x80000000ff002221 */ /* 0x000fe20000000000 */
[----:B0-----:R-:W-:-:S05]  /*e550*/  I2FP.F32.S32 R20, R5 ;  /* 0x0000000500147245 */ /* 0x001fca0000201400 */
[----:B------:R-:W0:Y:S01]  /*e560*/  F2F.F64.F32 R18, R0 ;  /* 0x0000000000127310 */ /* 0x000e220000201800 */
[----:B------:R-:W-:-:S04]  /*e570*/  FFMA R21, R20, -1.5707962512969970703, R9 ;  /* 0xbfc90fda14157823 */ /* 0x000fc80000000009 */
        /* <DEDUP_REMOVED lines=15> */
.L_x_188:
        /* <DEDUP_REMOVED lines=44> */
.L_x_187:
[----:B------:R-:W-:Y:S05]  /*e930*/  BSYNC.RECONVERGENT B0 ;  /* 0x0000000000007941 */ /* 0x000fea0003800200 */
.L_x_186:
        /* <DEDUP_REMOVED lines=12> */
[C---:B------:R-:W-:Y:S01]  /*ea00*/  FFMA R6, R7.reuse, R0, R6 ;  /* 0x0000000007067223 */ /* 0x040fe20000000006 */
        /* <DEDUP_REMOVED lines=23> */
.L_x_191:
        /* <DEDUP_REMOVED lines=44> */
.L_x_190:
[----:B------:R-:W-:Y:S05]  /*ee40*/  BSYNC.RECONVERGENT B0 ;  /* 0x0000000000007941 */ /* 0x000fea0003800200 */
.L_x_189:
[----:B------:R-:W-:Y:S01]  /*ee50*/  FMUL R7, R5, R5 ;  /* 0x0000000505077220 */ /* 0x000fe20000400000 */
[C---:B0-----:R-:W-:Y:S01]  /*ee60*/  LOP3.LUT R0, R13.reuse, 0x1, RZ, 0xc0, !PT ;  /* 0x000000010d007812 */ /* 0x041fe200078ec0ff */
        /* <DEDUP_REMOVED lines=13> */
[----:B------:R-:W-:-:S04]  /*ef40*/  FFMA R10, R7, R10, R13 ;  /* 0x0000000a070a7223 */ /* 0x000fc8000000000d */
[----:B------:R-:W-:Y:S01]  /*ef50*/  FFMA R0, R5, R10, R0 ;  /* 0x0000000a05007223 */ /* 0x000fe20000000000 */
[----:B------:R-:W-:-:S03]  /*ef60*/  MOV R5, 0xefe0 ;  /* 0x0000efe000057802 */ /* 0x000fc60000000f00 */
[----:B------:R-:W-:-:S04]  /*ef70*/  @P2 FADD R0, RZ, -R0 ;  /* 0x80000000ff002221 */ /* 0x000fc80000000000 */
[----:B------:R-:W0:Y:S02]  /*ef80*/  F2F.F64.F32 R6, R0 ;  /* 0x0000000000067310 */ /* 0x000e240000201800 */
[----:B0-----:R-:W-:Y:S01]  /*ef90*/  DFMA R16, R6, R8, R16 ;  /* 0x000000080610722b */ /* 0x001fe20000000010 */
[----:B------:R-:W-:Y:S02]  /*efa0*/  IMAD.MOV.U32 R8, RZ, RZ, R30 ;  /* 0x000000ffff087224 */ /* 0x000fe400078e001e */
[----:B------:R-:W-:-:S03]  /*efb0*/  IMAD.MOV.U32 R6, RZ, RZ, R31 ;  /* 0x000000ffff067224 */ /* 0x000fc600078e001f */
[----:B------:R0:W1:Y:S05]  /*efc0*/  F2F.F32.F64 R10, R16 ;  /* 0x00000010000a7310 */ /* 0x00006a0000301000 */
[----:B01----:R-:W-:Y:S05]  /*efd0*/  CALL.REL.NOINC `($_Z20scanExclusiveShared4P6float4S0_jjfffiiiifiif$__internal_accurate_pow) ;  /* 0x0000025000087944 */ /* 0x003fea0003c00000 */
[----:B------:R-:W-:Y:S05]  /*efe0*/  BSYNC.RECONVERGENT B0 ;  /* 0x0000000000007941 */ /* 0x000fea0003800200 */
.L_x_192:
        /* <DEDUP_REMOVED lines=17> */
.L_x_194:
        /* <DEDUP_REMOVED lines=44> */
.L_x_193:
        /* <DEDUP_REMOVED lines=13> */
[----:B------:R-:W-:Y:S01]  /*f490*/  @P0 FFMA R12, R6, R5, R12 ;  /* 0x00000005060c0223 */ /* 0x000fe2000000000c */
[----:B------:R-:W-:Y:S01]  /*f4a0*/  IMAD.MOV.U32 R6, RZ, RZ, 0x3f000000 ;  /* 0x3f000000ff067424 */ /* 0x000fe200078e00ff */
[----:B------:R-:W-:-:S04]  /*f4b0*/  MOV R5, 0xf550 ;  /* 0x0000f55000057802 */ /* 0x000fc80000000f00 */
[----:B------:R-:W0:Y:S02]  /*f4c0*/  @!P1 MUFU.RCP R12, -R12 ;  /* 0x8000000c000c9308 */ /* 0x000e240000001000 */
[----:B0-----:R-:W-:-:S05]  /*f4d0*/  FMUL R29, R29, R12 ;  /* 0x0000000c1d1d7220 */ /* 0x001fca0000400000 */
[----:B------:R-:W-:-:S05]  /*f4e0*/  LOP3.LUT R6, R6, 0x80000000, R29, 0xb8, !PT ;  /* 0x8000000006067812 */ /* 0x000fca00078eb81d */
[----:B------:R-:W-:-:S06]  /*f4f0*/  FADD.RZ R29, R29, R6 ;  /* 0x000000061d1d7221 */ /* 0x000fcc000000c000 */
[----:B------:R-:W0:Y:S08]  /*f500*/  FRND.TRUNC R29, R29 ;  /* 0x0000001d001d7307 */ /* 0x000e30000020d000 */
[----:B0-----:R-:W0:Y:S02]  /*f510*/  F2F.F64.F32 R30, R29 ;  /* 0x0000001d001e7310 */ /* 0x001e240000201800 */
[----:B0-----:R-:W-:-:S10]  /*f520*/  DADD R8, -RZ, |R30| ;  /* 0x00000000ff087229 */ /* 0x001fd4000000051e */
[----:B------:R-:W-:-:S07]  /*f530*/  IMAD.MOV.U32 R6, RZ, RZ, R9 ;  /* 0x000000ffff067224 */ /* 0x000fce00078e0009 */
[----:B------:R-:W-:Y:S05]  /*f540*/  CALL.REL.NOINC `($_Z20scanExclusiveShared4P6float4S0_jjfffiiiifiif$__internal_accurate_pow) ;  /* 0x0000024800ac7944 */ /* 0x000fea0003c00000 */
[----:B------:R-:W-:Y:S05]  /*f550*/  BSYNC.RECONVERGENT B0 ;  /* 0x0000000000007941 */ /* 0x000fea0003800200 */
.L_x_195:
[----:B------:R-:W-:Y:S01]  /*f560*/  DADD R8, R30, 2 ;  /* 0x400000001e087429 */ /* 0x000fe20000000000 */
[C---:B------:R-:W-:Y:S01]  /*f570*/  FSETP.NEU.AND P0, PT, R29.reuse, RZ, PT ;  /* 0x000000ff1d00720b */ /* 0x040fe20003f0d000 */
        /* <DEDUP_REMOVED lines=15> */
.L_x_197:
[----:B------:R-:W-:Y:S05]  /*f670*/  BSYNC.RECONVERGENT B0 ;  /* 0x0000000000007941 */ /* 0x000fea0003800200 */
.L_x_196:
        /* <DEDUP_REMOVED lines=37> */
.L_x_199:
[----:B------:R-:W-:Y:S05]  /*f8d0*/  BSYNC.RECONVERGENT B1 ;  /* 0x0000000000017941 */ /* 0x000fea0003800200 */
.L_x_198:
        /* <DEDUP_REMOVED lines=19> */
.L_x_201:
[----:B------:R-:W-:Y:S05]  /*fa10*/  BSYNC.RECONVERGENT B2 ;  /* 0x0000000000027941 */ /* 0x000fea0003800200 */
.L_x_200:
[----:B------:R-:W-:Y:S02]  /*fa20*/  IMAD.MOV.U32 R9, RZ, RZ, 0x3b33710b ;  /* 0x3b33710bff097424 */ /* 0x000fe400078e00ff */
[----:B------:R-:W-:Y:S01]  /*fa30*/  FMUL R6, R5, R5 ;  /* 0x0000000505067220 */ /* 0x000fe20000400000 */
[----:B------:R-:W-:Y:S01]  /*fa40*/  ISETP.GE.AND P0, PT, R19, RZ, PT ;  /* 0x000000ff1300720c */ /* 0x000fe20003f06270 */
[----:B------:R-:W0:Y:S01]  /*fa50*/  LDCU UR5, c[0x0][0x3b4] ;  /* 0x00007680ff0577ac */ /* 0x000e220008000800 */
        /* <DEDUP_REMOVED lines=19> */
[----:B------:R-:W-:Y:S01]  /*fb90*/  IMAD.MOV.U32 R5, RZ, RZ, 0x4016cbe4 ;  /* 0x4016cbe4ff057424 */ /* 0x000fe200078e00ff */
[----:B------:R-:W-:-:S04]  /*fba0*/  I2FP.F32.U32 R8, R28 ;  /* 0x0000001c00087245 */ /* 0x000fc80000201000 */
[----:B------:R-:W-:Y:S01]  /*fbb0*/  @!P3 FSEL R9, R5, 0.78539818525314331055, !P0 ;  /* 0x3f490fdb0509b808 */ /* 0x000fe20004000000 */
[----:B------:R-:W-:Y:S01]  /*fbc0*/  IMAD.MOV.U32 R5, RZ, RZ, R26 ;  /* 0x000000ffff057224 */ /* 0x000fe200078e001a */
[----:B------:R-:W-:Y:S02]  /*fbd0*/  @!P1 FSEL R9, RZ, 3.1415927410125732422, P0 ;  /* 0x40490fdbff099808 */ /* 0x000fe40000000000 */
[----:B------:R-:W-:Y:S02]  /*fbe0*/  FSETP.NAN.AND P0, PT, R0, R0, PT ;  /* 0x000000000000720b */ /* 0x000fe40003f08000 */
[----:B------:R-:W-:-:S04]  /*fbf0*/  LOP3.LUT R9, R9, 0x80000000, R10, 0xb8, !PT ;  /* 0x8000000009097812 */ /* 0x000fc800078eb80a */
[----:B------:R-:W-:Y:S01]  /*fc00*/  FSEL R32, R0, R9, P0 ;  /* 0x0000000900207208 */ /* 0x000fe20000000000 */
[----:B------:R-:W-:-:S05]  /*fc10*/  VIADD R0, R27, 0x1 ;  /* 0x000000011b007836 */ /* 0x000fca0000000000 */
[----:B------:R-:W1:Y:S01]  /*fc20*/  F2F.F64.F32 R32, R32 ;  /* 0x0000002000207310 */ /* 0x000e620000201800 */
[----:B------:R-:W-:-:S05]  /*fc30*/  I2FP.F32.U32 R0, R0 ;  /* 0x0000000000007245 */ /* 0x000fca0000201000 */
[----:B0-----:R-:W-:Y:S01]  /*fc40*/  FMUL R9, R0, UR5 ;  /* 0x0000000500097c20 */ /* 0x001fe20008400000 */
        /* <DEDUP_REMOVED lines=13> */
.L_x_203:
        /* <DEDUP_REMOVED lines=43> */
[----:B0-2---:R-:W-:-:S07]  /*ffd0*/  FSEL R5, -R16, R16, !P0 ;  /* 0x0000001010057208 */ /* 0x005fce0004000100 */
.L_x_202:
        /* <DEDUP_REMOVED lines=9> */
[----:B------:R-:W-:-:S03]  /*10070*/  FFMA R7, R0, R7, 0.0242919921875 ;  /* 0x3cc7000000077423 */ /* 0x000fc60000000007 */
[----:B------:R-:W0:Y:S01]  /*10080*/  F2I.NTZ R6, R6 ;  /* 0x0000000600067305 */ /* 0x000e220000203100 */
[----:B------:R-:W-:-:S04]  /*10090*/  FFMA R7, R0, R7, 0.053466796875 ;  /* 0x3d5b000000077423 */ /* 0x000fc80000000007 */
[----:B------:R-:W-:-:S04]  /*100a0*/  FFMA R7, R0, R7, 0.13337790966033935547 ;  /* 0x3e08943800077423 */ /* 0x000fc80000000007 */
[C---:B------:R-:W-:Y:S01]  /*100b0*/  FFMA R7, R0.reuse, R7, 0.33333230018615722656 ;  /* 0x3eaaaa8800077423 */ /* 0x040fe20000000007 */
[----:B------:R-:W-:-:S04]  /*100c0*/  FMUL R0, R0, R14 ;  /* 0x0000000e00007220 */ /* 0x000fc80000400000 */
[----:B------:R-:W-:Y:S01]  /*100d0*/  @P0 FFMA R14, R7, R0, R14 ;  /* 0x00000000070e0223 */ /* 0x000fe2000000000e */
[----:B------:R-:W-:Y:S01]  /*100e0*/  IMAD.MOV.U32 R0, RZ, RZ, 0x3f000000 ;  /* 0x3f000000ff007424 */ /* 0x000fe200078e00ff */
[----:B------:R-:W-:Y:S02]  /*100f0*/  FSETP.GE.AND P0, PT, |R9|, 105615, PT ;  /* 0x47ce47800900780b */ /* 0x000fe40003f06200 */
[----:B0-----:R-:W-:Y:S02]  /*10100*/  I2FP.F32.S32 R12, R6 ;  /* 0x00000006000c7245 */ /* 0x001fe40000201400 */
[----:B------:R-:W0:Y:S03]  /*10110*/  @!P1 MUFU.RCP R14, -R14 ;  /* 0x8000000e000e9308 */ /* 0x000e260000001000 */
[----:B------:R-:W-:-:S04]  /*10120*/  FFMA R13, R12, -1.5707962512969970703, R9 ;  /* 0xbfc90fda0c0d7823 */ /* 0x000fc80000000009 */
        /* <DEDUP_REMOVED lines=21> */
.L_x_206:
        /* <DEDUP_REMOVED lines=43> */
[----:B0-----:R-:W-:-:S07]  /*10530*/  FSEL R17, -R14, R14, !P1 ;  /* 0x0000000e0e117208 */ /* 0x001fce0004800100 */
.L_x_205:
[----:B------:R-:W-:Y:S05]  /*10540*/  BSYNC.RECONVERGENT B0 ;  /* 0x0000000000007941 */ /* 0x000fea0003800200 */
.L_x_204:
[----:B------:R-:W-:Y:S01]  /*10550*/  FMUL R19, R10, 0.63661974668502807617 ;  /* 0x3f22f9830a137820 */ /* 0x000fe20000400000 */
[C---:B------:R-:W-:Y:S01]  /*10560*/  LOP3.LUT R13, R6.reuse, 0x1, RZ, 0xc0, !PT ;  /* 0x00000001060d7812 */ /* 0x040fe200078ec0ff */
[----:B------:R-:W-:Y:S02]  /*10570*/  IMAD.MOV.U32 R12, RZ, RZ, 0x37cbac00 ;  /* 0x37cbac00ff0c7424 */ /* 0x000fe400078e00ff */
[----:B------:R-:W-:Y:S01]  /*10580*/  FMUL R7, R17, R17 ;  /* 0x0000001111077220 */ /* 0x000fe20000400000 */
[----:B------:R-:W-:Y:S01]  /*10590*/  IMAD.MOV.U32 R16, RZ, RZ, 0x3effffff ;  /* 0x3effffffff107424 */ /* 0x000fe200078e00ff */
[----:B------:R-:W-:Y:S01]  /*105a0*/  ISETP.NE.U32.AND P0, PT, R13, 0x1, PT ;  /* 0x000000010d00780c */ /* 0x000fe20003f05070 */
[----:B------:R-:W0:Y:S01]  /*105b0*/  F2I.NTZ R19, R19 ;  /* 0x0000001300137305 */ /* 0x000e220000203100 */
[----:B------:R-:W-:Y:S01]  /*105c0*/  FFMA R14, R7, R12, -0.0013887860113754868507 ;  /* 0xbab607ed070e7423 */ /* 0x000fe2000000000c */
[----:B------:R-:W-:Y:S01]  /*105d0*/  IMAD.MOV.U32 R13, RZ, RZ, 0x3d2aaabb ;  /* 0x3d2aaabbff0d7424 */ /* 0x000fe200078e00ff */
[----:B------:R-:W-:Y:S01]  /*105e0*/  LOP3.LUT P1, RZ, R6, 0x2, RZ, 0xc0, !PT ;  /* 0x0000000206ff7812 */ /* 0x000fe2000782c0ff */
[----:B------:R-:W-:Y:S01]  /*105f0*/  BSSY.RECONVERGENT B0, `(.L_x_207) ;  /* 0x0000047000007945 */ /* 0x000fe20003800200 */
[----:B------:R-:W-:-:S02]  /*10600*/  FSEL R6, R17, 1, P0 ;  /* 0x3f80000011067808 */ /* 0x000fc40000000000 */
[----:B------:R-:W-:Y:S02]  /*10610*/  FSEL R14, R14, -0.00019574658654164522886, !P0 ;  /* 0xb94d41530e0e7808 */ /* 0x000fe40004000000 */
[----:B------:R-:W-:-:S05]  /*10620*/  FSEL R18, R13, 0.0083327032625675201416, !P0 ;  /* 0x3c0885e40d127808 */ /* 0x000fca0004000000 */
[C---:B------:R-:W-:Y:S01]  /*10630*/  FFMA R14, R7.reuse, R14, R18 ;  /* 0x0000000e070e7223 */ /* 0x040fe20000000012 */
[----:B------:R-:W-:Y:S02]  /*10640*/  FSEL R18, -R16, -0.16666662693023681641, !P0 ;  /* 0xbe2aaaa810127808 */ /* 0x000fe40004000100 */
        /* <DEDUP_REMOVED lines=21> */
.L_x_209:
        /* <DEDUP_REMOVED lines=11> */
[----:B0-----:R-:W-:Y:S01]  /*10850*/  IADD3 R17, PT, PT, R17, 0x4, RZ ;  /* 0x0000000411117810 */ /* 0x001fe20007ffe0ff */
        /* <DEDUP_REMOVED lines=19> */
[----:B0-----:R-:W-:Y:S02]  /*10990*/  SHF.R.U32.HI R20, RZ, 0x1e, R17 ;  /* 0x0000001eff147819 */ /* 0x001fe40000011611 */
[----:B------:R-:W-:-:S02]  /*109a0*/  SHF.R.S32.HI R7, RZ, 0x1f, R19 ;  /* 0x0000001fff077819 */ /* 0x000fc40000011413 */
[----:B------:R-:W-:Y:S02]  /*109b0*/  LOP3.LUT R17, R19, R10, RZ, 0x3c, !PT ;  /* 0x0000000a13117212 */ /* 0x000fe400078e3cff */
        /* <DEDUP_REMOVED lines=10> */
.L_x_208:
[----:B------:R-:W-:Y:S05]  /*10a60*/  BSYNC.RECONVERGENT B0 ;  /* 0x0000000000007941 */ /* 0x000fea0003800200 */
.L_x_207:
        /* <DEDUP_REMOVED lines=21> */
[----:B------:R-:W-:-:S04]  /*10bc0*/  FFMA R22, R17, -7.5497894158615963534e-08, R22 ;  /* 0xb3a2216811167823 */ /* 0x000fc80000000016 */
[----:B------:R-:W-:Y:S01]  /*10bd0*/  FFMA R22, R17, -5.3903029534742383927e-15, R22 ;  /* 0xa7c234c511167823 */ /* 0x000fe20000000016 */
[----:B------:R-:W-:Y:S01]  /*10be0*/  FFMA R17, R18, R7, 1 ;  /* 0x3f80000012117423 */ /* 0x000fe20000000007 */
        /* <DEDUP_REMOVED lines=12> */
.L_x_212:
        /* <DEDUP_REMOVED lines=41> */
[----:B--2---:R-:W-:-:S06]  /*10f40*/  DMUL R6, R6, UR4 ;  /* 0x0000000406067c28 */ /* 0x004fcc0008000000 */
[----:B------:R-:W2:Y:S02]  /*10f50*/  F2F.F32.F64 R22, R6 ;  /* 0x0000000600167310 */ /* 0x000ea40000301000 */
[----:B0-2---:R-:W-:-:S07]  /*10f60*/  FSEL R22, -R22, R22, !P1 ;  /* 0x0000001616167208 */ /* 0x005fce0004800100 */
.L_x_211:
[----:B------:R-:W-:Y:S05]  /*10f70*/  BSYNC.RECONVERGENT B0 ;  /* 0x0000000000007941 */ /* 0x000fea0003800200 */
.L_x_210:
        /* <DEDUP_REMOVED lines=36> */
.L_x_215:
        /* <DEDUP_REMOVED lines=37> */
[----:B------:R-:W3:Y:S01]  /*11410*/  I2F.F64.S64 R6, R6 ;  /* 0x0000000600067312 */ /* 0x000ee20000301c00 */
[----:B------:R-:W-:-:S05]  /*11420*/  LEA.HI R20, R20, R21, RZ, 0x1 ;  /* 0x0000001514147211 */ /* 0x000fca00078f08ff */
[----:B------:R-:W-:-:S04]  /*11430*/  IMAD.MOV R18, RZ, RZ, -R20 ;  /* 0x000000ffff127224 */ /* 0x000fc800078e0a14 */
[----:B------:R-:W-:Y:S01]  /*11440*/  @!P0 IMAD.MOV.U32 R20, RZ, RZ, R18 ;  /* 0x000000ffff148224 */ /* 0x000fe200078e0012 */
[----:B---3--:R-:W-:-:S06]  /*11450*/  DMUL R6, R6, UR4 ;  /* 0x0000000406067c28 */ /* 0x008fcc0008000000 */
[----:B--2---:R-:W2:Y:S02]  /*11460*/  F2F.F32.F64 R22, R6 ;  /* 0x0000000600167310 */ /* 0x004ea40000301000 */
[----:B--2---:R-:W-:-:S07]  /*11470*/  FSEL R18, -R22, R22, !P1 ;  /* 0x0000001616127208 */ /* 0x004fce0004800100 */
.L_x_214:
[----:B------:R-:W-:Y:S05]  /*11480*/  BSYNC.RECONVERGENT B0 ;  /* 0x0000000000007941 */ /* 0x000fea0003800200 */
.L_x_213:
        /* <DEDUP_REMOVED lines=12> */
[----:B------:R-:W-:Y:S01]  /*11550*/  BSSY.RECONVERGENT B0, `(.L_x_216) ;  /* 0x0000049000007945 */ /* 0x000fe20003800200 */
[----:B------:R-:W-:-:S03]  /*11560*/  FSEL R20, -R16, -0.16666662693023681641, !P0 ;  /* 0xbe2aaaa810147808 */ /* 0x000fc60004000100 */
[----:B------:R-:W-:Y:S01]  /*11570*/  FFMA R22, R7, R6, R22 ;  /* 0x0000000607167223 */ /* 0x000fe20000000016 */
[----:B------:R-:W-:Y:S02]  /*11580*/  FSEL R6, R18, 1, P0 ;  /* 0x3f80000012067808 */ /* 0x000fe40000000000 */
[----:B------:R-:W-:Y:S01]  /*11590*/  FSETP.GE.AND P0, PT, |R9|, 105615, PT ;  /* 0x47ce47800900780b */ /* 0x000fe20003f06200 */
[C---:B------:R-:W-:Y:S02]  /*115a0*/  FFMA R22, R7.reuse, R22, R20 ;  /* 0x0000001607167223 */ /* 0x040fe40000000014 */
[----:B------:R-:W-:Y:S01]  /*115b0*/  FFMA R7, R7, R6, RZ ;  /* 0x0000000607077223 */ /* 0x000fe200000000ff */
[----:B------:R-:W0:Y:S03]  /*115c0*/  F2I.NTZ R20, R21 ;  /* 0x0000001500147305 */ /* 0x000e260000203100 */
[----:B------:R-:W-:-:S04]  /*115d0*/  FFMA R18, R7, R22, R6 ;  /* 0x0000001607127223 */ /* 0x000fc80000000006 */
[----:B------:R-:W-:Y:S01]  /*115e0*/  @P1 FADD R18, RZ, -R18 ;  /* 0x80000012ff121221 */ /* 0x000fe20000000000 */
[----:B------:R-:W-:Y:S01]  /*115f0*/  F2F.F64.F32 R6, R17 ;  /* 0x0000001100067310 */ /* 0x000fe20000201800 */
[----:B0-----:R-:W-:-:S07]  /*11600*/  I2FP.F32.S32 R22, R20 ;  /* 0x0000001400167245 */ /* 0x001fce0000201400 */
        /* <DEDUP_REMOVED lines=17> */
.L_x_218:
        /* <DEDUP_REMOVED lines=36> */
[----:B0-----:R-:W-:Y:S02]  /*11960*/  LEA.HI R20, R18, R17, RZ, 0x1 ;  /* 0x0000001112147211 */ /* 0x001fe400078f08ff */
[----:B------:R-:W-:Y:S02]  /*11970*/  ISETP.GE.AND P1, PT, R9, RZ, PT ;  /* 0x000000ff0900720c */ /* 0x000fe40003f26270 */
[----:B------:R-:W0:Y:S01]  /*11980*/  I2F.F64.S64 R6, R6 ;  /* 0x0000000600067312 */ /* 0x000e220000301c00 */
[----:B------:R-:W-:-:S04]  /*11990*/  IMAD.MOV R9, RZ, RZ, -R20 ;  /* 0x000000ffff097224 */ /* 0x000fc800078e0a14 */
[----:B------:R-:W-:Y:S01]  /*119a0*/  @!P0 IMAD.MOV.U32 R20, RZ, RZ, R9 ;  /* 0x000000ffff148224 */ /* 0x000fe200078e0009 */
[----:B0-----:R-:W-:-:S06]  /*119b0*/  DMUL R6, R6, UR4 ;  /* 0x0000000406067c28 */ /* 0x001fcc0008000000 */
[----:B------:R-:W0:Y:S02]  /*119c0*/  F2F.F32.F64 R22, R6 ;  /* 0x0000000600167310 */ /* 0x000e240000301000 */
[----:B0-----:R-:W-:-:S07]  /*119d0*/  FSEL R22, -R22, R22, !P1 ;  /* 0x0000001616167208 */ /* 0x001fce0004800100 */
.L_x_217:
[----:B------:R-:W-:Y:S05]  /*119e0*/  BSYNC.RECONVERGENT B0 ;  /* 0x0000000000007941 */ /* 0x000fea0003800200 */
.L_x_216:
        /* <DEDUP_REMOVED lines=29> */
[----:B0-----:R-:W-:Y:S01]  /*11bc0*/  IMAD.SHL.U32 R6, R10, 0x100, RZ ;  /* 0x000001000a067824 */ /* 0x001fe200078e00ff */
[----:B------:R-:W0:Y:S01]  /*11bd0*/  LDCU.64 UR10, c[0x4][URZ] ;  /* 0x01000000ff0a77ac */ /* 0x000e220008000a00 */
[----:B------:R-:W-:Y:S02]  /*11be0*/  IMAD.MOV.U32 R22, RZ, RZ, RZ ;  /* 0x000000ffff167224 */ /* 0x000fe400078e00ff */
[----:B------:R-:W-:Y:S01]  /*11bf0*/  IMAD.MOV.U32 R9, RZ, RZ, R1 ;  /* 0x000000ffff097224 */ /* 0x000fe200078e0001 */
[----:B------:R-:W-:Y:S01]  /*11c00*/  LOP3.LUT R17, R6, 0x80000000, RZ, 0xfc, !PT ;  /* 0x8000000006117812 */ /* 0x000fe200078efcff */
[----:B------:R-:W-:Y:S01]  /*11c10*/  UMOV UR5, URZ ;  /* 0x000000ff00057c82 */ /* 0x000fe20008000000 */
[----:B------:R-:W-:-:S05]  /*11c20*/  UMOV UR4, URZ ;  /* 0x000000ff00047c82 */ /* 0x000fca0008000000 */
.L_x_221:
[----:B0-----:R-:W-:Y:S02]  /*11c30*/  IMAD.U32 R6, RZ, RZ, UR10 ;  /* 0x0000000aff067e24 */ /* 0x001fe4000f8e00ff */
        /* <DEDUP_REMOVED lines=43> */
.L_x_220:
[----:B------:R-:W-:Y:S05]  /*11ef0*/  BSYNC.RECONVERGENT B0 ;  /* 0x0000000000007941 */ /* 0x000fea0003800200 */
.L_x_219:
[----:B0-----:R-:W-:Y:S01]  /*11f00*/  LOP3.LUT R6, R17, 0x1, RZ, 0xc0, !PT ;  /* 0x0000000111067812 */ /* 0x001fe200078ec0ff */
[----:B------:R-:W-:Y:S01]  /*11f10*/  FMUL R9, R7, R7 ;  /* 0x0000000707097220 */ /* 0x000fe20000400000 */
[----:B------:R-:W-:Y:S01]  /*11f20*/  LOP3.LUT P1, RZ, R17, 0x2, RZ, 0xc0, !PT ;  /* 0x0000000211ff7812 */ /* 0x000fe2000782c0ff */
[----:B------:R-:W-:Y:S01]  /*11f30*/  UMOV UR4, 0x9999999a ;  /* 0x9999999a00047882 */ /* 0x000fe20000000000 */
[----:B------:R-:W-:Y:S01]  /*11f40*/  ISETP.NE.U32.AND P0, PT, R6, 0x1, PT ;  /* 0x000000010600780c */ /* 0x000fe20003f05070 */
[----:B------:R-:W-:Y:S01]  /*11f50*/  FFMA R12, R9, R12, -0.0013887860113754868507 ;  /* 0xbab607ed090c7423 */ /* 0x000fe2000000000c */
[----:B------:R-:W-:Y:S02]  /*11f60*/  UMOV UR5, 0x3fc99999 ;  /* 0x3fc9999900057882 */ /* 0x000fe40000000000 */
[----:B------:R-:W-:Y:S01]  /*11f70*/  FSEL R10, R13, 0.0083327032625675201416, !P0 ;  /* 0x3c0885e40d0a7808 */ /* 0x000fe20004000000 */
[----:B--2---:R-:W-:Y:S01]  /*11f80*/  DMUL R18, R18, UR4 ;  /* 0x0000000412127c28 */ /* 0x004fe20008000000 */
[----:B------:R-:W-:-:S02]  /*11f90*/  FSEL R13, -R16, -0.16666662693023681641, !P0 ;  /* 0xbe2aaaa8100d7808 */ /* 0x000fc40004000100 */
[----:B------:R-:W0:Y:S01]  /*11fa0*/  LDC R16, c[0x0][0x39c] ;  /* 0x0000e700ff107b82 */ /* 0x000e220000000800 */
[----:B------:R-:W-:Y:S02]  /*11fb0*/  FSEL R12, R12, -0.00019574658654164522886, !P0 ;  /* 0xb94d41530c0c7808 */ /* 0x000fe40004000000 */
[----:B------:R-:W-:-:S03]  /*11fc0*/  FSEL R6, R7, 1, P0 ;  /* 0x3f80000007067808 */ /* 0x000fc60000000000 */
[C---:B------:R-:W-:Y:S02]  /*11fd0*/  FFMA R10, R9.reuse, R12, R10 ;  /* 0x0000000c090a7223 */ /* 0x040fe4000000000a */
[C---:B------:R-:W-:Y:S02]  /*11fe0*/  FFMA R7, R9.reuse, R6, RZ ;  /* 0x0000000609077223 */ /* 0x040fe400000000ff */
[----:B------:R-:W-:Y:S01]  /*11ff0*/  FFMA R10, R9, R10, R13 ;  /* 0x0000000a090a7223 */ /* 0x000fe2000000000d */
[----:B------:R-:W-:-:S03]  /*12000*/  IMAD.MOV.U32 R9, RZ, RZ, R11 ;  /* 0x000000ffff097224 */ /* 0x000fc600078e000b */
[----:B------:R-:W-:Y:S01]  /*12010*/  FFMA R6, R7, R10, R6 ;  /* 0x0000000a07067223 */ /* 0x000fe20000000006 */
[----:B------:R-:W-:-:S03]  /*12020*/  IMAD.MOV.U32 R7, RZ, RZ, R26 ;  /* 0x000000ffff077224 */ /* 0x000fc600078e001a */
[----:B------:R-:W-:-:S04]  /*12030*/  @P1 FADD R6, RZ, -R6 ;  /* 0x80000006ff061221 */ /* 0x000fc80000000000 */
[----:B------:R-:W2:Y:S01]  /*12040*/  F2F.F64.F32 R36, R6 ;  /* 0x0000000600247310 */ /* 0x000ea20000201800 */
[----:B0-----:R-:W-:Y:S01]  /*12050*/  FSETP.GE.AND P0, PT, |R16|, 105615, PT ;  /* 0x47ce47801000780b */ /* 0x001fe20003f06200 */
[----:B--2---:R-:W-:-:S12]  /*12060*/  DFMA R36, R36, R18, R14 ;  /* 0x000000122424722b */ /* 0x004fd8000000000e */
[----:B------:R-:W-:Y:S05]  /*12070*/  @!P0 BRA `(.L_x_222) ;  /* 0x0000000000dc8947 */ /* 0x000fea0003800000 */
        /* <DEDUP_REMOVED lines=11> */
.L_x_223:
        /* <DEDUP_REMOVED lines=44> */
.L_x_222:
[C---:B------:R-:W-:Y:S01]  /*123f0*/  FMUL R6, R7.reuse, R7 ;  /* 0x0000000707067220 */ /* 0x040fe20000400000 */
[----:B------:R-:W-:Y:S01]  /*12400*/  FSETP.NEU.AND P0, PT, |R7|, 0.00049096695147454738617, PT ;  /* 0x3a00b43c0700780b */ /* 0x000fe20003f0d200 */
[----:B------:R-:W-:Y:S01]  /*12410*/  BSSY.RECONVERGENT B0, `(.L_x_224) ;  /* 0x0000014000007945 */ /* 0x000fe20003800200 */
[----:B------:R-:W-:Y:S01]  /*12420*/  LOP3.LUT R9, R9, 0x1, RZ, 0xc0, !PT ;  /* 0x0000000109097812 */ /* 0x000fe200078ec0ff */
[----:B------:R-:W-:-:S03]  /*12430*/  FFMA R5, R6, R5, 0.003265380859375 ;  /* 0x3b56000006057423 */ /* 0x000fc60000000005 */
[----:B------:R-:W-:Y:S01]  /*12440*/  ISETP.NE.U32.AND P1, PT, R9, 0x1, PT ;  /* 0x000000010900780c */ /* 0x000fe20003f25070 */
[----:B------:R-:W-:-:S04]  /*12450*/  FFMA R5, R6, R5, 0.0242919921875 ;  /* 0x3cc7000006057423 */ /* 0x000fc80000000005 */
[----:B------:R-:W-:-:S04]  /*12460*/  FFMA R5, R6, R5, 0.053466796875 ;  /* 0x3d5b000006057423 */ /* 0x000fc80000000005 */
[----:B------:R-:W-:-:S04]  /*12470*/  FFMA R5, R6, R5, 0.13337790966033935547 ;  /* 0x3e08943806057423 */ /* 0x000fc80000000005 */
[C---:B------:R-:W-:Y:S01]  /*12480*/  FFMA R5, R6.reuse, R5, 0.33333230018615722656 ;  /* 0x3eaaaa8806057423 */ /* 0x040fe20000000005 */
[----:B------:R-:W-:-:S04]  /*12490*/  FMUL R6, R6, R7 ;  /* 0x0000000706067220 */ /* 0x000fc80000400000 */
[----:B------:R-:W-:-:S06]  /*124a0*/  @P0 FFMA R7, R5, R6, R7 ;  /* 0x0000000605070223 */ /* 0x000fcc0000000007 */
[----:B------:R-:W0:Y:S02]  /*124b0*/  @!P1 MUFU.RCP R7, -R7 ;  /* 0x8000000700079308 */ /* 0x000e240000001000 */
[----:B0-----:R-:W-:-:S05]  /*124c0*/  FMUL R5, R7, R8 ;  /* 0x0000000807057220 */ /* 0x001fca0000400000 */
[----:B------:R-:W-:-:S05]  /*124d0*/  LOP3.LUT R0, R0, 0x80000000, R5, 0xb8, !PT ;  /* 0x8000000000007812 */ /* 0x000fca00078eb805 */
[----:B------:R-:W-:Y:S01]  /*124e0*/  FADD.RZ R0, R5, R0 ;  /* 0x0000000005007221 */ /* 0x000fe2000000c000 */
[----:B------:R-:W-:-:S05]  /*124f0*/  MOV R5, 0x12550 ;  /* 0x0001255000057802 */ /* 0x000fca0000000f00 */
[----:B------:R-:W0:Y:S08]  /*12500*/  FRND.TRUNC R0, R0 ;  /* 0x0000000000007307 */ /* 0x000e30000020d000 */
[----:B0-----:R-:W0:Y:S02]  /*12510*/  F2F.F64.F32 R34, R0 ;  /* 0x0000000000227310 */ /* 0x001e240000201800 */
[----:B0-----:R-:W-:-:S10]  /*12520*/  DADD R8, -RZ, |R34| ;  /* 0x00000000ff087229 */ /* 0x001fd40000000522 */
[----:B------:R-:W-:-:S07]  /*12530*/  IMAD.MOV.U32 R6, RZ, RZ, R9 ;  /* 0x000000ffff067224 */ /* 0x000fce00078e0009 */
[----:B-1----:R-:W-:Y:S05]  /*12540*/  CALL.REL.NOINC `($_Z20scanExclusiveShared4P6float4S0_jjfffiiiifiif$__internal_accurate_pow) ;  /* 0x0000021800ac7944 */ /* 0x002fea0003c00000 */
[----:B------:R-:W-:Y:S05]  /*12550*/  BSYNC.RECONVERGENT B0 ;  /* 0x0000000000007941 */ /* 0x000fea0003800200 */
.L_x_224:
[----:B------:R-:W-:Y:S01]  /*12560*/  DADD R8, R34, 2 ;  /* 0x4000000022087429 */ /* 0x000fe20000000000 */
[----:B------:R-:W-:Y:S01]  /*12570*/  FSETP.NEU.AND P0, PT, R0, RZ, PT ;  /* 0x000000ff0000720b */ /* 0x000fe20003f0d000 */
[----:B------:R-:W-:Y:S01]  /*12580*/  BSSY.RECONVERGENT B0, `(.L_x_225) ;  /* 0x000000e000007945 */ /* 0x000fe20003800200 */
[----:B------:R-:W-:-:S07]  /*12590*/  IMAD.MOV.U32 R29, RZ, RZ, R17 ;  /* 0x000000ffff1d7224 */ /* 0x000fce00078e0011 */
[----:B------:R-:W-:Y:S02]  /*125a0*/  LOP3.LUT R5, R9, 0x7ff00000, RZ, 0xc0, !PT ;  /* 0x7ff0000009057812 */ /* 0x000fe400078ec0ff */
[----:B------:R0:W1:Y:S02]  /*125b0*/  I2F.F64.U32 R8, R28 ;  /* 0x0000001c00087312 */ /* 0x0000640000201800 */
[----:B------:R-:W-:Y:S01]  /*125c0*/  ISETP.NE.AND P1, PT, R5, 0x7ff00000, PT ;  /* 0x7ff000000500780c */ /* 0x000fe20003f25270 */
[----:B0-----:R-:W-:Y:S01]  /*125d0*/  IMAD.MOV.U32 R28, RZ, RZ, R6 ;  /* 0x000000ffff1c7224 */ /* 0x001fe200078e0006 */
[----:B------:R-:W-:-:S11]  /*125e0*/  @!P0 CS2R R28, SRZ ;  /* 0x00000000001c8805 */ /* 0x000fd6000001ff00 */
[----:B-1----:R-:W-:Y:S05]  /*125f0*/  @P1 BRA `(.L_x_226) ;  /* 0x0000000000181947 */ /* 0x002fea0003800000 */
[----:B------:R-:W-:-:S13]  /*12600*/  FSETP.NAN.AND P0, PT, R0, R0, PT ;  /* 0x000000000000720b */ /* 0x000fda0003f08000 */
[----:B------:R-:W-:Y:S01]  /*12610*/  @P0 DADD R28, R34, 2 ;  /* 0x40000000221c0429 */ /* 0x000fe20000000000 */
[----:B------:R-:W-:Y:S10]  /*12620*/  @P0 BRA `(.L_x_226) ;  /* 0x00000000000c0947 */ /* 0x000ff40003800000 */
[----:B------:R-:W-:-:S14]  /*12630*/  DSETP.NEU.AND P0, PT, |R34|, +INF , PT ;  /* 0x7ff000002200742a */ /* 0x000fdc0003f0d200 */
[----:B------:R-:W-:Y:S02]  /*12640*/  @!P0 IMAD.MOV.U32 R28, RZ, RZ, 0x0 ;  /* 0x00000000ff1c8424 */ /* 0x000fe400078e00ff */
[----:B------:R-:W-:-:S07]  /*12650*/  @!P0 IMAD.MOV.U32 R29, RZ, RZ, 0x7ff00000 ;  /* 0x7ff00000ff1d8424 */ /* 0x000fce00078e00ff */
.L_x_226:
[----:B------:R-:W-:Y:S05]  /*12660*/  BSYNC.RECONVERGENT B0 ;  /* 0x0000000000007941 */ /* 0x000fea0003800200 */
.L_x_225:
        /* <DEDUP_REMOVED lines=8> */
.L_x_227:
        /* <DEDUP_REMOVED lines=36> */
.L_x_229:
[----:B------:R-:W-:Y:S05]  /*12930*/  BSYNC.RECONVERGENT B1 ;  /* 0x0000000000017941 */ /* 0x000fea0003800200 */
.L_x_228:
        /* <DEDUP_REMOVED lines=17> */
.L_x_231:
[----:B------:R-:W-:Y:S05]  /*12a50*/  BSYNC.RECONVERGENT B2 ;  /* 0x0000000000027941 */ /* 0x000fea0003800200 */
.L_x_230:
        /* <DEDUP_REMOVED lines=20> */
[----:B------:R-:W-:Y:S01]  /*12ba0*/  FSEL R5, R6, -R6, P2 ;  /* 0x8000000606057208 */ /* 0x000fe20001000000 */
[----:B------:R-:W-:-:S04]  /*12bb0*/  IMAD.MOV.U32 R6, RZ, RZ, R11 ;  /* 0x000000ffff067224 */ /* 0x000fc800078e000b */
[----:B------:R-:W-:Y:S01]  /*12bc0*/  @!P0 FFMA R12, R8, 1.6832555532455444336, R5 ;  /* 0x3fd774eb080c8823 */ /* 0x000fe20000000005 */
[----:B------:R-:W-:Y:S02]  /*12bd0*/  IMAD.MOV.U32 R5, RZ, RZ, 0x4016cbe4 ;  /* 0x4016cbe4ff057424 */ /* 0x000fe400078e00ff */
[----:B------:R-:W-:-:S03]  /*12be0*/  IMAD.MOV.U32 R8, RZ, RZ, R26 ;  /* 0x000000ffff087224 */ /* 0x000fc600078e001a */
[----:B------:R-:W-:Y:S01]  /*12bf0*/  @!P3 FSEL R12, R5, 0.78539818525314331055, !P0 ;  /* 0x3f490fdb050cb808 */ /* 0x000fe20004000000 */
[----:B------:R-:W-:Y:S01]  /*12c00*/  VIADD R5, R27, 0x2 ;  /* 0x000000021b057836 */ /* 0x000fe20000000000 */
[----:B------:R-:W-:Y:S02]  /*12c10*/  @!P1 FSEL R12, RZ, 3.1415927410125732422, P0 ;  /* 0x40490fdbff0c9808 */ /* 0x000fe40000000000 */
[----:B------:R-:W-:Y:S02]  /*12c20*/  FSETP.NAN.AND P0, PT, R0, R0, PT ;  /* 0x000000000000720b */ /* 0x000fe40003f08000 */
[----:B------:R-:W-:Y:S02]  /*12c30*/  LOP3.LUT R7, R12, 0x80000000, R7, 0xb8, !PT ;  /* 0x800000000c077812 */ /* 0x000fe400078eb807 */
[----:B------:R-:W-:Y:S02]  /*12c40*/  I2FP.F32.U32 R5, R5 ;  /* 0x0000000500057245 */ /* 0x000fe40000201000 */
[----:B------:R-:W-:Y:S01]  /*12c50*/  FSEL R7, R0, R7, P0 ;  /* 0x0000000700077208 */ /* 0x000fe20000000000 */
[----:B------:R-:W-:-:S02]  /*12c60*/  VIADD R0, R2, 0x3 ;  /* 0x0000000302007836 */ /* 0x000fc40000000000 */
[----:B0-----:R-:W-:Y:S01]  /*12c70*/  FMUL R10, R5, UR5 ;  /* 0x00000005050a7c20 */ /* 0x001fe20008400000 */
[----:B------:R0:W1:Y:S02]  /*12c80*/  F2F.F64.F32 R28, R7 ;  /* 0x00000007001c7310 */ /* 0x0000640000201800 */
[----:B------:R-:W-:Y:S01]  /*12c90*/  I2FP.F32.U32 R9, R0 ;  /* 0x0000000000097245 */ /* 0x000fe20000201000 */
[----:B------:R-:W-:Y:S06]  /*12ca0*/  @!P5 BRA `(.L_x_232) ;  /* 0x0000000000dcd947 */ /* 0x000fec0003800000 */
[----:B------:R-:W2:Y:S02]  /*12cb0*/  LDC R16, c[0x0][0x39c] ;  /* 0x0000e700ff107b82 */ /* 0x000ea40000000800 */
[----:B--2---:R-:W-:-:S13]  /*12cc0*/  FSETP.NEU.AND P0, PT, |R16|, +INF , PT ;  /* 0x7f8000001000780b */ /* 0x004fda0003f0d200 */
[----:B------:R-:W-:Y:S01]  /*12cd0*/  @!P0 FMUL R8, RZ, R16 ;  /* 0x00000010ff088220 */ /* 0x000fe20000400000 */
[----:B------:R-:W-:Y:S01]  /*12ce0*/  @!P0 IMAD.MOV.U32 R6, RZ, RZ, RZ ;  /* 0x000000ffff068224 */ /* 0x000fe200078e00ff */
[----:B------:R-:W-:Y:S06]  /*12cf0*/  @!P0 BRA `(.L_x_232) ;  /* 0x0000000000c88947 */ /* 0x000fec0003800000 */
[----:B------:R-:W-:Y:S01]  /*12d00*/  IMAD.SHL.U32 R6, R16, 0x100, RZ ;  /* 0x0000010010067824 */ /* 0x000fe200078e00ff */
[----:B------:R-:W-:Y:S01]  /*12d10*/  CS2R R12, SRZ ;  /* 0x00000000000c7805 */ /* 0x000fe2000001ff00 */
[----:B------:R-:W-:Y:S01]  /*12d20*/  IMAD.MOV.U32 R5, RZ, RZ, R1 ;  /* 0x000000ffff057224 */ /* 0x000fe200078e0001 */
[----:B------:R-:W2:Y:S02]  /*12d30*/  LDCU.64 UR10, c[0x4][URZ] ;  /* 0x01000000ff0a77ac */ /* 0x000ea40008000a00 */
[----:B------:R-:W-:Y:S01]  /*12d40*/  LOP3.LUT R17, R6, 0x80000000, RZ, 0xfc, !PT ;  /* 0x8000000006117812 */ /* 0x000fe200078efcff */
[----:B------:R-:W-:-:S06]  /*12d50*/  UMOV UR4, URZ ;  /* 0x000000ff00047c82 */ /* 0x000fcc0008000000 */
.L_x_233:
[----:B--2---:R-:W-:Y:S02]  /*12d60*/  IMAD.U32 R14, RZ, RZ, UR10 ;  /* 0x0000000aff0e7e24 */ /* 0x004fe4000f8e00ff */
[----:B------:R-:W-:-:S05]  /*12d70*/  IMAD.U32 R15, RZ, RZ, UR11 ;  /* 0x0000000bff0f7e24 */ /* 0x000fca000f8e00ff */
[----:B------:R-:W0:Y:S01]  /*12d80*/  LDG.E.CONSTANT R6, desc[UR6][R14.64] ;  /* 0x000000060e067981 */ /* 0x000e22000c1e9900 */
[----:B------:R-:W-:Y:S02]  /*12d90*/  UIADD3 UR10, UP0, UPT, UR10, 0x4, URZ ;  /* 0x000000040a0a7890 */ /* 0x000fe4000ff1e0ff */
[----:B------:R-:W-:Y:S02]  /*12da0*/  UIADD3 UR4, UPT, UPT, UR4, 0x1, URZ ;  /* 0x0000000104047890 */ /* 0x000fe4000fffe0ff */
[----:B------:R-:W-:Y:S02]  /*12db0*/  UIADD3.X UR11, UPT, UPT, URZ, UR11, URZ, UP0, !UPT ;  /* 0x0000000bff0b7290 */ /* 0x000fe400087fe4ff */
[----:B------:R-:W-:Y:S01]  /*12dc0*/  UISETP.NE.AND UP0, UPT, UR4, 0x6, UPT ;  /* 0x000000060400788c */ /* 0x000fe2000bf05270 */
[----:B0-----:R-:W-:-:S03]  /*12dd0*/  IMAD.WIDE.U32 R6, R6, R17, RZ ;  /* 0x0000001106067225 */ /* 0x001fc600078e00ff */
        /* <DEDUP_REMOVED lines=29> */
[----:B------:R-:W0:Y:S01]  /*12fb0*/  I2F.F64.S64 R14, R14 ;  /* 0x0000000e000e7312 */ /* 0x000e220000301c00 */
[----:B------:R-:W-:-:S05]  /*12fc0*/  LEA.HI R6, R7, R6, RZ, 0x1 ;  /* 0x0000000607067211 */ /* 0x000fca00078f08ff */
[----:B------:R-:W-:-:S04]  /*12fd0*/  IMAD.MOV R5, RZ, RZ, -R6 ;  /* 0x000000ffff057224 */ /* 0x000fc800078e0a06 */
[----:B------:R-:W-:Y:S01]  /*12fe0*/  @!P1 IMAD.MOV.U32 R6, RZ, RZ, R5 ;  /* 0x000000ffff069224 */ /* 0x000fe200078e0005 */
[----:B0-----:R-:W-:-:S10]  /*12ff0*/  DMUL R12, R14, UR10 ;  /* 0x0000000a0e0c7c28 */ /* 0x001fd40008000000 */
[----:B------:R-:W0:Y:S02]  /*13000*/  F2F.F32.F64 R12, R12 ;  /* 0x0000000c000c7310 */ /* 0x000e240000301000 */
[----:B0-----:R-:W-:-:S07]  /*13010*/  FSEL R8, -R12, R12, !P0 ;  /* 0x0000000c0c087208 */ /* 0x001fce0004000100 */
.L_x_232:
[----:B------:R-:W-:Y:S01]  /*13020*/  IMAD.MOV.U32 R14, RZ, RZ, R8 ;  /* 0x000000ffff0e7224 */ /* 0x000fe200078e0008 */
[----:B------:R-:W-:Y:S01]  /*13030*/  LOP3.LUT R6, R6, 0x1, RZ, 0xc0, !PT ;  /* 0x0000000106067812 */ /* 0x000fe200078ec0ff */
[----:B------:R-:W-:Y:S02]  /*13040*/  IMAD.MOV.U32 R8, RZ, RZ, 0x3c190000 ;  /* 0x3c190000ff087424 */ /* 0x000fe400078e00ff */
[----:B------:R-:W-:Y:S01]  /*13050*/  FMUL R15, R10, 0.63661974668502807617 ;  /* 0x3f22f9830a0f7820 */ /* 0x000fe20000400000 */
[C---:B------:R-:W-:Y:S01]  /*13060*/  FMUL R5, R14.reuse, R14 ;  /* 0x0000000e0e057220 */ /* 0x040fe20000400000 */
[----:B------:R-:W-:Y:S01]  /*13070*/  FSETP.NEU.AND P0, PT, |R14|, 0.00049096695147454738617, PT ;  /* 0x3a00b43c0e00780b */ /* 0x000fe20003f0d200 */
[----:B------:R-:W-:Y:S01]  /*13080*/  BSSY.RECONVERGENT B0, `(.L_x_234) ;  /* 0x0000050000007945 */ /* 0x000fe20003800200 */
[----:B------:R-:W-:Y:S01]  /*13090*/  ISETP.NE.U32.AND P1, PT, R6, 0x1, PT ;  /* 0x000000010600780c */ /* 0x000fe20003f25070 */
[C---:B------:R-:W-:Y:S01]  /*130a0*/  FFMA R12, R5.reuse, R8, 0.003265380859375 ;  /* 0x3b560000050c7423 */ /* 0x040fe20000000008 */
[----:B------:R-:W2:Y:S03]  /*130b0*/  F2I.NTZ R15, R15 ;  /* 0x0000000f000f7305 */ /* 0x000ea60000203100 */
[----:B------:R-:W-:-:S04]  /*130c0*/  FFMA R12, R5, R12, 0.0242919921875 ;  /* 0x3cc70000050c7423 */ /* 0x000fc8000000000c */
[----:B------:R-:W-:-:S04]  /*130d0*/  FFMA R12, R5, R12, 0.053466796875 ;  /* 0x3d5b0000050c7423 */ /* 0x000fc8000000000c */
[----:B------:R-:W-:-:S04]  /*130e0*/  FFMA R12, R5, R12, 0.13337790966033935547 ;  /* 0x3e089438050c7423 */ /* 0x000fc8000000000c */
[C---:B------:R-:W-:Y:S01]  /*130f0*/  FFMA R12, R5.reuse, R12, 0.33333230018615722656 ;  /* 0x3eaaaa88050c7423 */ /* 0x040fe2000000000c */
[----:B------:R-:W-:Y:S01]  /*13100*/  FMUL R5, R5, R14 ;  /* 0x0000000e05057220 */ /* 0x000fe20000400000 */
[----:B--2---:R-:W-:-:S03]  /*13110*/  I2FP.F32.S32 R13, R15 ;  /* 0x0000000f000d7245 */ /* 0x004fc60000201400 */
[----:B------:R-:W-:Y:S01]  /*13120*/  @P0 FFMA R14, R12, R5, R14 ;  /* 0x000000050c0e0223 */ /* 0x000fe2000000000e */
[----:B------:R-:W-:Y:S01]  /*13130*/  IMAD.MOV.U32 R5, RZ, RZ, 0x3f000000 ;  /* 0x3f000000ff057424 */ /* 0x000fe200078e00ff */
[----:B------:R-:W-:Y:S01]  /*13140*/  FSETP.GE.AND P0, PT, |R10|, 105615, PT ;  /* 0x47ce47800a00780b */ /* 0x000fe20003f06200 */
[----:B------:R-:W-:-:S03]  /*13150*/  FFMA R12, R13, -1.5707962512969970703, R10 ;  /* 0xbfc90fda0d0c7823 */ /* 0x000fc6000000000a */
[----:B------:R-:W2:Y:S01]  /*13160*/  @!P1 MUFU.RCP R14, -R14 ;  /* 0x8000000e000e9308 */ /* 0x000ea20000001000 */
[----:B------:R-:W-:-:S04]  /*13170*/  FFMA R12, R13, -7.5497894158615963534e-08, R12 ;  /* 0xb3a221680d0c7823 */ /* 0x000fc8000000000c */
[----:B------:R-:W-:Y:S01]  /*13180*/  FFMA R18, R13, -5.3903029534742383927e-15, R12 ;  /* 0xa7c234c50d127823 */ /* 0x000fe2000000000c */
[----:B--2---:R-:W-:-:S05]  /*13190*/  FMUL R6, R14, R9 ;  /* 0x000000090e067220 */ /* 0x004fca0000400000 */
[----:B0-----:R-:W-:-:S05]  /*131a0*/  LOP3.LUT R7, R5, 0x80000000, R6, 0xb8, !PT ;  /* 0x8000000005077812 */ /* 0x001fca00078eb806 */
        /* <DEDUP_REMOVED lines=17> */
.L_x_236:
        /* <DEDUP_REMOVED lines=36> */
[----:B------:R-:W0:Y:S01]  /*13500*/  I2F.F64.S64 R6, R6 ;  /* 0x0000000600067312 */ /* 0x000e220000301c00 */
[----:B------:R-:W-:Y:S02]  /*13510*/  LEA.HI R15, R15, R14, RZ, 0x1 ;  /* 0x0000000e0f0f7211 */ /* 0x000fe400078f08ff */
[----:B------:R-:W-:-:S03]  /*13520*/  ISETP.GE.AND P1, PT, R13, RZ, PT ;  /* 0x000000ff0d00720c */ /* 0x000fc60003f26270 */
[----:B------:R-:W-:-:S04]  /*13530*/  IMAD.MOV R13, RZ, RZ, -R15 ;  /* 0x000000ffff0d7224 */ /* 0x000fc800078e0a0f */
[----:B------:R-:W-:Y:S01]  /*13540*/  @!P0 IMAD.MOV.U32 R15, RZ, RZ, R13 ;  /* 0x000000ffff0f8224 */ /* 0x000fe200078e000d */
[----:B0-----:R-:W-:-:S10]  /*13550*/  DMUL R16, R6, UR4 ;  /* 0x0000000406107c28 */ /* 0x001fd40008000000 */
[----:B------:R-:W0:Y:S02]  /*13560*/  F2F.F32.F64 R16, R16 ;  /* 0x0000001000107310 */ /* 0x000e240000301000 */
[----:B0-----:R-:W-:-:S07]  /*13570*/  FSEL R18, -R16, R16, !P1 ;  /* 0x0000001010127208 */ /* 0x001fce0004800100 */
.L_x_235:
[----:B------:R-:W-:Y:S05]  /*13580*/  BSYNC.RECONVERGENT B0 ;  /* 0x0000000000007941 */ /* 0x000fea0003800200 */
.L_x_234:
[----:B------:R-:W-:Y:S01]  /*13590*/  FMUL R14, R12, 0.63661974668502807617 ;  /* 0x3f22f9830c0e7820 */ /* 0x000fe20000400000 */
[----:B------:R-:W-:Y:S01]  /*135a0*/  LOP3.LUT R16, R15, 0x1, RZ, 0xc0, !PT ;  /* 0x000000010f107812 */ /* 0x000fe200078ec0ff */
[----:B------:R-:W-:Y:S02]  /*135b0*/  IMAD.MOV.U32 R13, RZ, RZ, 0x37cbac00 ;  /* 0x37cbac00ff0d7424 */ /* 0x000fe400078e00ff */
[----:B------:R-:W-:Y:S01]  /*135c0*/  FMUL R7, R18, R18 ;  /* 0x0000001212077220 */ /* 0x000fe20000400000 */
[----:B------:R-:W-:Y:S01]  /*135d0*/  IMAD.MOV.U32 R17, RZ, RZ, 0x3effffff ;  /* 0x3effffffff117424 */ /* 0x000fe200078e00ff */
[----:B------:R-:W-:Y:S01]  /*135e0*/  ISETP.NE.U32.AND P0, PT, R16, 0x1, PT ;  /* 0x000000011000780c */ /* 0x000fe20003f05070 */
[----:B------:R-:W0:Y:S01]  /*135f0*/  F2I.NTZ R14, R14 ;  /* 0x0000000e000e7305 */ /* 0x000e220000203100 */
[----:B------:R-:W-:Y:S01]  /*13600*/  FFMA R6, R7, R13, -0.0013887860113754868507 ;  /* 0xbab607ed07067423 */ /* 0x000fe2000000000d */
[----:B------:R-:W-:Y:S01]  /*13610*/  IMAD.MOV.U32 R16, RZ, RZ, 0x3d2aaabb ;  /* 0x3d2aaabbff107424 */ /* 0x000fe200078e00ff */
[----:B------:R-:W-:Y:S01]  /*13620*/  FSEL R22, -R17, -0.16666662693023681641, !P0 ;  /* 0xbe2aaaa811167808 */ /* 0x000fe20004000100 */
[----:B------:R-:W-:Y:S01]  /*13630*/  BSSY.RECONVERGENT B0, `(.L_x_237) ;  /* 0x0000047000007945 */ /* 0x000fe20003800200 */
[----:B------:R-:W-:-:S02]  /*13640*/  LOP3.LUT P1, RZ, R15, 0x2, RZ, 0xc0, !PT ;  /* 0x000000020fff7812 */ /* 0x000fc4000782c0ff */
[----:B------:R-:W-:Y:S02]  /*13650*/  FSEL R6, R6, -0.00019574658654164522886, !P0 ;  /* 0xb94d415306067808 */ /* 0x000fe40004000000 */
[----:B------:R-:W-:-:S05]  /*13660*/  FSEL R20, R16, 0.0083327032625675201416, !P0 ;  /* 0x3c0885e410147808 */ /* 0x000fca0004000000 */
[C---:B------:R-:W-:Y:S01]  /*13670*/  FFMA R20, R7.reuse, R6, R20 ;  /* 0x0000000607147223 */ /* 0x040fe20000000014 */
[----:B------:R-:W-:Y:S02]  /*13680*/  FSEL R6, R18, 1, P0 ;  /* 0x3f80000012067808 */ /* 0x000fe40000000000 */
[----:B------:R-:W-:Y:S01]  /*13690*/  FSETP.GE.AND P0, PT, |R12|, 105615, PT ;  /* 0x47ce47800c00780b */ /* 0x000fe20003f06200 */
[C---:B------:R-:W-:Y:S01]  /*136a0*/  FFMA R20, R7.reuse, R20, R22 ;  /* 0x0000001407147223 */ /* 0x040fe20000000016 */
[----:B0-----:R-:W-:Y:S01]  /*136b0*/  I2FP.F32.S32 R15, R14 ;  /* 0x0000000e000f7245 */ /* 0x001fe20000201400 */
[----:B------:R-:W-:-:S04]  /*136c0*/  FFMA R7, R7, R6, RZ ;  /* 0x0000000607077223 */ /* 0x000fc800000000ff */
[----:B------:R-:W-:-:S04]  /*136d0*/  FFMA R18, R15, -1.5707962512969970703, R12 ;  /* 0xbfc90fda0f127823 */ /* 0x000fc8000000000c */
[----:B------:R-:W-:Y:S01]  /*136e0*/  FFMA R22, R15, -7.5497894158615963534e-08, R18 ;  /* 0xb3a221680f167823 */ /* 0x000fe20000000012 */
[----:B------:R-:W-:-:S03]  /*136f0*/  FFMA R18, R7, R20, R6 ;  /* 0x0000001407127223 */ /* 0x000fc60000000006 */
[----:B------:R-:W-:Y:S01]  /*13700*/  FFMA R22, R15, -5.3903029534742383927e-15, R22 ;  /* 0xa7c234c50f167823 */ /* 0x000fe20000000016 */
[----:B------:R-:W-:Y:S01]  /*13710*/  @P1 FADD R18, RZ, -R18 ;  /* 0x80000012ff121221 */ /* 0x000fe20000000000 */
        /* <DEDUP_REMOVED lines=12> */
.L_x_239:
        /* <DEDUP_REMOVED lines=41> */
[----:B0-----:R-:W-:-:S06]  /*13a70*/  DMUL R6, R6, UR4 ;  /* 0x0000000406067c28 */ /* 0x001fcc0008000000 */
[----:B------:R-:W0:Y:S02]  /*13a80*/  F2F.F32.F64 R22, R6 ;  /* 0x0000000600167310 */ /* 0x000e240000301000 */
[----:B0-----:R-:W-:-:S07]  /*13a90*/  FSEL R22, -R22, R22, !P1 ;  /* 0x0000001616167208 */ /* 0x001fce0004800100 */
.L_x_238:
[----:B------:R-:W-:Y:S05]  /*13aa0*/  BSYNC.RECONVERGENT B0 ;  /* 0x0000000000007941 */ /* 0x000fea0003800200 */
.L_x_237:
        /* <DEDUP_REMOVED lines=11> */
[----:B------:R-:W-:-:S03]  /*13b60*/  FSEL R14, -R17, -0.16666662693023681641, !P0 ;  /* 0xbe2aaaa8110e7808 */ /* 0x000fc60004000100 */
[----:B------:R-:W-:Y:S01]  /*13b70*/  FFMA R24, R7, R6, R24 ;  /* 0x0000000607187223 */ /* 0x000fe20000000018 */
[----:B------:R-:W-:Y:S02]  /*13b80*/  FSEL R6, R22, 1, P0 ;  /* 0x3f80000016067808 */ /* 0x000fe40000000000 */
[----:B------:R-:W-:Y:S01]  /*13b90*/  FSETP.GE.AND P0, PT, |R15|, 105615, PT ;  /* 0x47ce47800f00780b */ /* 0x000fe20003f06200 */
[C---:B------:R-:W-:Y:S02]  /*13ba0*/  FFMA R14, R7.reuse, R24, R14 ;  /* 0x00000018070e7223 */ /* 0x040fe4000000000e */
        /* <DEDUP_REMOVED lines=20> */
.L_x_242:
        /* <DEDUP_REMOVED lines=41> */
[----:B--2---:R-:W-:-:S06]  /*13f80*/  DMUL R6, R6, UR4 ;  /* 0x0000000406067c28 */ /* 0x004fcc0008000000 */
[----:B------:R-:W2:Y:S02]  /*13f90*/  F2F.F32.F64 R22, R6 ;  /* 0x0000000600167310 */ /* 0x000ea40000301000 */
[----:B0-2---:R-:W-:-:S07]  /*13fa0*/  FSEL R22, -R22, R22, !P1 ;  /* 0x0000001616167208 */ /* 0x005fce0004800100 */
.L_x_241:
[----:B------:R-:W-:Y:S05]  /*13fb0*/  BSYNC.RECONVERGENT B0 ;  /* 0x0000000000007941 */ /* 0x000fea0003800200 */
.L_x_240:
        /* <DEDUP_REMOVED lines=36> */
.L_x_245:
        /* <DEDUP_REMOVED lines=38> */
[----:B------:R-:W3:Y:S01]  /*14460*/  I2F.F64.S64 R6, R6 ;  /* 0x0000000600067312 */ /* 0x000ee20000301c00 */
[----:B------:R-:W-:Y:S01]  /*14470*/  ISETP.GE.AND P1, PT, R21, RZ, PT ;  /* 0x000000ff1500720c */ /* 0x000fe20003f26270 */
[----:B------:R-:W-:Y:S01]  /*14480*/  @!P0 IMAD.MOV.U32 R19, RZ, RZ, R20 ;  /* 0x000000ffff138224 */ /* 0x000fe200078e0014 */
[----:B---3--:R-:W-:-:S06]  /*14490*/  DMUL R6, R6, UR4 ;  /* 0x0000000406067c28 */ /* 0x008fcc0008000000 */
[----:B--2---:R-:W2:Y:S02]  /*144a0*/  F2F.F32.F64 R22, R6 ;  /* 0x0000000600167310 */ /* 0x004ea40000301000 */
[----:B--2---:R-:W-:-:S07]  /*144b0*/  FSEL R20, -R22, R22, !P1 ;  /* 0x0000001616147208 */ /* 0x004fce0004800100 */
.L_x_244:
[----:B------:R-:W-:Y:S05]  /*144c0*/  BSYNC.RECONVERGENT B0 ;  /* 0x0000000000007941 */ /* 0x000fea0003800200 */
.L_x_243:
        /* <DEDUP_REMOVED lines=12> */
[----:B0-----:R-:W-:Y:S01]  /*14590*/  DMUL R14, R14, UR4 ;  /* 0x000000040e0e7c28 */ /* 0x001fe20008000000 */
[----:B------:R-:W-:Y:S01]  /*145a0*/  FSEL R24, -R17, -0.16666662693023681641, !P0 ;  /* 0xbe2aaaa811187808 */ /* 0x000fe20004000100 */
[----:B------:R-:W-:Y:S02]  /*145b0*/  BSSY.RECONVERGENT B0, `(.L_x_246) ;  /* 0x0000047000007945 */ /* 0x000fe40003800200 */
[----:B------:R-:W-:Y:S01]  /*145c0*/  FFMA R22, R7, R6, R22 ;  /* 0x0000000607167223 */ /* 0x000fe20000000016 */
[----:B------:R-:W-:-:S02]  /*145d0*/  FSEL R6, R20, 1, P0 ;  /* 0x3f80000014067808 */ /* 0x000fc40000000000 */
[----:B------:R-:W0:Y:S01]  /*145e0*/  F2I.NTZ R20, R21 ;  /* 0x0000001500147305 */ /* 0x000e220000203100 */
[C---:B------:R-:W-:Y:S01]  /*145f0*/  FFMA R22, R7.reuse, R22, R24 ;  /* 0x0000001607167223 */ /* 0x040fe20000000018 */
[----:B------:R-:W-:Y:S01]  /*14600*/  FSETP.GE.AND P0, PT, |R10|, 105615, PT ;  /* 0x47ce47800a00780b */ /* 0x000fe20003f06200 */
[----:B------:R-:W-:-:S04]  /*14610*/  FFMA R7, R7, R6, RZ ;  /* 0x0000000607077223 */ /* 0x000fc800000000ff */
[----:B------:R-:W-:-:S04]  /*14620*/  FFMA R22, R7, R22, R6 ;  /* 0x0000001607167223 */ /* 0x000fc80000000006 */
[----:B------:R-:W-:-:S04]  /*14630*/  @P1 FADD R22, RZ, -R22 ;  /* 0x80000016ff161221 */ /* 0x000fc80000000000 */
[----:B------:R-:W2:Y:S01]  /*14640*/  F2F.F64.F32 R6, R22 ;  /* 0x0000001600067310 */ /* 0x000ea20000201800 */
[----:B0-----:R-:W-:-:S05]  /*14650*/  I2FP.F32.S32 R23, R20 ;  /* 0x0000001400177245 */ /* 0x001fca0000201400 */
[----:B------:R-:W-:-:S04]  /*14660*/  FFMA R24, R23, -1.5707962512969970703, R10 ;  /* 0xbfc90fda17187823 */ /* 0x000fc8000000000a */
[----:B------:R-:W-:-:S04]  /*14670*/  FFMA R24, R23, -7.5497894158615963534e-08, R24 ;  /* 0xb3a2216817187823 */ /* 0x000fc80000000018 */
[----:B------:R-:W-:Y:S01]  /*14680*/  FFMA R23, R23, -5.3903029534742383927e-15, R24 ;  /* 0xa7c234c517177823 */ /* 0x000fe20000000018 */
[----:B--2---:R-:W-:Y:S01]  /*14690*/  DFMA R6, R6, R14, R18 ;  /* 0x0000000e0606722b */ /* 0x004fe20000000012 */
        /* <DEDUP_REMOVED lines=12> */
.L_x_248:
        /* <DEDUP_REMOVED lines=44> */
.L_x_247:
[----:B------:R-:W-:Y:S05]  /*14a20*/  BSYNC.RECONVERGENT B0 ;  /* 0x0000000000007941 */ /* 0x000fea0003800200 */
.L_x_246:
        /* <DEDUP_REMOVED lines=36> */
.L_x_251:
        /* <DEDUP_REMOVED lines=39> */
[----:B------:R-:W-:-:S05]  /*14ee0*/  IADD3 R10, PT, PT, -R12, RZ, RZ ;  /* 0x000000ff0c0a7210 */ /* 0x000fca0007ffe1ff */
[----:B------:R-:W-:Y:S01]  /*14ef0*/  @!P0 IMAD.MOV.U32 R12, RZ, RZ, R10 ;  /* 0x000000ffff0c8224 */ /* 0x000fe200078e000a */
[----:B---3--:R-:W-:-:S06]  /*14f00*/  DMUL R18, R18, UR4 ;  /* 0x0000000412127c28 */ /* 0x008fcc0008000000 */
[----:B--2---:R-:W2:Y:S02]  /*14f10*/  F2F.F32.F64 R20, R18 ;  /* 0x0000001200147310 */ /* 0x004ea40000301000 */
[----:B--2---:R-:W-:-:S07]  /*14f20*/  FSEL R10, -R20, R20, !P1 ;  /* 0x00000014140a7208 */ /* 0x004fce0004800100 */
.L_x_250:
[----:B------:R-:W-:Y:S05]  /*14f30*/  BSYNC.RECONVERGENT B0 ;  /* 0x0000000000007941 */ /* 0x000fea0003800200 */
.L_x_249:
[----:B------:R-:W-:Y:S01]  /*14f40*/  LOP3.LUT R19, R12, 0x1, RZ, 0xc0, !PT ;  /* 0x000000010c137812 */ /* 0x000fe200078ec0ff */
[----:B------:R-:W-:Y:S01]  /*14f50*/  FMUL R18, R10, R10 ;  /* 0x0000000a0a127220 */ /* 0x000fe20000400000 */
[----:B------:R-:W-:Y:S01]  /*14f60*/  LOP3.LUT P1, RZ, R12, 0x2, RZ, 0xc0, !PT ;  /* 0x000000020cff7812 */ /* 0x000fe2000782c0ff */
[----:B------:R-:W-:Y:S01]  /*14f70*/  UMOV UR4, 0x9999999a ;  /* 0x9999999a00047882 */ /* 0x000fe20000000000 */
[----:B------:R-:W-:Y:S01]  /*14f80*/  ISETP.NE.U32.AND P0, PT, R19, 0x1, PT ;  /* 0x000000011300780c */ /* 0x000fe20003f05070 */
[----:B------:R-:W-:Y:S01]  /*14f90*/  FFMA R13, R18, R13, -0.0013887860113754868507 ;  /* 0xbab607ed120d7423 */ /* 0x000fe2000000000d */
[----:B------:R-:W-:Y:S02]  /*14fa0*/  UMOV UR5, 0x3fc99999 ;  /* 0x3fc9999900057882 */ /* 0x000fe40000000000 */
[----:B------:R-:W-:Y:S01]  /*14fb0*/  FSEL R12, -R17, -0.16666662693023681641, !P0 ;  /* 0xbe2aaaa8110c7808 */ /* 0x000fe20004000100 */
[----:B0-----:R-:W-:Y:S01]  /*14fc0*/  DMUL R14, R14, UR4 ;  /* 0x000000040e0e7c28 */ /* 0x001fe20008000000 */
[----:B------:R-:W0:Y:S01]  /*14fd0*/  LDC R17, c[0x0][0x39c] ;  /* 0x0000e700ff117b82 */ /* 0x000e220000000800 */
[----:B------:R-:W-:-:S02]  /*14fe0*/  FSEL R19, R16, 0.0083327032625675201416, !P0 ;  /* 0x3c0885e410137808 */ /* 0x000fc40004000000 */
[----:B------:R-:W-:Y:S02]  /*14ff0*/  FSEL R13, R13, -0.00019574658654164522886, !P0 ;  /* 0xb94d41530d0d7808 */ /* 0x000fe40004000000 */
[----:B------:R-:W-:-:S03]  /*15000*/  FSEL R10, R10, 1, P0 ;  /* 0x3f8000000a0a7808 */ /* 0x000fc60000000000 */
[C---:B------:R-:W-:Y:S02]  /*15010*/  FFMA R19, R18.reuse, R13, R19 ;  /* 0x0000000d12137223 */ /* 0x040fe40000000013 */
[C---:B------:R-:W-:Y:S02]  /*15020*/  FFMA R13, R18.reuse, R10, RZ ;  /* 0x0000000a120d7223 */ /* 0x040fe400000000ff */
[----:B------:R-:W-:-:S04]  /*15030*/  FFMA R12, R18, R19, R12 ;  /* 0x00000013120c7223 */ /* 0x000fc8000000000c */
[----:B------:R-:W-:Y:S01]  /*15040*/  FFMA R10, R13, R12, R10 ;  /* 0x0000000c0d0a7223 */ /* 0x000fe2000000000a */
[----:B------:R-:W-:-:S03]  /*15050*/  IMAD.MOV.U32 R12, RZ, RZ, R11 ;  /* 0x000000ffff0c7224 */ /* 0x000fc600078e000b */
[----:B------:R-:W-:-:S04]  /*15060*/  @P1 FADD R10, RZ, -R10 ;  /* 0x8000000aff0a1221 */ /* 0x000fc80000000000 */
[----:B------:R-:W2:Y:S01]  /*15070*/  F2F.F64.F32 R36, R10 ;  /* 0x0000000a00247310 */ /* 0x000ea20000201800 */
[----:B0-----:R-:W-:Y:S01]  /*15080*/  FSETP.GE.AND P0, PT, |R17|, 105615, PT ;  /* 0x47ce47801100780b */ /* 0x001fe20003f06200 */
        /* <DEDUP_REMOVED lines=13> */
.L_x_253:
        /* <DEDUP_REMOVED lines=44> */
.L_x_252:
[----:B------:R-:W-:Y:S01]  /*15420*/  IMAD.MOV.U32 R10, RZ, RZ, R6 ;  /* 0x000000ffff0a7224 */ /* 0x000fe200078e0006 */
[----:B------:R-:W-:Y:S01]  /*15430*/  LOP3.LUT R6, R12, 0x1, RZ, 0xc0, !PT ;  /* 0x000000010c067812 */ /* 0x000fe200078ec0ff */
[----:B------:R-:W-:Y:S02]  /*15440*/  BSSY.RECONVERGENT B0, `(.L_x_254) ;  /* 0x0000015000007945 */ /* 0x000fe40003800200 */
        /* <DEDUP_REMOVED lines=21> */
.L_x_254:
        /* <DEDUP_REMOVED lines=16> */
.L_x_256:
[----:B------:R-:W-:Y:S05]  /*156a0*/  BSYNC.RECONVERGENT B0 ;  /* 0x0000000000007941 */ /* 0x000fea0003800200 */
.L_x_255:
        /* <DEDUP_REMOVED lines=8> */
.L_x_257:
        /* <DEDUP_REMOVED lines=35> */
.L_x_259:
[----:B------:R-:W-:Y:S05]  /*15960*/  BSYNC.RECONVERGENT B1 ;  /* 0x0000000000017941 */ /* 0x000fea0003800200 */
.L_x_258:
        /* <DEDUP_REMOVED lines=17> */
.L_x_261:
[----:B------:R-:W-:Y:S05]  /*15a80*/  BSYNC.RECONVERGENT B2 ;  /* 0x0000000000027941 */ /* 0x000fea0003800200 */
.L_x_260:
[----:B------:R-:W-:Y:S02]  /*15a90*/  IMAD.MOV.U32 R9, RZ, RZ, 0x3b33710b ;  /* 0x3b33710bff097424 */ /* 0x000fe400078e00ff */
[----:B------:R-:W-:Y:S01]  /*15aa0*/  FMUL R6, R5, R5 ;  /* 0x0000000505067220 */ /* 0x000fe20000400000 */
[----:B------:R-:W-:Y:S01]  /*15ab0*/  ISETP.GE.AND P0, PT, R19, RZ, PT ;  /* 0x000000ff1300720c */ /* 0x000fe20003f06270 */
[----:B------:R-:W0:Y:S01]  /*15ac0*/  LDCU UR5, c[0x0][0x3b4] ;  /* 0x00007680ff0577ac */ /* 0x000e220008000800 */
[----:B------:R-:W-:Y:S01]  /*15ad0*/  FSETP.NEU.AND P3, PT, |R7|, |R0|, PT ;  /* 0x400000000700720b */ /* 0x000fe20003f6d200 */
[----:B------:R-:W-:Y:S01]  /*15ae0*/  FFMA R9, R6, R9, -0.015681877732276916504 ;  /* 0xbc80774806097423 */ /* 0x000fe20000000009 */
[----:B------:R-:W-:Y:S01]  /*15af0*/  FSETP.NEU.AND P1, PT, R10, RZ, PT ;  /* 0x000000ff0a00720b */ /* 0x000fe20003f2d000 */
[----:B------:R-:W-:Y:S01]  /*15b00*/  FADD R7, |R0|, |R7| ;  /* 0x4000000700077221 */ /* 0x000fe20000000200 */
[----:B------:R-:W-:Y:S02]  /*15b10*/  VIADD R27, R27, 0x3 ;  /* 0x000000031b1b7836 */ /* 0x000fe40000000000 */
[----:B------:R-:W-:Y:S01]  /*15b20*/  FFMA R9, R6, R9, 0.042200751602649688721 ;  /* 0x3d2cdab206097423 */ /* 0x000fe20000000009 */
[----:B------:R-:W-:-:S03]  /*15b30*/  VIADD R2, R2, 0x4 ;  /* 0x0000000402027836 */ /* 0x000fc60000000000 */
[----:B------:R-:W-:Y:S01]  /*15b40*/  FFMA R9, R6, R9, -0.074792981147766113281 ;  /* 0xbd992d1006097423 */ /* 0x000fe20000000009 */
[----:B------:R-:W-:-:S03]  /*15b50*/  I2FP.F32.U32 R10, R27 ;  /* 0x0000001b000a7245 */ /* 0x000fc60000201000 */
[----:B------:R-:W-:-:S04]  /*15b60*/  FFMA R9, R6, R9, 0.10640415549278259277 ;  /* 0x3dd9ea6c06097423 */ /* 0x000fc80000000009 */
[----:B------:R-:W-:Y:S01]  /*15b70*/  FFMA R9, R6, R9, -0.14207722246646881104 ;  /* 0xbe117cb106097423 */ /* 0x000fe20000000009 */
[----:B0-----:R-:W-:-:S03]  /*15b80*/  FMUL R10, R10, UR5 ;  /* 0x000000050a0a7c20 */ /* 0x001fc60008400000 */
        /* <DEDUP_REMOVED lines=10> */
[----:B------:R-:W-:-:S05]  /*15c30*/  IMAD.MOV.U32 R5, RZ, RZ, 0x4016cbe4 ;  /* 0x4016cbe4ff057424 */ /* 0x000fca00078e00ff */
[----:B------:R-:W-:Y:S01]  /*15c40*/  @!P3 FSEL R9, R5, 0.78539818525314331055, !P0 ;  /* 0x3f490fdb0509b808 */ /* 0x000fe20004000000 */
[----:B------:R-:W-:Y:S01]  /*15c50*/  IMAD.MOV.U32 R5, RZ, RZ, R26 ;  /* 0x000000ffff057224 */ /* 0x000fe200078e001a */
        /* <DEDUP_REMOVED lines=19> */
.L_x_263:
        /* <DEDUP_REMOVED lines=44> */
.L_x_262:
        /* <DEDUP_REMOVED lines=8> */
[----:B------:R-:W-:-:S03]  /*160d0*/  IMAD.MOV.U32 R7, RZ, RZ, 0x3f000000 ;  /* 0x3f000000ff077424 */ /* 0x000fc600078e00ff */
[----:B------:R-:W-:-:S04]  /*160e0*/  FFMA R6, R5, R6, 0.0242919921875 ;  /* 0x3cc7000005067423 */ /* 0x000fc80000000006 */
[----:B------:R-:W-:-:S04]  /*160f0*/  FFMA R6, R5, R6, 0.053466796875 ;  /* 0x3d5b000005067423 */ /* 0x000fc80000000006 */
[----:B------:R-:W-:-:S04]  /*16100*/  FFMA R6, R5, R6, 0.13337790966033935547 ;  /* 0x3e08943805067423 */ /* 0x000fc80000000006 */
[C---:B------:R-:W-:Y:S01]  /*16110*/  FFMA R6, R5.reuse, R6, 0.33333230018615722656 ;  /* 0x3eaaaa8805067423 */ /* 0x040fe20000000006 */
[----:B------:R-:W-:-:S04]  /*16120*/  FMUL R5, R5, R13 ;  /* 0x0000000d05057220 */ /* 0x000fc80000400000 */
[----:B------:R-:W-:Y:S01]  /*16130*/  @P0 FFMA R13, R6, R5, R13 ;  /* 0x00000005060d0223 */ /* 0x000fe2000000000d */
[C---:B------:R-:W-:Y:S01]  /*16140*/  FMUL R5, R10.reuse, 0.63661974668502807617 ;  /* 0x3f22f9830a057820 */ /* 0x040fe20000400000 */
[----:B------:R-:W-:-:S04]  /*16150*/  FSETP.GE.AND P0, PT, |R10|, 105615, PT ;  /* 0x47ce47800a00780b */ /* 0x000fc80003f06200 */
[----:B------:R-:W1:Y:S08]  /*16160*/  @!P1 MUFU.RCP R13, -R13 ;  /* 0x8000000d000d9308 */ /* 0x000e700000001000 */
[----:B------:R-:W2:Y:S01]  /*16170*/  F2I.NTZ R5, R5 ;  /* 0x0000000500057305 */ /* 0x000ea20000203100 */
[----:B-1----:R-:W-:-:S05]  /*16180*/  FMUL R6, R13, R0 ;  /* 0x000000000d067220 */ /* 0x002fca0000400000 */
[----:B------:R-:W-:Y:S02]  /*16190*/  LOP3.LUT R7, R7, 0x80000000, R6, 0xb8, !PT ;  /* 0x8000000007077812 */ /* 0x000fe400078eb806 */
[----:B--2---:R-:W-:-:S03]  /*161a0*/  I2FP.F32.S32 R9, R5 ;  /* 0x0000000500097245 */ /* 0x004fc60000201400 */
[----:B------:R-:W-:Y:S02]  /*161b0*/  FADD.RZ R7, R6, R7 ;  /* 0x0000000706077221 */ /* 0x000fe4000000c000 */
[----:B------:R-:W-:-:S04]  /*161c0*/  FFMA R8, R9, -1.5707962512969970703, R10 ;  /* 0xbfc90fda09087823 */ /* 0x000fc8000000000a */
[----:B------:R-:W1:Y:S01]  /*161d0*/  F2I.TRUNC.NTZ R7, R7 ;  /* 0x0000000700077305 */ /* 0x000e62000020f100 */
[----:B------:R-:W-:-:S04]  /*161e0*/  FFMA R8, R9, -7.5497894158615963534e-08, R8 ;  /* 0xb3a2216809087823 */ /* 0x000fc80000000008 */
[----:B------:R-:W-:Y:S01]  /*161f0*/  FFMA R15, R9, -5.3903029534742383927e-15, R8 ;  /* 0xa7c234c5090f7823 */ /* 0x000fe20000000008 */
[----:B-1----:R-:W-:-:S05]  /*16200*/  VIADD R6, R7, UR8 ;  /* 0x0000000807067c36 */ /* 0x002fca0008000000 */
        /* <DEDUP_REMOVED lines=14> */
.L_x_266:
        /* <DEDUP_REMOVED lines=44> */
.L_x_265:
[----:B------:R-:W-:Y:S05]  /*165b0*/  BSYNC.RECONVERGENT B0 ;  /* 0x0000000000007941 */ /* 0x000fea0003800200 */
.L_x_264:
[----:B------:R-:W-:Y:S01]  /*165c0*/  FMUL R8, R9, 0.63661974668502807617 ;  /* 0x3f22f98309087820 */ /* 0x000fe20000400000 */
[----:B------:R-:W-:Y:S01]  /*165d0*/  LOP3.LUT R13, R5, 0x1, RZ, 0xc0, !PT ;  /* 0x00000001050d7812 */ /* 0x000fe200078ec0ff */
        /* <DEDUP_REMOVED lines=9> */
[----:B------:R-:W-:-:S02]  /*16670*/  FSEL R5, R15, 1, P0 ;  /* 0x3f8000000f057808 */ /* 0x000fc40000000000 */
[----:B------:R-:W-:Y:S02]  /*16680*/  FSEL R7, R7, -0.00019574658654164522886, !P0 ;  /* 0xb94d415307077808 */ /* 0x000fe40004000000 */
[----:B------:R-:W-:-:S05]  /*16690*/  FSEL R17, R13, 0.0083327032625675201416, !P0 ;  /* 0x3c0885e40d117808 */ /* 0x000fca0004000000 */
[----:B------:R-:W-:Y:S01]  /*166a0*/  FFMA R7, R6, R7, R17 ;  /* 0x0000000706077223 */ /* 0x000fe20000000011 */
[----:B------:R-:W-:Y:S02]  /*166b0*/  FSEL R17, -R14, -0.16666662693023681641, !P0 ;  /* 0xbe2aaaa80e117808 */ /* 0x000fe40004000100 */
[----:B------:R-:W-:Y:S02]  /*166c0*/  FSETP.GE.AND P0, PT, |R9|, 105615, PT ;  /* 0x47ce47800900780b */ /* 0x000fe40003f06200 */
[----:B-1----:R-:W-:Y:S01]  /*166d0*/  I2FP.F32.S32 R16, R8 ;  /* 0x0000000800107245 */ /* 0x002fe20000201400 */
[C---:B------:R-:W-:Y:S01]  /*166e0*/  FFMA R7, R6.reuse, R7, R17 ;  /* 0x0000000706077223 */ /* 0x040fe20000000011 */
[----:B------:R-:W-:-:S03]  /*166f0*/  FFMA R6, R6, R5, RZ ;  /* 0x0000000506067223 */ /* 0x000fc600000000ff */
        /* <DEDUP_REMOVED lines=17> */
.L_x_269:
        /* <DEDUP_REMOVED lines=33> */
[C---:B-1----:R-:W-:Y:S02]  /*16a20*/  LOP3.LUT R18, R8.reuse, R9, RZ, 0x3c, !PT ;  /* 0x0000000908127212 */ /* 0x042fe400078e3cff */
        /* <DEDUP_REMOVED lines=10> */
.L_x_268:
[----:B------:R-:W-:Y:S05]  /*16ad0*/  BSYNC.RECONVERGENT B0 ;  /* 0x0000000000007941 */ /* 0x000fea0003800200 */
.L_x_267:
        /* <DEDUP_REMOVED lines=30> */
[----:B------:R-:W-:Y:S01]  /*16cc0*/  MOV R5, R1 ;  /* 0x0000000100057202 */ /* 0x000fe20000000f00 */
[----:B------:R-:W-:Y:S01]  /*16cd0*/  IMAD.MOV.U32 R19, RZ, RZ, RZ ;  /* 0x000000ffff137224 */ /* 0x000fe200078e00ff */
[----:B------:R-:W1:Y:S02]  /*16ce0*/  LDCU.64 UR8, c[0x4][URZ] ;  /* 0x01000000ff0877ac */ /* 0x000e640008000a00 */
[----:B------:R-:W-:Y:S01]  /*16cf0*/  LOP3.LUT R8, R6, 0x80000000, RZ, 0xfc, !PT ;  /* 0x8000000006087812 */ /* 0x000fe200078efcff */
[----:B------:R-:W-:Y:S01]  /*16d00*/  UMOV UR5, URZ ;  /* 0x000000ff00057c82 */ /* 0x000fe20008000000 */
[----:B------:R-:W-:-:S05]  /*16d10*/  UMOV UR4, URZ ;  /* 0x000000ff00047c82 */ /* 0x000fca0008000000 */
.L_x_272:
        /* <DEDUP_REMOVED lines=44> */
.L_x_271:
[----:B------:R-:W-:Y:S05]  /*16fe0*/  BSYNC.RECONVERGENT B0 ;  /* 0x0000000000007941 */ /* 0x000fea0003800200 */
.L_x_270:
        /* <DEDUP_REMOVED lines=36> */
.L_x_275:
        /* <DEDUP_REMOVED lines=31> */
[----:B-1----:R-:W-:Y:S02]  /*17420*/  SHF.R.U32.HI R20, RZ, 0x1e, R5 ;  /* 0x0000001eff147819 */ /* 0x002fe40000011605 */
[----:B------:R-:W-:-:S02]  /*17430*/  SHF.R.S32.HI R7, RZ, 0x1f, R21 ;  /* 0x0000001fff077819 */ /* 0x000fc40000011415 */
[----:B------:R-:W-:Y:S02]  /*17440*/  LOP3.LUT R8, R21, R8, RZ, 0x3c, !PT ;  /* 0x0000000815087212 */ /* 0x000fe400078e3cff */
        /* <DEDUP_REMOVED lines=10> */
.L_x_274:
[----:B------:R-:W-:Y:S05]  /*174f0*/  BSYNC.RECONVERGENT B0 ;  /* 0x0000000000007941 */ /* 0x000fea0003800200 */
.L_x_273:
        /* <DEDUP_REMOVED lines=10> */
[----:B--2---:R-:W-:Y:S01]  /*175a0*/  DMUL R16, R16, UR4 ;  /* 0x0000000410107c28 */ /* 0x004fe20008000000 */
[----:B------:R-:W-:Y:S01]  /*175b0*/  FSEL R18, R13, 0.0083327032625675201416, !P0 ;  /* 0x3c0885e40d127808 */ /* 0x000fe20004000000 */
[----:B------:R-:W-:Y:S01]  /*175c0*/  BSSY.RECONVERGENT B0, `(.L_x_276) ;  /* 0x0000049000007945 */ /* 0x000fe20003800200 */
[----:B------:R-:W-:-:S03]  /*175d0*/  FSEL R5, R6, 1, P0 ;  /* 0x3f80000006057808 */ /* 0x000fc60000000000 */
[C---:B------:R-:W-:Y:S01]  /*175e0*/  FFMA R8, R7.reuse, R8, R18 ;  /* 0x0000000807087223 */ /* 0x040fe20000000012 */
[----:B------:R-:W-:Y:S01]  /*175f0*/  FSEL R18, -R14, -0.16666662693023681641, !P0 ;  /* 0xbe2aaaa80e127808 */ /* 0x000fe20004000100 */
[----:B------:R-:W-:Y:S01]  /*17600*/  FFMA R6, R7, R5, RZ ;  /* 0x0000000507067223 */ /* 0x000fe200000000ff */
[----:B------:R-:W-:-:S03]  /*17610*/  FSETP.GE.AND P0, PT, |R10|, 105615, PT ;  /* 0x47ce47800a00780b */ /* 0x000fc60003f06200 */
[----:B------:R-:W-:Y:S02]  /*17620*/  FFMA R18, R7, R8, R18 ;  /* 0x0000000807127223 */ /* 0x000fe40000000012 */
[----:B------:R-:W1:Y:S02]  /*17630*/  F2I.NTZ R8, R20 ;  /* 0x0000001400087305 */ /* 0x000e640000203100 */
[----:B------:R-:W-:-:S04]  /*17640*/  FFMA R18, R6, R18, R5 ;  /* 0x0000001206127223 */ /* 0x000fc80000000005 */
[----:B------:R-:W-:Y:S02]  /*17650*/  @P1 FADD R18, RZ, -R18 ;  /* 0x80000012ff121221 */ /* 0x000fe40000000000 */
[----:B------:R-:W-:Y:S01]  /*17660*/  F2F.F64.F32 R6, R15 ;  /* 0x0000000f00067310 */ /* 0x000fe20000201800 */
[----:B-1----:R-:W-:-:S07]  /*17670*/  I2FP.F32.S32 R5, R8 ;  /* 0x0000000800057245 */ /* 0x002fce0000201400 */
        /* <DEDUP_REMOVED lines=17> */
.L_x_278:
        /* <DEDUP_REMOVED lines=38> */
[----:B------:R-:W2:Y:S01]  /*179f0*/  I2F.F64.S64 R6, R6 ;  /* 0x0000000600067312 */ /* 0x000ea20000301c00 */
[----:B------:R-:W-:Y:S01]  /*17a00*/  ISETP.GE.AND P1, PT, R10, RZ, PT ;  /* 0x000000ff0a00720c */ /* 0x000fe20003f26270 */
[----:B------:R-:W-:Y:S01]  /*17a10*/  @!P0 IMAD.MOV.U32 R8, RZ, RZ, R5 ;  /* 0x000000ffff088224 */ /* 0x000fe200078e0005 */
[----:B--2---:R-:W-:-:S10]  /*17a20*/  DMUL R18, R6, UR4 ;  /* 0x0000000406127c28 */ /* 0x004fd40008000000 */
[----:B------:R-:W2:Y:S02]  /*17a30*/  F2F.F32.F64 R18, R18 ;  /* 0x0000001200127310 */ /* 0x000ea40000301000 */
[----:B-12---:R-:W-:-:S07]  /*17a40*/  FSEL R5, -R18, R18, !P1 ;  /* 0x0000001212057208 */ /* 0x006fce0004800100 */
.L_x_277:
[----:B------:R-:W-:Y:S05]  /*17a50*/  BSYNC.RECONVERGENT B0 ;  /* 0x0000000000007941 */ /* 0x000fea0003800200 */
.L_x_276:
        /* <DEDUP_REMOVED lines=36> */
.L_x_281:
        /* <DEDUP_REMOVED lines=44> */
.L_x_280:
[----:B------:R-:W-:Y:S05]  /*17f60*/  BSYNC.RECONVERGENT B0 ;  /* 0x0000000000007941 */ /* 0x000fea0003800200 */
.L_x_279:
        /* <DEDUP_REMOVED lines=19> */
[----:B------:R-:W-:Y:S02]  /*180a0*/  I2F.F64.U32 R12, R2 ;  /* 0x00000002000c7312 */ /* 0x000fe40000201800 */
[----:B------:R-:W-:-:S06]  /*180b0*/  @P1 FADD R10, RZ, -R10 ;  /* 0x8000000aff0a1221 */ /* 0x000fcc0000000000 */
[----:B------:R-:W2:Y:S02]  /*180c0*/  F2F.F64.F32 R6, R10 ;  /* 0x0000000a00067310 */ /* 0x000ea40000201800 */
[----:B--2---:R-:W-:Y:S01]  /*180d0*/  DFMA R16, R6, R8, R16 ;  /* 0x000000080610722b */ /* 0x004fe20000000010 */
[----:B------:R-:W-:Y:S02]  /*180e0*/  IMAD.MOV.U32 R8, RZ, RZ, R12 ;  /* 0x000000ffff087224 */ /* 0x000fe400078e000c */
[----:B------:R-:W-:-:S03]  /*180f0*/  IMAD.MOV.U32 R6, RZ, RZ, R13 ;  /* 0x000000ffff067224 */ /* 0x000fc600078e000d */
[----:B------:R-:W1:Y:S02]  /*18100*/  F2F.F32.F64 R7, R16 ;  /* 0x0000001000077310 */ /* 0x000e640000301000 */
[----:B-1----:R-:W-:-:S07]  /*18110*/  FADD R7, R7, -UR4 ;  /* 0x8000000407077e21 */ /* 0x002fce0008000000 */
[----:B0-----:R-:W-:Y:S05]  /*18120*/  CALL.REL.NOINC `($_Z20scanExclusiveShared4P6float4S0_jjfffiiiifiif$__internal_accurate_pow) ;  /* 0x000001bc00b47944 */ /* 0x001fea0003c00000 */
[----:B------:R-:W-:Y:S05]  /*18130*/  BSYNC.RECONVERGENT B0 ;  /* 0x0000000000007941 */ /* 0x000fea0003800200 */
.L_x_282:
        /* <DEDUP_REMOVED lines=17> */
.L_x_284:
        /* <DEDUP_REMOVED lines=44> */
.L_x_283:
[----:B------:R-:W-:Y:S02]  /*18510*/  IMAD.MOV.U32 R5, RZ, RZ, 0x3c190000 ;  /* 0x3c190000ff057424 */ /* 0x000fe400078e00ff */
        /* <DEDUP_REMOVED lines=11> */
[----:B------:R-:W-:Y:S01]  /*185d0*/  @P0 FFMA R26, R5, R2, R26 ;  /* 0x00000002051a0223 */ /* 0x000fe2000000001a */
[----:B------:R-:W-:-:S05]  /*185e0*/  IMAD.MOV.U32 R5, RZ, RZ, 0x3f000000 ;  /* 0x3f000000ff057424 */ /* 0x000fca00078e00ff */
        /* <DEDUP_REMOVED lines=11> */
.L_x_285:
        /* <DEDUP_REMOVED lines=15> */
.L_x_287:
[----:B------:R-:W-:Y:S05]  /*18790*/  BSYNC.RECONVERGENT B0 ;  /* 0x0000000000007941 */ /* 0x000fea0003800200 */
.L_x_286:
        /* <DEDUP_REMOVED lines=32> */
.L_x_289:
[----:B------:R-:W-:Y:S05]  /*189a0*/  BSYNC.RECONVERGENT B1 ;  /* 0x0000000000017941 */ /* 0x000fea0003800200 */
.L_x_288:
        /* <DEDUP_REMOVED lines=17> */
.L_x_291:
[----:B------:R-:W-:Y:S05]  /*18ac0*/  BSYNC.RECONVERGENT B2 ;  /* 0x0000000000027941 */ /* 0x000fea0003800200 */
.L_x_290:
[----:B------:R-:W-:Y:S02]  /*18ad0*/  IMAD.MOV.U32 R9, RZ, RZ, 0x3b33710b ;  /* 0x3b33710bff097424 */ /* 0x000fe400078e00ff */
[----:B------:R-:W-:Y:S01]  /*18ae0*/  FMUL R6, R5, R5 ;  /* 0x0000000505067220 */ /* 0x000fe20000400000 */
[----:B------:R-:W-:Y:S01]  /*18af0*/  ISETP.GE.AND P0, PT, R31, RZ, PT ;  /* 0x000000ff1f00720c */ /* 0x000fe20003f06270 */
[----:B------:R-:W-:Y:S01]  /*18b00*/  UMOV UR4, 0x4a8c154d ;  /* 0x4a8c154d00047882 */ /* 0x000fe20000000000 */
[----:B------:R-:W-:Y:S01]  /*18b10*/  FSETP.NEU.AND P3, PT, |R0|, |R7|, PT ;  /* 0x400000070000720b */ /* 0x000fe20003f6d200 */
[----:B------:R-:W-:Y:S01]  /*18b20*/  FFMA R9, R6, R9, -0.015681877732276916504 ;  /* 0xbc80774806097423 */ /* 0x000fe20000000009 */
[----:B------:R-:W-:Y:S01]  /*18b30*/  FSETP.NEU.AND P1, PT, R2, RZ, PT ;  /* 0x000000ff0200720b */ /* 0x000fe20003f2d000 */
[----:B------:R-:W-:Y:S02]  /*18b40*/  IMAD.MOV.U32 R2, RZ, RZ, 0x4016cbe4 ;  /* 0x4016cbe4ff027424 */ /* 0x000fe400078e00ff */
[----:B------:R-:W-:Y:S01]  /*18b50*/  FADD R0, |R7|, |R0| ;  /* 0x4000000007007221 */ /* 0x000fe20000000200 */
[----:B------:R-:W-:Y:S01]  /*18b60*/  FFMA R9, R6, R9, 0.042200751602649688721 ;  /* 0x3d2cdab206097423 */ /* 0x000fe20000000009 */
[----:B------:R-:W-:-:S02]  /*18b70*/  UMOV UR5, 0x404ca4ea ;  /* 0x404ca4ea00057882 */ /* 0x000fc40000000000 */
[----:B------:R-:W-:Y:S01]  /*18b80*/  DMUL R12, R28, UR4 ;  /* 0x000000041c0c7c28 */ /* 0x000fe20008000000 */
[----:B------:R-:W-:Y:S01]  /*18b90*/  FFMA R9, R6, R9, -0.074792981147766113281 ;  /* 0xbd992d1006097423 */ /* 0x000fe20000000009 */
[----:B------:R-:W-:-:S03]  /*18ba0*/  DMUL R34, R34, UR4 ;  /* 0x0000000422227c28 */ /* 0x000fc60008000000 */
        /* <DEDUP_REMOVED lines=12> */
[----:B------:R-:W-:Y:S02]  /*18c70*/  @!P3 FSEL R10, R2, 0.78539818525314331055, !P0 ;  /* 0x3f490fdb020ab808 */ /* 0x000fe40004000000 */
[----:B------:R-:W-:Y:S02]  /*18c80*/  @!P1 FSEL R10, RZ, 3.1415927410125732422, P0 ;  /* 0x40490fdbff0a9808 */ /* 0x000fe40000000000 */
[----:B------:R-:W-:Y:S02]  /*18c90*/  FSETP.NAN.AND P0, PT, R0, R0, PT ;  /* 0x000000000000720b */ /* 0x000fe40003f08000 */
[----:B------:R-:W-:-:S04]  /*18ca0*/  LOP3.LUT R7, R10, 0x80000000, R7, 0xb8, !PT ;  /* 0x800000000a077812 */ /* 0x000fc800078eb807 */
[----:B------:R-:W-:Y:S01]  /*18cb0*/  FSEL R0, R0, R7, P0 ;  /* 0x0000000700007208 */ /* 0x000fe20000000000 */
[----:B------:R-:W-:-:S03]  /*18cc0*/  DMUL R6, R32, UR4 ;  /* 0x0000000420067c28 */ /* 0x000fc60008000000 */
[----:B------:R-:W0:Y:S02]  /*18cd0*/  F2F.F64.F32 R14, R0 ;  /* 0x00000000000e7310 */ /* 0x000e240000201800 */
[----:B0-----:R-:W-:Y:S01]  /*18ce0*/  DMUL R14, R14, UR4 ;  /* 0x000000040e0e7c28 */ /* 0x001fe20008000000 */
[----:B------:R-:W-:Y:S10]  /*18cf0*/  BRA `(.L_x_35) ;  /* 0x0000018c00807947 */ /* 0x000ff40003800000 */
.L_x_33:
        /* <DEDUP_REMOVED lines=26> */
.L_x_294:
[----:B0-----:R-:W-:Y:S01]  /*18ea0*/  MOV R12, UR8 ;  /* 0x00000008000c7c02 */ /* 0x001fe20008000f00 */
        /* <DEDUP_REMOVED lines=43> */
.L_x_293:
        /* <DEDUP_REMOVED lines=8> */
[----:B------:R-:W-:Y:S01]  /*191e0*/  FFMA R5, R0, R5, 0.003265380859375 ;  /* 0x3b56000000057423 */ /* 0x000fe20000000005 */
[----:B------:R-:W-:-:S03]  /*191f0*/  I2FP.F32.U32 R13, R29 ;  /* 0x0000001d000d7245 */ /* 0x000fc60000201000 */
        /* <DEDUP_REMOVED lines=16> */
[----:B------:R-:W-:-:S07]  /*19300*/  MOV R8, 0x19320 ;  /* 0x0001932000087802 */ /* 0x000fce0000000f00 */
[----:B------:R-:W-:Y:S05]  /*19310*/  CALL.REL.NOINC `($__internal_2_$__cuda_sm3x_div_rn_noftz_f32_slowpath) ;  /* 0x000001a400987944 */ /* 0x000fea0003c00000 */
.L_x_296:
[----:B------:R-:W-:Y:S05]  /*19320*/  BSYNC.RECONVERGENT B2 ;  /* 0x0000000000027941 */ /* 0x000fea0003800200 */
.L_x_295:
[----:B------:R-:W-:Y:S01]  /*19330*/  IMAD.MOV.U32 R0, RZ, RZ, 0x3f000000 ;  /* 0x3f000000ff007424 */ /* 0x000fe200078e00ff */
[----:B------:R-:W0:Y:S01]  /*19340*/  LDCU UR4, c[0x0][0x3b4] ;  /* 0x00007680ff0477ac */ /* 0x000e220008000800 */
[----:B------:R-:W-:Y:S03]  /*19350*/  BSSY.RECONVERGENT B0, `(.L_x_297) ;  /* 0x000004a000007945 */ /* 0x000fe60003800200 */
[--C-:B------:R-:W-:Y:S01]  /*19360*/  LOP3.LUT R0, R0, 0x80000000, R5.reuse, 0xb8, !PT ;  /* 0x8000000000007812 */ /* 0x100fe200078eb805 */
[----:B------:R-:W1:Y:S04]  /*19370*/  LDCU UR5, c[0x0][0x3a8] ;  /* 0x00007500ff0577ac */ /* 0x000e680008000800 */
[----:B------:R-:W-:-:S06]  /*19380*/  FADD.RZ R0, R0, R5 ;  /* 0x0000000500007221 */ /* 0x000fcc000000c000 */
[----:B------:R-:W2:Y:S01]  /*19390*/  F2I.TRUNC.NTZ R0, R0 ;  /* 0x0000000000007305 */ /* 0x000ea2000020f100 */
[----:B-1----:R-:W-:-:S04]  /*193a0*/  IADD3 R7, PT, PT, -R2, UR5, RZ ;  /* 0x0000000502077c10 */ /* 0x002fc8000fffe1ff */
[----:B------:R-:W-:Y:S02]  /*193b0*/  I2FP.F32.U32 R15, R7 ;  /* 0x00000007000f7245 */ /* 0x000fe40000201000 */
[----:B--2---:R-:W-:-:S03]  /*193c0*/  IADD3 R5, PT, PT, -R0, UR8, RZ ;  /* 0x0000000800057c10 */ /* 0x004fc6000fffe1ff */
[----:B0-----:R-:W-:Y:S01]  /*193d0*/  FMUL R15, R15, UR4 ;  /* 0x000000040f0f7c20 */ /* 0x001fe20008400000 */
[----:B------:R-:W-:-:S05]  /*193e0*/  I2FP.F32.S32 R5, R5 ;  /* 0x0000000500057245 */ /* 0x000fca0000201400 */
[----:B------:R-:W-:-:S04]  /*193f0*/  FMUL R13, R5, UR4 ;  /* 0x00000004050d7c20 */ /* 0x000fc80008400000 */
[C---:B------:R-:W-:Y:S01]  /*19400*/  FMUL R5, R13.reuse, 0.63661974668502807617 ;  /* 0x3f22f9830d057820 */ /* 0x040fe20000400000 */
[----:B------:R-:W-:-:S03]  /*19410*/  FSETP.GE.AND P0, PT, |R13|, 105615, PT ;  /* 0x47ce47800d00780b */ /* 0x000fc60003f06200 */
[----:B------:R-:W0:Y:S02]  /*19420*/  F2I.NTZ R18, R5 ;  /* 0x0000000500127305 */ /* 0x000e240000203100 */
        /* <DEDUP_REMOVED lines=16> */
.L_x_299:
        /* <DEDUP_REMOVED lines=44> */
.L_x_298:
[----:B------:R-:W-:Y:S05]  /*197f0*/  BSYNC.RECONVERGENT B0 ;  /* 0x0000000000007941 */ /* 0x000fea0003800200 */
.L_x_297:
        /* <DEDUP_REMOVED lines=17> */
[----:B0-----:R-:W-:Y:S01]  /*19910*/  I2FP.F32.S32 R18, R5 ;  /* 0x0000000500127245 */ /* 0x001fe20000201400 */
        /* <DEDUP_REMOVED lines=19> */
.L_x_302:
        /* <DEDUP_REMOVED lines=44> */
.L_x_301:
[----:B------:R-:W-:Y:S05]  /*19d10*/  BSYNC.RECONVERGENT B0 ;  /* 0x0000000000007941 */ /* 0x000fea0003800200 */
.L_x_300:
        /* <DEDUP_REMOVED lines=36> */
.L_x_305:
        /* <DEDUP_REMOVED lines=44> */
.L_x_304:
[----:B------:R-:W-:Y:S05]  /*1a220*/  BSYNC.RECONVERGENT B0 ;  /* 0x0000000000007941 */ /* 0x000fea0003800200 */
.L_x_303:
        /* <DEDUP_REMOVED lines=36> */
.L_x_308:
        /* <DEDUP_REMOVED lines=43> */
[----:B0-2---:R-:W-:-:S07]  /*1a720*/  FSEL R6, -R22, R22, !P1 ;  /* 0x0000001616067208 */ /* 0x005fce0004800100 */
.L_x_307:
[----:B------:R-:W-:Y:S05]  /*1a730*/  BSYNC.RECONVERGENT B0 ;  /* 0x0000000000007941 */ /* 0x000fea0003800200 */
.L_x_306:
        /* <DEDUP_REMOVED lines=14> */
[C---:B------:R-:W-:Y:S01]  /*1a820*/  FFMA R8, R9.reuse, R0, R8 ;  /* 0x0000000009087223 */ /* 0x040fe20000000008 */
        /* <DEDUP_REMOVED lines=26> */
.L_x_311:
        /* <DEDUP_REMOVED lines=44> */
.L_x_310:
[----:B------:R-:W-:Y:S05]  /*1ac90*/  BSYNC.RECONVERGENT B0 ;  /* 0x0000000000007941 */ /* 0x000fea0003800200 */
.L_x_309:
        /* <DEDUP_REMOVED lines=36> */
.L_x_314:
        /* <DEDUP_REMOVED lines=44> */
.L_x_313:
[----:B------:R-:W-:Y:S05]  /*1b1a0*/  BSYNC.RECONVERGENT B0 ;  /* 0x0000000000007941 */ /* 0x000fea0003800200 */
.L_x_312:
[----:B------:R-:W-:Y:S01]  /*1b1b0*/  FMUL R13, R0, R0 ;  /* 0x00000000000d7220 */ /* 0x000fe20000400000 */
[C---:B------:R-:W-:Y:S01]  /*1b1c0*/  LOP3.LUT R6, R5.reuse, 0x1, RZ, 0xc0, !PT ;  /* 0x0000000105067812 */ /* 0x040fe200078ec0ff */
[----:B------:R-:W-:Y:S01]  /*1b1d0*/  UMOV UR4, 0x9999999a ;  /* 0x9999999a00047882 */ /* 0x000fe20000000000 */
[----:B------:R-:W-:Y:S01]  /*1b1e0*/  LOP3.LUT P1, RZ, R5, 0x2, RZ, 0xc0, !PT ;  /* 0x0000000205ff7812 */ /* 0x000fe2000782c0ff */
[----:B------:R-:W-:Y:S01]  /*1b1f0*/  FFMA R16, R13, R16, -0.0013887860113754868507 ;  /* 0xbab607ed0d107423 */ /* 0x000fe20000000010 */
[----:B------:R-:W-:Y:S01]  /*1b200*/  ISETP.NE.U32.AND P0, PT, R6, 0x1, PT ;  /* 0x000000010600780c */ /* 0x000fe20003f05070 */
[----:B------:R-:W-:Y:S01]  /*1b210*/  UMOV UR5, 0x3fc99999 ;  /* 0x3fc9999900057882 */ /* 0x000fe20000000000 */
[----:B------:R-:W-:Y:S01]  /*1b220*/  IMAD.MOV.U32 R6, RZ, RZ, R10 ;  /* 0x000000ffff067224 */ /* 0x000fe200078e000a */
[----:B0-----:R-:W-:Y:S01]  /*1b230*/  DMUL R18, R18, UR4 ;  /* 0x0000000412127c28 */ /* 0x001fe20008000000 */
[----:B------:R-:W-:Y:S02]  /*1b240*/  FSEL R14, R14, 0.0083327032625675201416, !P0 ;  /* 0x3c0885e40e0e7808 */ /* 0x000fe40004000000 */
[----:B------:R-:W-:-:S02]  /*1b250*/  FSEL R16, R16, -0.00019574658654164522886, !P0 ;  /* 0xb94d415310107808 */ /* 0x000fc40004000000 */
[----:B------:R-:W-:Y:S02]  /*1b260*/  FSEL R0, R0, 1, P0 ;  /* 0x3f80000000007808 */ /* 0x000fe40000000000 */
[----:B------:R-:W-:Y:S01]  /*1b270*/  FSEL R15, -R12, -0.16666662693023681641, !P0 ;  /* 0xbe2aaaa80c0f7808 */ /* 0x000fe20004000100 */
[C---:B------:R-:W-:Y:S02]  /*1b280*/  FFMA R14, R13.reuse, R16, R14 ;  /* 0x000000100d0e7223 */ /* 0x040fe4000000000e */
[C---:B------:R-:W-:Y:S02]  /*1b290*/  FFMA R5, R13.reuse, R0, RZ ;  /* 0x000000000d057223 */ /* 0x040fe400000000ff */
[----:B------:R-:W-:Y:S02]  /*1b2a0*/  FFMA R14, R13, R14, R15 ;  /* 0x0000000e0d0e7223 */ /* 0x000fe4000000000f */
[----:B------:R-:W0:Y:S02]  /*1b2b0*/  LDC R13, c[0x0][0x39c] ;  /* 0x0000e700ff0d7b82 */ /* 0x000e240000000800 */
[----:B------:R-:W-:Y:S01]  /*1b2c0*/  FFMA R14, R5, R14, R0 ;  /* 0x0000000e050e7223 */ /* 0x000fe20000000000 */
[----:B------:R-:W-:-:S03]  /*1b2d0*/  IMAD.MOV.U32 R5, RZ, RZ, R11 ;  /* 0x000000ffff057224 */ /* 0x000fc600078e000b */
[----:B------:R-:W-:-:S06]  /*1b2e0*/  @P1 FADD R14, RZ, -R14 ;  /* 0x8000000eff0e1221 */ /* 0x000fcc0000000000 */
[----:B------:R-:W1:Y:S01]  /*1b2f0*/  F2F.F64.F32 R14, R14 ;  /* 0x0000000e000e7310 */ /* 0x000e620000201800 */
[----:B0-----:R-:W-:Y:S01]  /*1b300*/  FSETP.GE.AND P0, PT, |R13|, 105615, PT ;  /* 0x47ce47800d00780b */ /* 0x001fe20003f06200 */
[----:B-1----:R-:W-:-:S06]  /*1b310*/  DFMA R8, R14, R18, R8 ;  /* 0x000000120e08722b */ /* 0x002fcc0000000008 */
[----:B------:R0:W1:Y:S06]  /*1b320*/  F2F.F32.F64 R0, R8 ;  /* 0x0000000800007310 */ /* 0x00006c0000301000 */
[----:B------:R-:W-:Y:S05]  /*1b330*/  @!P0 BRA `(.L_x_315) ;  /* 0x0000000000dc8947 */ /* 0x000fea0003800000 */
[----:B------:R-:W-:-:S13]  /*1b340*/  FSETP.NEU.AND P0, PT, |R13|, +INF , PT ;  /* 0x7f8000000d00780b */ /* 0x000fda0003f0d200 */
[----:B------:R-:W-:Y:S01]  /*1b350*/  @!P0 FMUL R6, RZ, R13 ;  /* 0x0000000dff068220 */ /* 0x000fe20000400000 */
[----:B------:R-:W-:Y:S01]  /*1b360*/  @!P0 IMAD.MOV.U32 R5, RZ, RZ, RZ ;  /* 0x000000ffff058224 */ /* 0x000fe200078e00ff */
[----:B------:R-:W-:Y:S06]  /*1b370*/  @!P0 BRA `(.L_x_315) ;  /* 0x0000000000cc8947 */ /* 0x000fec0003800000 */
[----:B------:R-:W-:Y:S01]  /*1b380*/  IMAD.SHL.U32 R6, R13, 0x100, RZ ;  /* 0x000001000d067824 */ /* 0x000fe200078e00ff */
[----:B------:R-:W2:Y:S01]  /*1b390*/  LDCU.64 UR10, c[0x4][URZ] ;  /* 0x01000000ff0a77ac */ /* 0x000ea20008000a00 */
[----:B------:R-:W-:Y:S02]  /*1b3a0*/  IMAD.MOV.U32 R12, RZ, RZ, RZ ;  /* 0x000000ffff0c7224 */ /* 0x000fe400078e00ff */
[----:B------:R-:W-:Y:S01]  /*1b3b0*/  IMAD.MOV.U32 R17, RZ, RZ, RZ ;  /* 0x000000ffff117224 */ /* 0x000fe200078e00ff */
[----:B------:R-:W-:Y:S01]  /*1b3c0*/  LOP3.LUT R19, R6, 0x80000000, RZ, 0xfc, !PT ;  /* 0x8000000006137812 */ /* 0x000fe200078efcff */
[----:B------:R-:W-:Y:S01]  /*1b3d0*/  IMAD.MOV.U32 R5, RZ, RZ, R1 ;  /* 0x000000ffff057224 */ /* 0x000fe200078e0001 */
[----:B------:R-:W-:-:S06]  /*1b3e0*/  UMOV UR4, URZ ;  /* 0x000000ff00047c82 */ /* 0x000fcc0008000000 */
.L_x_316:
[----:B--2---:R-:W-:Y:S01]  /*1b3f0*/  IMAD.U32 R14, RZ, RZ, UR10 ;  /* 0x0000000aff0e7e24 */ /* 0x004fe2000f8e00ff */
[----:B------:R-:W-:-:S05]  /*1b400*/  MOV R15, UR11 ;  /* 0x0000000b000f7c02 */ /* 0x000fca0008000f00 */
[----:B0-----:R-:W2:Y:S01]  /*1b410*/  LDG.E.CONSTANT R8, desc[UR6][R14.64] ;  /* 0x000000060e087981 */ /* 0x001ea2000c1e9900 */
        /* <DEDUP_REMOVED lines=22> */
[----:B------:R-:W-:Y:S01]  /*1b580*/  UMOV UR5, 0x3bf921fb ;  /* 0x3bf921fb00057882 */ /* 0x000fe20000000000 */
[----:B------:R-:W-:-:S02]  /*1b590*/  ISETP.GE.AND P1, PT, R13, RZ, PT ;  /* 0x000000ff0d00720c */ /* 0x000fc40003f26270 */
[-C--:B---3--:R-:W-:Y:S02]  /*1b5a0*/  @P0 SHF.L.W.U32.HI R5, R6, R8.reuse, R5 ;  /* 0x0000000806050219 */ /* 0x088fe40000010e05 */
[----:B----4-:R-:W-:-:S04]  /*1b5b0*/  @P0 SHF.L.W.U32.HI R6, R9, R8, R6 ;  /* 0x0000000809060219 */ /* 0x010fc80000010e06 */
[C-C-:B------:R-:W-:Y:S01]  /*1b5c0*/  SHF.L.W.U32.HI R8, R6.reuse, 0x2, R5.reuse ;  /* 0x0000000206087819 */ /* 0x140fe20000010e05 */
[----:B------:R-:W-:Y:S01]  /*1b5d0*/  IMAD.SHL.U32 R6, R6, 0x4, RZ ;  /* 0x0000000406067824 */ /* 0x000fe200078e00ff */
[----:B------:R-:W-:Y:S02]  /*1b5e0*/  SHF.R.U32.HI R5, RZ, 0x1e, R5 ;  /* 0x0000001eff057819 */ /* 0x000fe40000011605 */
[----:B------:R-:W-:Y:S02]  /*1b5f0*/  SHF.R.S32.HI R9, RZ, 0x1f, R8 ;  /* 0x0000001fff097819 */ /* 0x000fe40000011408 */
[C---:B------:R-:W-:Y:S02]  /*1b600*/  LEA.HI R5, R8.reuse, R5, RZ, 0x1 ;  /* 0x0000000508057211 */ /* 0x040fe400078f08ff */
[C---:B------:R-:W-:Y:S02]  /*1b610*/  LOP3.LUT R14, R9.reuse, R6, RZ, 0x3c, !PT ;  /* 0x00000006090e7212 */ /* 0x040fe400078e3cff */
[----:B------:R-:W-:Y:S01]  /*1b620*/  LOP3.LUT R15, R9, R8, RZ, 0x3c, !PT ;  /* 0x00000008090f7212 */ /* 0x000fe200078e3cff */
[----:B------:R-:W-:Y:S01]  /*1b630*/  IMAD.MOV R6, RZ, RZ, -R5 ;  /* 0x000000ffff067224 */ /* 0x000fe200078e0a05 */
[----:B------:R-:W-:-:S03]  /*1b640*/  LOP3.LUT R13, R8, R13, RZ, 0x3c, !PT ;  /* 0x0000000d080d7212 */ /* 0x000fc600078e3cff */
[----:B------:R-:W-:Y:S01]  /*1b650*/  @!P1 IMAD.MOV.U32 R5, RZ, RZ, R6 ;  /* 0x000000ffff059224 */ /* 0x000fe200078e0006 */
[----:B------:R-:W0:Y:S01]  /*1b660*/  I2F.F64.S64 R14, R14 ;  /* 0x0000000e000e7312 */ /* 0x000e220000301c00 */
[----:B------:R-:W-:Y:S01]  /*1b670*/  ISETP.GE.AND P0, PT, R13, RZ, PT ;  /* 0x000000ff0d00720c */ /* 0x000fe20003f06270 */
[----:B0-----:R-:W-:-:S10]  /*1b680*/  DMUL R16, R14, UR4 ;  /* 0x000000040e107c28 */ /* 0x001fd40008000000 */
[----:B------:R-:W0:Y:S02]  /*1b690*/  F2F.F32.F64 R16, R16 ;  /* 0x0000001000107310 */ /* 0x000e240000301000 */
[----:B0-2---:R-:W-:-:S07]  /*1b6a0*/  FSEL R6, -R16, R16, !P0 ;  /* 0x0000001010067208 */ /* 0x005fce0004000100 */
.L_x_315:
[----:B------:R-:W-:Y:S01]  /*1b6b0*/  IMAD.MOV.U32 R18, RZ, RZ, R6 ;  /* 0x000000ffff127224 */ /* 0x000fe200078e0006 */
[----:B------:R-:W-:Y:S01]  /*1b6c0*/  LOP3.LUT R5, R5, 0x1, RZ, 0xc0, !PT ;  /* 0x0000000105057812 */ /* 0x000fe200078ec0ff */
[----:B0-----:R-:W-:Y:S01]  /*1b6d0*/  IMAD.MOV.U32 R9, RZ, RZ, 0x3c190000 ;  /* 0x3c190000ff097424 */ /* 0x001fe200078e00ff */
[----:B------:R-:W-:Y:S01]  /*1b6e0*/  BSSY.RECONVERGENT B0, `(.L_x_317) ;  /* 0x0000021000007945 */ /* 0x000fe20003800200 */
[C---:B------:R-:W-:Y:S01]  /*1b6f0*/  FMUL R6, R18.reuse, R18 ;  /* 0x0000001212067220 */ /* 0x040fe20000400000 */
[----:B------:R-:W-:Y:S01]  /*1b700*/  FSETP.NEU.AND P0, PT, |R18|, 0.00049096695147454738617, PT ;  /* 0x3a00b43c1200780b */ /* 0x000fe20003f0d200 */
[----:B------:R-:W-:Y:S01]  /*1b710*/  IMAD.MOV.U32 R8, RZ, RZ, 0x1 ;  /* 0x00000001ff087424 */ /* 0x000fe200078e00ff */
        /* <DEDUP_REMOVED lines=8> */
[----:B------:R-:W0:Y:S01]  /*1b7a0*/  @!P1 MUFU.RCP R18, -R18 ;  /* 0x8000001200129308 */ /* 0x000e220000001000 */
[----:B------:R-:W-:-:S07]  /*1b7b0*/  FSETP.GEU.AND P1, PT, |R31|, 6.5827683646048100446e-37, PT ;  /* 0x036000001f00780b */ /* 0x000fce0003f2e200 */
[----:B0-----:R-:W0:Y:S08]  /*1b7c0*/  F2F.F64.F32 R12, R18 ;  /* 0x00000012000c7310 */ /* 0x001e300000201800 */
[----:B0-----:R-:W0:Y:S02]  /*1b7d0*/  MUFU.RCP64H R9, R13 ;  /* 0x0000000d00097308 */ /* 0x001e240000001800 */
[----:B0-----:R-:W-:-:S08]  /*1b7e0*/  DFMA R14, -R12, R8, 1 ;  /* 0x3ff000000c0e742b */ /* 0x001fd00000000108 */
[----:B------:R-:W-:-:S08]  /*1b7f0*/  DFMA R14, R14, R14, R14 ;  /* 0x0000000e0e0e722b */ /* 0x000fd0000000000e */
[----:B------:R-:W-:-:S08]  /*1b800*/  DFMA R14, R8, R14, R8 ;  /* 0x0000000e080e722b */ /* 0x000fd00000000008 */
[----:B------:R-:W-:-:S08]  /*1b810*/  DFMA R8, -R12, R14, 1 ;  /* 0x3ff000000c08742b */ /* 0x000fd0000000010e */
[----:B------:R-:W-:-:S08]  /*1b820*/  DFMA R8, R14, R8, R14 ;  /* 0x000000080e08722b */ /* 0x000fd0000000000e */
[----:B------:R-:W-:-:S08]  /*1b830*/  DMUL R14, R30, R8 ;  /* 0x000000081e0e7228 */ /* 0x000fd00000000000 */
[----:B------:R-:W-:-:S08]  /*1b840*/  DFMA R16, -R12, R14, R30 ;  /* 0x0000000e0c10722b */ /* 0x000fd0000000011e */
[----:B------:R-:W-:-:S10]  /*1b850*/  DFMA R8, R8, R16, R14 ;  /* 0x000000100808722b */ /* 0x000fd4000000000e */
[----:B------:R-:W-:-:S05]  /*1b860*/  FFMA R5, RZ, R13, R9 ;  /* 0x0000000dff057223 */ /* 0x000fca0000000009 */
[----:B------:R-:W-:-:S13]  /*1b870*/  FSETP.GT.AND P0, PT, |R5|, 1.469367938527859385e-39, PT ;  /* 0x001000000500780b */ /* 0x000fda0003f04200 */
[----:B------:R-:W-:Y:S05]  /*1b880*/  @P0 BRA P1, `(.L_x_318) ;  /* 0x0000000000180947 */ /* 0x000fea0000800000 */
[----:B------:R-:W-:Y:S01]  /*1b890*/  IMAD.MOV.U32 R8, RZ, RZ, R12 ;  /* 0x000000ffff087224 */ /* 0x000fe200078e000c */
[----:B------:R-:W-:Y:S01]  /*1b8a0*/  MOV R12, 0x1b8f0 ;  /* 0x0001b8f0000c7802 */ /* 0x000fe20000000f00 */
[----:B------:R-:W-:Y:S02]  /*1b8b0*/  IMAD.MOV.U32 R9, RZ, RZ, R13 ;  /* 0x000000ffff097224 */ /* 0x000fe400078e000d */
[----:B------:R-:W-:Y:S02]  /*1b8c0*/  IMAD.MOV.U32 R5, RZ, RZ, R30 ;  /* 0x000000ffff057224 */ /* 0x000fe400078e001e */
[----:B------:R-:W-:-:S07]  /*1b8d0*/  IMAD.MOV.U32 R6, RZ, RZ, R31 ;  /* 0x000000ffff067224 */ /* 0x000fce00078e001f */
[----:B-1----:R-:W-:Y:S05]  /*1b8e0*/  CALL.REL.NOINC `($__internal_0_$__cuda_sm20_div_rn_f64_full) ;  /* 0x0000017400f07944 */ /* 0x002fea0003c00000 */
.L_x_318:
[----:B------:R-:W-:Y:S05]  /*1b8f0*/  BSYNC.RECONVERGENT B0 ;  /* 0x0000000000007941 */ /* 0x000fea0003800200 */
.L_x_317:
[----:B------:R-:W-:Y:S01]  /*1b900*/  IMAD.MOV.U32 R13, RZ, RZ, 0x3fe00000 ;  /* 0x3fe00000ff0d7424 */ /* 0x000fe200078e00ff */
[----:B------:R-:W-:Y:S01]  /*1b910*/  BSSY.RECONVERGENT B0, `(.L_x_319) ;  /* 0x0000009000007945 */ /* 0x000fe20003800200 */
[----:B------:R-:W-:Y:S01]  /*1b920*/  IMAD.MOV.U32 R12, RZ, RZ, RZ ;  /* 0x000000ffff0c7224 */ /* 0x000fe200078e00ff */
[----:B------:R-:W-:Y:S02]  /*1b930*/  MOV R5, 0x1b9a0 ;  /* 0x0001b9a000057802 */ /* 0x000fe40000000f00 */
[----:B------:R-:W-:-:S06]  /*1b940*/  LOP3.LUT R13, R13, 0x80000000, R9, 0xb8, !PT ;  /* 0x800000000d0d7812 */ /* 0x000fcc00078eb809 */
[----:B------:R-:W-:-:S10]  /*1b950*/  DADD.RZ R26, R12, R8 ;  /* 0x000000000c1a7229 */ /* 0x000fd4000000c008 */
[----:B------:R-:W0:Y:S02]  /*1b960*/  FRND.F64.TRUNC R26, R26 ;  /* 0x0000001a001a7313 */ /* 0x000e24000030d800 */
[----:B0-----:R-:W-:-:S10]  /*1b970*/  DADD R8, -RZ, |R26| ;  /* 0x00000000ff087229 */ /* 0x001fd4000000051a */
[----:B------:R-:W-:-:S07]  /*1b980*/  IMAD.MOV.U32 R6, RZ, RZ, R9 ;  /* 0x000000ffff067224 */ /* 0x000fce00078e0009 */
[----:B-1----:R-:W-:Y:S05]  /*1b990*/  CALL.REL.NOINC `($_Z20scanExclusiveShared4P6float4S0_jjfffiiiifiif$__internal_accurate_pow) ;  /* 0x0000018400987944 */ /* 0x002fea0003c00000 */
[----:B------:R-:W-:Y:S05]  /*1b9a0*/  BSYNC.RECONVERGENT B0 ;  /* 0x0000000000007941 */ /* 0x000fea0003800200 */
.L_x_319:
[C---:B------:R-:W-:Y:S01]  /*1b9b0*/  DADD R8, R26.reuse, 2 ;  /* 0x400000001a087429 */ /* 0x040fe20000000000 */
[----:B------:R-:W-:Y:S01]  /*1b9c0*/  BSSY.RECONVERGENT B0, `(.L_x_320) ;  /* 0x000000e000007945 */ /* 0x000fe20003800200 */
[----:B------:R-:W-:Y:S01]  /*1b9d0*/  DSETP.NEU.AND P0, PT, R26, RZ, PT ;  /* 0x000000ff1a00722a */ /* 0x000fe20003f0d000 */
[----:B------:R-:W-:Y:S02]  /*1b9e0*/  IMAD.MOV.U32 R28, RZ, RZ, R6 ;  /* 0x000000ffff1c7224 */ /* 0x000fe400078e0006 */
[----:B------:R-:W-:-:S05]  /*1b9f0*/  IMAD.MOV.U32 R29, RZ, RZ, R17 ;  /* 0x000000ffff1d7224 */ /* 0x000fca00078e0011 */
[----:B------:R-:W-:-:S04]  /*1ba00*/  LOP3.LUT R8, R9, 0x7ff00000, RZ, 0xc0, !PT ;  /* 0x7ff0000009087812 */ /* 0x000fc800078ec0ff */
[----:B------:R-:W-:Y:S02]  /*1ba10*/  ISETP.NE.AND P1, PT, R8, 0x7ff00000, PT ;  /* 0x7ff000000800780c */ /* 0x000fe40003f25270 */
[----:B------:R-:W-:-:S11]  /*1ba20*/  @!P0 CS2R R28, SRZ ;  /* 0x00000000001c8805 */ /* 0x000fd6000001ff00 */
[----:B------:R-:W-:Y:S05]  /*1ba30*/  @P1 BRA `(.L_x_321) ;  /* 0x0000000000181947 */ /* 0x000fea0003800000 */
[----:B------:R-:W-:-:S14]  /*1ba40*/  DSETP.NAN.AND P0, PT, R26, R26, PT ;  /* 0x0000001a1a00722a */ /* 0x000fdc0003f08000 */
[----:B------:R-:W-:Y:S01]  /*1ba50*/  @P0 DADD R28, R26, 2 ;  /* 0x400000001a1c0429 */ /* 0x000fe20000000000 */
[----:B------:R-:W-:Y:S10]  /*1ba60*/  @P0 BRA `(.L_x_321) ;  /* 0x00000000000c0947 */ /* 0x000ff40003800000 */
[----:B------:R-:W-:-:S14]  /*1ba70*/  DSETP.NEU.AND P0, PT, |R26|, +INF , PT ;  /* 0x7ff000001a00742a */ /* 0x000fdc0003f0d200 */
[----:B------:R-:W-:Y:S02]  /*1ba80*/  @!P0 IMAD.MOV.U32 R28, RZ, RZ, 0x0 ;  /* 0x00000000ff1c8424 */ /* 0x000fe400078e00ff */
[----:B------:R-:W-:-:S07]  /*1ba90*/  @!P0 IMAD.MOV.U32 R29, RZ, RZ, 0x7ff00000 ;  /* 0x7ff00000ff1d8424 */ /* 0x000fce00078e00ff */
.L_x_321:
[----:B------:R-:W-:Y:S05]  /*1baa0*/  BSYNC.RECONVERGENT B0 ;  /* 0x0000000000007941 */ /* 0x000fea0003800200 */
.L_x_320:
[----:B------:R-:W0:Y:S01]  /*1bab0*/  LDCU UR4, c[0x0][0x3c0] ;  /* 0x00007800ff0477ac */ /* 0x000e220008000800 */
[----:B------:R-:W-:Y:S01]  /*1bac0*/  BSSY.RECONVERGENT B0, `(.L_x_322) ;  /* 0x0000006000007945 */ /* 0x000fe20003800200 */
[----:B------:R-:W-:Y:S01]  /*1bad0*/  IMAD.MOV.U32 R8, RZ, RZ, R30 ;  /* 0x000000ffff087224 */ /* 0x000fe200078e001e */
[----:B------:R-:W-:Y:S01]  /*1bae0*/  MOV R5, 0x1bb20 ;  /* 0x0001bb2000057802 */ /* 0x000fe20000000f00 */
[----:B------:R-:W-:Y:S02]  /*1baf0*/  IMAD.MOV.U32 R6, RZ, RZ, R31 ;  /* 0x000000ffff067224 */ /* 0x000fe400078e001f */
[----:B0-----:R-:W-:-:S07]  /*1bb00*/  FADD R0, R0, -UR4 ;  /* 0x8000000400007e21 */ /* 0x001fce0008000000 */
[----:B------:R-:W-:Y:S05]  /*1bb10*/  CALL.REL.NOINC `($_Z20scanExclusiveShared4P6float4S0_jjfffiiiifiif$__internal_accurate_pow) ;  /* 0x0000018400387944 */ /* 0x000fea0003c00000 */
[----:B------:R-:W-:Y:S05]  /*1bb20*/  BSYNC.RECONVERGENT B0 ;  /* 0x0000000000007941 */ /* 0x000fea0003800200 */
.L_x_322:
[----:B------:R-:W-:Y:S01]  /*1bb30*/  DSETP.NEU.AND P0, PT, R26, 1, PT ;  /* 0x3ff000001a00742a */ /* 0x000fe20003f0d000 */
[----:B------:R-:W-:Y:S01]  /*1bb40*/  ISETP.NE.AND P1, PT, R2, RZ, PT ;  /* 0x000000ff0200720c */ /* 0x000fe20003f25270 */
[----:B------:R-:W-:Y:S01]  /*1bb50*/  IMAD.MOV.U32 R12, RZ, RZ, 0x0 ;  /* 0x00000000ff0c7424 */ /* 0x000fe200078e00ff */
[----:B------:R-:W0:Y:S01]  /*1bb60*/  LDC R5, c[0x0][0x39c] ;  /* 0x0000e700ff057b82 */ /* 0x000e220000000800 */
[----:B------:R-:W-:Y:S01]  /*1bb70*/  IMAD.MOV.U32 R13, RZ, RZ, 0x3fd80000 ;  /* 0x3fd80000ff0d7424 */ /* 0x000fe200078e00ff */
[----:B------:R-:W-:Y:S01]  /*1bb80*/  FSEL R14, R6, RZ, P1 ;  /* 0x000000ff060e7208 */ /* 0x000fe20000800000 */
[----:B------:R-:W-:Y:S01]  /*1bb90*/  BSSY.RECONVERGENT B1, `(.L_x_323) ;  /* 0x0000020000017945 */ /* 0x000fe20003800200 */
[----:B------:R-:W-:Y:S02]  /*1bba0*/  FSEL R15, R17, 1.875, P1 ;  /* 0x3ff00000110f7808 */ /* 0x000fe40000800000 */
[----:B------:R-:W-:Y:S02]  /*1bbb0*/  FSEL R8, R28, RZ, P0 ;  /* 0x000000ff1c087208 */ /* 0x000fe40000000000 */
[----:B------:R-:W-:-:S06]  /*1bbc0*/  FSEL R9, R29, 1.875, P0 ;  /* 0x3ff000001d097808 */ /* 0x000fcc0000000000 */
        /* <DEDUP_REMOVED lines=28> */
.L_x_324:
[----:B------:R-:W-:Y:S05]  /*1bd90*/  BSYNC.RECONVERGENT B1 ;  /* 0x0000000000017941 */ /* 0x000fea0003800200 */
.L_x_323:
        /* <DEDUP_REMOVED lines=19> */
.L_x_326:
[----:B------:R-:W-:Y:S05]  /*1bed0*/  BSYNC.RECONVERGENT B2 ;  /* 0x0000000000027941 */ /* 0x000fea0003800200 */
.L_x_325:
[----:B------:R-:W-:Y:S02]  /*1bee0*/  IMAD.MOV.U32 R9, RZ, RZ, 0x3b33710b ;  /* 0x3b33710bff097424 */ /* 0x000fe400078e00ff */
[----:B------:R-:W-:Y:S01]  /*1bef0*/  FMUL R6, R5, R5 ;  /* 0x0000000505067220 */ /* 0x000fe20000400000 */
[----:B------:R-:W-:Y:S01]  /*1bf00*/  ISETP.GE.AND P0, PT, R21, RZ, PT ;  /* 0x000000ff1500720c */ /* 0x000fe20003f06270 */
[----:B------:R-:W-:Y:S01]  /*1bf10*/  VIADD R34, R2, 0x2 ;  /* 0x0000000202227836 */ /* 0x000fe20000000000 */
        /* <DEDUP_REMOVED lines=20> */
[----:B------:R-:W-:Y:S01]  /*1c060*/  @!P3 FSEL R9, R5, 0.78539818525314331055, !P0 ;  /* 0x3f490fdb0509b808 */ /* 0x000fe20004000000 */
[----:B------:R-:W-:Y:S01]  /*1c070*/  IMAD.MOV.U32 R5, RZ, RZ, R10 ;  /* 0x000000ffff057224 */ /* 0x000fe200078e000a */
[----:B------:R-:W-:Y:S02]  /*1c080*/  @!P1 FSEL R9, RZ, 3.1415927410125732422, P0 ;  /* 0x40490fdbff099808 */ /* 0x000fe40000000000 */
[----:B------:R-:W-:Y:S02]  /*1c090*/  FSETP.NAN.AND P0, PT, R17, R17, PT ;  /* 0x000000111100720b */ /* 0x000fe40003f08000 */
[----:B------:R-:W-:-:S04]  /*1c0a0*/  LOP3.LUT R0, R9, 0x80000000, R0, 0xb8, !PT ;  /* 0x8000000009007812 */ /* 0x000fc800078eb800 */
[----:B------:R-:W-:-:S04]  /*1c0b0*/  FSEL R0, R17, R0, P0 ;  /* 0x0000000011007208 */ /* 0x000fc80000000000 */
[----:B------:R0:W1:Y:S01]  /*1c0c0*/  F2F.F64.F32 R28, R0 ;  /* 0x00000000001c7310 */ /* 0x0000620000201800 */
[----:B------:R-:W-:Y:S05]  /*1c0d0*/  @!P5 BRA `(.L_x_327) ;  /* 0x0000000000dcd947 */ /* 0x000fea0003800000 */
[----:B------:R-:W2:Y:S02]  /*1c0e0*/  LDC R9, c[0x0][0x39c] ;  /* 0x0000e700ff097b82 */ /* 0x000ea40000000800 */
[----:B--2---:R-:W-:-:S13]  /*1c0f0*/  FSETP.NEU.AND P0, PT, |R9|, +INF , PT ;  /* 0x7f8000000900780b */ /* 0x004fda0003f0d200 */
[----:B------:R-:W-:Y:S01]  /*1c100*/  @!P0 FMUL R5, RZ, R9 ;  /* 0x00000009ff058220 */ /* 0x000fe20000400000 */
[----:B------:R-:W-:Y:S01]  /*1c110*/  @!P0 IMAD.MOV.U32 R6, RZ, RZ, RZ ;  /* 0x000000ffff068224 */ /* 0x000fe200078e00ff */
[----:B------:R-:W-:Y:S06]  /*1c120*/  @!P0 BRA `(.L_x_327) ;  /* 0x0000000000c88947 */ /* 0x000fec0003800000 */
[----:B------:R-:W-:Y:S01]  /*1c130*/  IMAD.SHL.U32 R5, R9, 0x100, RZ ;  /* 0x0000010009057824 */ /* 0x000fe200078e00ff */
[----:B------:R-:W-:Y:S01]  /*1c140*/  CS2R R12, SRZ ;  /* 0x00000000000c7805 */ /* 0x000fe2000001ff00 */
[----:B0-----:R-:W-:Y:S01]  /*1c150*/  IMAD.MOV.U32 R0, RZ, RZ, R1 ;  /* 0x000000ffff007224 */ /* 0x001fe200078e0001 */
[----:B------:R-:W0:Y:S02]  /*1c160*/  LDCU.64 UR10, c[0x4][URZ] ;  /* 0x01000000ff0a77ac */ /* 0x000e240008000a00 */
[----:B------:R-:W-:Y:S01]  /*1c170*/  LOP3.LUT R19, R5, 0x80000000, RZ, 0xfc, !PT ;  /* 0x8000000005137812 */ /* 0x000fe200078efcff */
[----:B------:R-:W-:-:S06]  /*1c180*/  UMOV UR4, URZ ;  /* 0x000000ff00047c82 */ /* 0x000fcc0008000000 */
.L_x_328:
        /* <DEDUP_REMOVED lines=44> */
.L_x_327:
[----:B------:R-:W-:Y:S01]  /*1c450*/  IMAD.MOV.U32 R12, RZ, RZ, R5 ;  /* 0x000000ffff0c7224 */ /* 0x000fe200078e0005 */
[----:B------:R-:W-:Y:S01]  /*1c460*/  LOP3.LUT R6, R6, 0x1, RZ, 0xc0, !PT ;  /* 0x0000000106067812 */ /* 0x000fe200078ec0ff */
[----:B------:R-:W-:Y:S01]  /*1c470*/  IMAD.MOV.U32 R5, RZ, RZ, 0x3c190000 ;  /* 0x3c190000ff057424 */ /* 0x000fe200078e00ff */
[----:B------:R-:W-:Y:S01]  /*1c480*/  I2FP.F32.U32 R13, R34 ;  /* 0x00000022000d7245 */ /* 0x000fe20000201000 */
[C---:B0-----:R-:W-:Y:S01]  /*1c490*/  FMUL R0, R12.reuse, R12 ;  /* 0x0000000c0c007220 */ /* 0x041fe20000400000 */
[----:B------:R-:W-:Y:S01]  /*1c4a0*/  FSETP.NEU.AND P0, PT, |R12|, 0.00049096695147454738617, PT ;  /* 0x3a00b43c0c00780b */ /* 0x000fe20003f0d200 */
[----:B------:R-:W-:Y:S01]  /*1c4b0*/  BSSY.RECONVERGENT B2, `(.L_x_329) ;  /* 0x0000014000027945 */ /* 0x000fe20003800200 */
        /* <DEDUP_REMOVED lines=10> */
[----:B------:R-:W2:Y:S01]  /*1c560*/  FCHK P0, R13, R12 ;  /* 0x0000000c0d007302 */ /* 0x000ea20000000000 */
[----:B0-----:R-:W-:-:S04]  /*1c570*/  FFMA R5, -R12, R0, 1 ;  /* 0x3f8000000c057423 */ /* 0x001fc80000000100 */
[----:B------:R-:W-:-:S04]  /*1c580*/  FFMA R0, R0, R5, R0 ;  /* 0x0000000500007223 */ /* 0x000fc80000000000 */
[----:B------:R-:W-:-:S04]  /*1c590*/  FFMA R5, R13, R0, RZ ;  /* 0x000000000d057223 */ /* 0x000fc800000000ff */
[----:B------:R-:W-:-:S04]  /*1c5a0*/  FFMA R6, -R12, R5, R13 ;  /* 0x000000050c067223 */ /* 0x000fc8000000010d */
[----:B------:R-:W-:Y:S01]  /*1c5b0*/  FFMA R5, R0, R6, R5 ;  /* 0x0000000600057223 */ /* 0x000fe20000000005 */
[----:B--2---:R-:W-:Y:S06]  /*1c5c0*/  @!P0 BRA `(.L_x_330) ;  /* 0x0000000000088947 */ /* 0x004fec0003800000 */
[----:B------:R-:W-:-:S07]  /*1c5d0*/  MOV R8, 0x1c5f0 ;  /* 0x0001c5f000087802 */ /* 0x000fce0000000f00 */
[----:B-1----:R-:W-:Y:S05]  /*1c5e0*/  CALL.REL.NOINC `($__internal_2_$__cuda_sm3x_div_rn_noftz_f32_slowpath) ;  /* 0x0000017000e47944 */ /* 0x002fea0003c00000 */
.L_x_330:
[----:B------:R-:W-:Y:S05]  /*1c5f0*/  BSYNC.RECONVERGENT B2 ;  /* 0x0000000000027941 */ /* 0x000fea0003800200 */
.L_x_329:
[----:B------:R-:W-:Y:S01]  /*1c600*/  IMAD.MOV.U32 R0, RZ, RZ, 0x3f000000 ;  /* 0x3f000000ff007424 */ /* 0x000fe200078e00ff */
[----:B------:R-:W0:Y:S01]  /*1c610*/  LDCU UR4, c[0x0][0x3b4] ;  /* 0x00007680ff0477ac */ /* 0x000e220008000800 */
[----:B------:R-:W-:Y:S03]  /*1c620*/  BSSY.RECONVERGENT B0, `(.L_x_331) ;  /* 0x000004b000007945 */ /* 0x000fe60003800200 */
[--C-:B------:R-:W-:Y:S01]  /*1c630*/  LOP3.LUT R0, R0, 0x80000000, R5.reuse, 0xb8, !PT ;  /* 0x8000000000007812 */ /* 0x100fe200078eb805 */
[----:B------:R-:W2:Y:S04]  /*1c640*/  LDCU UR5, c[0x0][0x3a8] ;  /* 0x00007500ff0577ac */ /* 0x000ea80008000800 */
[----:B------:R-:W-:-:S06]  /*1c650*/  FADD.RZ R0, R0, R5 ;  /* 0x0000000500007221 */ /* 0x000fcc000000c000 */
[----:B------:R-:W3:Y:S02]  /*1c660*/  F2I.TRUNC.NTZ R0, R0 ;  /* 0x0000000000007305 */ /* 0x000ee4000020f100 */
[----:B---3--:R-:W-:-:S04]  /*1c670*/  IADD3 R5, PT, PT, -R0, UR8, RZ ;  /* 0x0000000800057c10 */ /* 0x008fc8000fffe1ff */
[----:B------:R-:W-:-:S05]  /*1c680*/  I2FP.F32.S32 R5, R5 ;  /* 0x0000000500057245 */ /* 0x000fca0000201400 */
[----:B0-----:R-:W-:Y:S01]  /*1c690*/  FMUL R15, R5, UR4 ;  /* 0x00000004050f7c20 */ /* 0x001fe20008400000 */
[----:B------:R-:W-:-:S03]  /*1c6a0*/  LOP3.LUT R5, RZ, R2, RZ, 0x33, !PT ;  /* 0x00000002ff057212 */ /* 0x000fc600078e33ff */
[C---:B------:R-:W-:Y:S01]  /*1c6b0*/  FMUL R6, R15.reuse, 0.63661974668502807617 ;  /* 0x3f22f9830f067820 */ /* 0x040fe20000400000 */
[----:B------:R-:W-:Y:S01]  /*1c6c0*/  FSETP.GE.AND P0, PT, |R15|, 105615, PT ;  /* 0x47ce47800f00780b */ /* 0x000fe20003f06200 */
[----:B--2---:R-:W-:-:S04]  /*1c6d0*/  VIADD R5, R5, UR5 ;  /* 0x0000000505057c36 */ /* 0x004fc80008000000 */
[----:B------:R-:W0:Y:S01]  /*1c6e0*/  F2I.NTZ R6, R6 ;  /* 0x0000000600067305 */ /* 0x000e220000203100 */
[----:B------:R-:W-:-:S05]  /*1c6f0*/  I2FP.F32.U32 R5, R5 ;  /* 0x0000000500057245 */ /* 0x000fca0000201000 */
        /* <DEDUP_REMOVED lines=17> */
.L_x_333:
        /* <DEDUP_REMOVED lines=43> */
[----:B0-2---:R-:W-:-:S07]  /*1cac0*/  FSEL R0, -R8, R8, !P1 ;  /* 0x0000000808007208 */ /* 0x005fce0004800100 */
.L_x_332:
[----:B------:R-:W-:Y:S05]  /*1cad0*/  BSYNC.RECONVERGENT B0 ;  /* 0x0000000000007941 */ /* 0x000fea0003800200 */
.L_x_331:
        /* <DEDUP_REMOVED lines=16> */
[----:B------:R-:W-:Y:S01]  /*1cbe0*/  FFMA R8, R9, R8, R18 ;  /* 0x0000000809087223 */ /* 0x000fe20000000012 */
[----:B0-----:R-:W-:-:S03]  /*1cbf0*/  I2FP.F32.S32 R18, R5 ;  /* 0x0000000500127245 */ /* 0x001fc60000201400 */
[C---:B------:R-:W-:Y:S01]  /*1cc00*/  FFMA R6, R9.reuse, R8, R6 ;  /* 0x0000000809067223 */ /* 0x040fe20000000006 */
[----:B------:R-:W-:Y:S01]  /*1cc10*/  FFMA R9, R9, R0, RZ ;  /* 0x0000000009097223 */ /* 0x000fe200000000ff */
        /* <DEDUP_REMOVED lines=17> */
.L_x_336:
        /* <DEDUP_REMOVED lines=44> */
.L_x_335:
[----:B------:R-:W-:Y:S05]  /*1cff0*/  BSYNC.RECONVERGENT B0 ;  /* 0x0000000000007941 */ /* 0x000fea0003800200 */
.L_x_334:
        /* <DEDUP_REMOVED lines=32> */
[----:B------:R-:W0:Y:S02]  /*1d200*/  LDCU.64 UR10, c[0x4][URZ] ;  /* 0x01000000ff0a77ac */ /* 0x000e240008000a00 */
[----:B------:R-:W-:Y:S01]  /*1d210*/  LOP3.LUT R23, R5, 0x80000000, RZ, 0xfc, !PT ;  /* 0x8000000005177812 */ /* 0x000fe200078efcff */
[----:B------:R-:W-:Y:S01]  /*1d220*/  UMOV UR5, URZ ;  /* 0x000000ff00057c82 */ /* 0x000fe20008000000 */
[----:B------:R-:W-:-:S05]  /*1d230*/  UMOV UR4, URZ ;  /* 0x000000ff00047c82 */ /* 0x000fca0008000000 */
.L_x_339:
        /* <DEDUP_REMOVED lines=42> */
[----:B------:R-:W0:Y:S02]  /*1d4e0*/  F2F.F32.F64 R18, R18 ;  /* 0x0000001200127310 */ /* 0x000e240000301000 */
[----:B0-----:R-:W-:-:S07]  /*1d4f0*/  FSEL R20, -R18, R18, !P1 ;  /* 0x0000001212147208 */ /* 0x001fce0004800100 */
.L_x_338:
[----:B------:R-:W-:Y:S05]  /*1d500*/  BSYNC.RECONVERGENT B0 ;  /* 0x0000000000007941 */ /* 0x000fea0003800200 */
.L_x_337:
        /* <DEDUP_REMOVED lines=32> */
[----:B0-----:R-:W-:Y:S01]  /*1d710*/  IMAD.MOV.U32 R0, RZ, RZ, R1 ;  /* 0x000000ffff007224 */ /* 0x001fe200078e0001 */
[----:B------:R-:W-:Y:S01]  /*1d720*/  LOP3.LUT R5, R5, 0x80000000, RZ, 0xfc, !PT ;  /* 0x8000000005057812 */ /* 0x000fe200078efcff */
[----:B------:R-:W-:Y:S01]  /*1d730*/  UMOV UR5, URZ ;  /* 0x000000ff00057c82 */ /* 0x000fe20008000000 */
[----:B------:R-:W-:-:S05]  /*1d740*/  UMOV UR4, URZ ;  /* 0x000000ff00047c82 */ /* 0x000fca0008000000 */
.L_x_342:
        /* <DEDUP_REMOVED lines=43> */
[----:B0--3--:R-:W-:-:S07]  /*1da00*/  FSEL R6, -R20, R20, !P1 ;  /* 0x0000001414067208 */ /* 0x009fce0004800100 */
.L_x_341:
[----:B------:R-:W-:Y:S05]  /*1da10*/  BSYNC.RECONVERGENT B0 ;  /* 0x0000000000007941 */ /* 0x000fea0003800200 */
.L_x_340:
[----:B------:R-:W-:Y:S01]  /*1da20*/  FMUL R9, R6, R6 ;  /* 0x0000000606097220 */ /* 0x000fe20000400000 */
[----:B------:R-:W-:Y:S01]  /*1da30*/  LOP3.LUT R8, R5, 0x1, RZ, 0xc0, !PT ;  /* 0x0000000105087812 */ /* 0x000fe200078ec0ff */
[----:B------:R-:W-:Y:S01]  /*1da40*/  FMUL R15, R15, 5 ;  /* 0x40a000000f0f7820 */ /* 0x000fe20000400000 */
[----:B------:R-:W-:Y:S01]  /*1da50*/  LOP3.LUT P1, RZ, R5, 0x2, RZ, 0xc0, !PT ;  /* 0x0000000205ff7812 */ /* 0x000fe2000782c0ff */
[----:B0-----:R-:W-:Y:S01]  /*1da60*/  FFMA R0, R9, R12, -0.0013887860113754868507 ;  /* 0xbab607ed09007423 */ /* 0x001fe2000000000c */
        /* <DEDUP_REMOVED lines=12> */
[----:B------:R-:W0:Y:S01]  /*1db30*/  F2I.NTZ R6, R5 ;  /* 0x0000000500067305 */ /* 0x000e220000203100 */
[----:B------:R-:W-:Y:S01]  /*1db40*/  FFMA R8, R9, R8, R20 ;  /* 0x0000000809087223 */ /* 0x000fe20000000014 */
[----:B------:R-:W-:Y:S01]  /*1db50*/  FSETP.GE.AND P0, PT, |R15|, 105615, PT ;  /* 0x47ce47800f00780b */ /* 0x000fe20003f06200 */
[----:B------:R-:W-:-:S04]  /*1db60*/  FFMA R9, R9, R0, RZ ;  /* 0x0000000009097223 */ /* 0x000fc800000000ff */
[----:B------:R-:W-:-:S04]  /*1db70*/  FFMA R8, R9, R8, R0 ;  /* 0x0000000809087223 */ /* 0x000fc80000000000 */
        /* <DEDUP_REMOVED lines=19> */
.L_x_345:
        /* <DEDUP_REMOVED lines=44> */
.L_x_344:
[----:B------:R-:W-:Y:S05]  /*1df70*/  BSYNC.RECONVERGENT B0 ;  /* 0x0000000000007941 */ /* 0x000fea0003800200 */
.L_x_343:
        /* <DEDUP_REMOVED lines=36> */
.L_x_348:
        /* <DEDUP_REMOVED lines=44> */
.L_x_347:
[----:B------:R-:W-:Y:S05]  /*1e480*/  BSYNC.RECONVERGENT B0 ;  /* 0x0000000000007941 */ /* 0x000fea0003800200 */
.L_x_346:
[----:B------:R-:W-:Y:S01]  /*1e490*/  FMUL R9, R6, R6 ;  /* 0x0000000606097220 */ /* 0x000fe20000400000 */
[C---:B------:R-:W-:Y:S01]  /*1e4a0*/  LOP3.LUT R0, R5.reuse, 0x1, RZ, 0xc0, !PT ;  /* 0x0000000105007812 */ /* 0x040fe200078ec0ff */
[----:B------:R-:W-:Y:S01]  /*1e4b0*/  UMOV UR4, 0x9999999a ;  /* 0x9999999a00047882 */ /* 0x000fe20000000000 */
[----:B------:R-:W-:Y:S01]  /*1e4c0*/  LOP3.LUT P1, RZ, R5, 0x2, RZ, 0xc0, !PT ;  /* 0x0000000205ff7812 */ /* 0x000fe2000782c0ff */
[----:B------:R-:W-:Y:S01]  /*1e4d0*/  FFMA R12, R9, R12, -0.0013887860113754868507 ;  /* 0xbab607ed090c7423 */ /* 0x000fe2000000000c */
[----:B------:R-:W-:Y:S01]  /*1e4e0*/  ISETP.NE.U32.AND P0, PT, R0, 0x1, PT ;  /* 0x000000010000780c */ /* 0x000fe20003f05070 */
[----:B------:R-:W-:Y:S01]  /*1e4f0*/  UMOV UR5, 0x3fc99999 ;  /* 0x3fc9999900057882 */ /* 0x000fe20000000000 */
[----:B------:R-:W-:Y:S01]  /*1e500*/  I2F.F64.U32 R34, R34 ;  /* 0x0000002200227312 */ /* 0x000fe20000201800 */
[----:B--2---:R-:W-:Y:S01]  /*1e510*/  DMUL R18, R18, UR4 ;  /* 0x0000000412127c28 */ /* 0x004fe20008000000 */
[----:B------:R-:W-:Y:S02]  /*1e520*/  FSEL R14, R14, 0.0083327032625675201416, !P0 ;  /* 0x3c0885e40e0e7808 */ /* 0x000fe40004000000 */
[----:B------:R-:W-:-:S02]  /*1e530*/  FSEL R12, R12, -0.00019574658654164522886, !P0 ;  /* 0xb94d41530c0c7808 */ /* 0x000fc40004000000 */
[----:B------:R-:W-:Y:S01]  /*1e540*/  FSEL R0, R6, 1, P0 ;  /* 0x3f80000006007808 */ /* 0x000fe20000000000 */
[----:B------:R-:W-:Y:S01]  /*1e550*/  IMAD.MOV.U32 R6, RZ, RZ, R11 ;  /* 0x000000ffff067224 */ /* 0x000fe200078e000b */
        /* <DEDUP_REMOVED lines=22> */
.L_x_350:
        /* <DEDUP_REMOVED lines=44> */
.L_x_349:
[----:B------:R-:W-:Y:S01]  /*1e980*/  IMAD.MOV.U32 R18, RZ, RZ, R0 ;  /* 0x000000ffff127224 */ /* 0x000fe200078e0000 */
[----:B------:R-:W-:Y:S01]  /*1e990*/  LOP3.LUT R6, R6, 0x1, RZ, 0xc0, !PT ;  /* 0x0000000106067812 */ /* 0x000fe200078ec0ff */
[----:B------:R-:W-:Y:S01]  /*1e9a0*/  IMAD.MOV.U32 R5, RZ, RZ, 0x3c190000 ;  /* 0x3c190000ff057424 */ /* 0x000fe200078e00ff */
        /* <DEDUP_REMOVED lines=33> */
.L_x_352:
[----:B------:R-:W-:Y:S05]  /*1ebc0*/  BSYNC.RECONVERGENT B0 ;  /* 0x0000000000007941 */ /* 0x000fea0003800200 */
.L_x_351:
        /* <DEDUP_REMOVED lines=11> */
.L_x_353:
        /* <DEDUP_REMOVED lines=15> */
.L_x_355:
[----:B------:R-:W-:Y:S05]  /*1ed70*/  BSYNC.RECONVERGENT B0 ;  /* 0x0000000000007941 */ /* 0x000fea0003800200 */
.L_x_354:
[----:B------:R-:W0:Y:S01]  /*1ed80*/  LDCU UR4, c[0x0][0x3c0] ;  /* 0x00007800ff0477ac */ /* 0x000e220008000800 */
[----:B------:R-:W0:Y:S01]  /*1ed90*/  F2F.F32.F64 R0, R36 ;  /* 0x0000002400007310 */ /* 0x000e220000301000 */
[----:B------:R-:W-:Y:S01]  /*1eda0*/  BSSY.RECONVERGENT B0, `(.L_x_356) ;  /* 0x0000006000007945 */ /* 0x000fe20003800200 */
[----:B------:R-:W-:Y:S01]  /*1edb0*/  IMAD.MOV.U32 R8, RZ, RZ, R34 ;  /* 0x000000ffff087224 */ /* 0x000fe200078e0022 */
[----:B------:R-:W-:Y:S01]  /*1edc0*/  MOV R5, 0x1ee00 ;  /* 0x0001ee0000057802 */ /* 0x000fe20000000f00 */
[----:B------:R-:W-:Y:S02]  /*1edd0*/  IMAD.MOV.U32 R6, RZ, RZ, R35 ;  /* 0x000000ffff067224 */ /* 0x000fe400078e0023 */
[----:B0-----:R-:W-:-:S07]  /*1ede0*/  FADD R0, R0, -UR4 ;  /* 0x8000000400007e21 */ /* 0x001fce0008000000 */
[----:B------:R-:W-:Y:S05]  /*1edf0*/  CALL.REL.NOINC `($_Z20scanExclusiveShared4P6float4S0_jjfffiiiifiif$__internal_accurate_pow) ;  /* 0x0000015000807944 */ /* 0x000fea0003c00000 */
[----:B------:R-:W-:Y:S05]  /*1ee00*/  BSYNC.RECONVERGENT B0 ;  /* 0x0000000000007941 */ /* 0x000fea0003800200 */
.L_x_356:
[----:B------:R-:W-:Y:S01]  /*1ee10*/  DSETP.NEU.AND P0, PT, R30, 1, PT ;  /* 0x3ff000001e00742a */ /* 0x000fe20003f0d000 */
[----:B------:R-:W-:Y:S01]  /*1ee20*/  IMAD.MOV.U32 R16, RZ, RZ, R6 ;  /* 0x000000ffff107224 */ /* 0x000fe200078e0006 */
[----:B------:R-:W0:Y:S01]  /*1ee30*/  LDC R5, c[0x0][0x39c] ;  /* 0x0000e700ff057b82 */ /* 0x000e220000000800 */
[----:B------:R-:W-:Y:S01]  /*1ee40*/  IMAD.MOV.U32 R12, RZ, RZ, 0x0 ;  /* 0x00000000ff0c7424 */ /* 0x000fe200078e00ff */
[----:B------:R-:W-:Y:S01]  /*1ee50*/  BSSY.RECONVERGENT B1, `(.L_x_357) ;  /* 0x0000020000017945 */ /* 0x000fe20003800200 */
[----:B------:R-:W-:Y:S01]  /*1ee60*/  IMAD.MOV.U32 R13, RZ, RZ, 0x3fd80000 ;  /* 0x3fd80000ff0d7424 */ /* 0x000fe200078e00ff */
        /* <DEDUP_REMOVED lines=30> */
.L_x_358:
[----:B------:R-:W-:Y:S05]  /*1f050*/  BSYNC.RECONVERGENT B1 ;  /* 0x0000000000017941 */ /* 0x000fea0003800200 */
.L_x_357:
        /* <DEDUP_REMOVED lines=17> */
.L_x_360:
[----:B------:R-:W-:Y:S05]  /*1f170*/  BSYNC.RECONVERGENT B2 ;  /* 0x0000000000027941 */ /* 0x000fea0003800200 */
.L_x_359:
        /* <DEDUP_REMOVED lines=43> */
.L_x_362:
        /* <DEDUP_REMOVED lines=44> */
.L_x_361:
        /* <DEDUP_REMOVED lines=26> */
.L_x_364:
[----:B------:R-:W-:Y:S05]  /*1f890*/  BSYNC.RECONVERGENT B2 ;  /* 0x0000000000027941 */ /* 0x000fea0003800200 */
.L_x_363:
[----:B------:R-:W-:Y:S01]  /*1f8a0*/  IMAD.MOV.U32 R0, RZ, RZ, 0x3f000000 ;  /* 0x3f000000ff007424 */ /* 0x000fe200078e00ff */
[----:B------:R-:W0:Y:S01]  /*1f8b0*/  LDCU UR4, c[0x0][0x3b4] ;  /* 0x00007680ff0477ac */ /* 0x000e220008000800 */
[----:B------:R-:W-:Y:S03]  /*1f8c0*/  BSSY.RECONVERGENT B0, `(.L_x_365) ;  /* 0x0000049000007945 */ /* 0x000fe60003800200 */
[----:B------:R-:W-:-:S05]  /*1f8d0*/  LOP3.LUT R0, R0, 0x80000000, R5, 0xb8, !PT ;  /* 0x8000000000007812 */ /* 0x000fca00078eb805 */
[----:B------:R-:W-:-:S06]  /*1f8e0*/  FADD.RZ R0, R0, R5 ;  /* 0x0000000500007221 */ /* 0x000fcc000000c000 */
[----:B------:R-:W2:Y:S02]  /*1f8f0*/  F2I.TRUNC.NTZ R0, R0 ;  /* 0x0000000000007305 */ /* 0x000ea4000020f100 */
[----:B--2---:R-:W-:-:S04]  /*1f900*/  IADD3 R5, PT, PT, -R0, UR8, RZ ;  /* 0x0000000800057c10 */ /* 0x004fc8000fffe1ff */
[----:B------:R-:W-:-:S05]  /*1f910*/  I2FP.F32.S32 R5, R5 ;  /* 0x0000000500057245 */ /* 0x000fca0000201400 */
[----:B0-----:R-:W-:Y:S01]  /*1f920*/  FMUL R15, R5, UR4 ;  /* 0x00000004050f7c20 */ /* 0x001fe20008400000 */
[----:B------:R-:W-:-:S03]  /*1f930*/  VIADD R5, R7, 0xfffffffe ;  /* 0xfffffffe07057836 */ /* 0x000fc60000000000 */
        /* <DEDUP_REMOVED lines=21> */
.L_x_367:
        /* <DEDUP_REMOVED lines=44> */
.L_x_366:
[----:B------:R-:W-:Y:S05]  /*1fd50*/  BSYNC.RECONVERGENT B0 ;  /* 0x0000000000007941 */ /* 0x000fea0003800200 */
.L_x_365:
        /* <DEDUP_REMOVED lines=37> */
.L_x_370:
        /* <DEDUP_REMOVED lines=43> */
[----:B0-2---:R-:W-:-:S07]  /*20260*/  FSEL R0, -R18, R18, !P1 ;  /* 0x0000001212007208 */ /* 0x005fce0004800100 */
.L_x_369:
[----:B------:R-:W-:Y:S05]  /*20270*/  BSYNC.RECONVERGENT B0 ;  /* 0x0000000000007941 */ /* 0x000fea0003800200 */
.L_x_368:
        /* <DEDUP_REMOVED lines=36> */
.L_x_373:
        /* <DEDUP_REMOVED lines=44> */
.L_x_372:
[----:B------:R-:W-:Y:S05]  /*20780*/  BSYNC.RECONVERGENT B0 ;  /* 0x0000000000007941 */ /* 0x000fea0003800200 */
.L_x_371:
        /* <DEDUP_REMOVED lines=36> */
.L_x_376:
        /* <DEDUP_REMOVED lines=43> */
[----:B0--3--:R-:W-:-:S07]  /*20c80*/  FSEL R6, -R20, R20, !P1 ;  /* 0x0000001414067208 */ /* 0x009fce0004800100 */
.L_x_375:
[----:B------:R-:W-:Y:S05]  /*20c90*/  BSYNC.RECONVERGENT B0 ;  /* 0x0000000000007941 */ /* 0x000fea0003800200 */
.L_x_374:
        /* <DEDUP_REMOVED lines=41> */
.L_x_379:
        /* <DEDUP_REMOVED lines=44> */
.L_x_378:
[----:B------:R-:W-:Y:S05]  /*211f0*/  BSYNC.RECONVERGENT B0 ;  /* 0x0000000000007941 */ /* 0x000fea0003800200 */
.L_x_377:
        /* <DEDUP_REMOVED lines=36> */
.L_x_382:
        /* <DEDUP_REMOVED lines=39> */
[----:B------:R-:W-:Y:S02]  /*216b0*/  ISETP.GE.AND P1, PT, R13, RZ, PT ;  /* 0x000000ff0d00720c */ /* 0x000fe40003f26270 */
[----:B------:R-:W-:Y:S01]  /*216c0*/  @!P0 MOV R5, R0 ;  /* 0x0000000000058202 */ /* 0x000fe20000000f00 */
[----:B---3--:R-:W-:-:S10]  /*216d0*/  DMUL R20, R8, UR4 ;  /* 0x0000000408147c28 */ /* 0x008fd40008000000 */
[----:B------:R-:W3:Y:S02]  /*216e0*/  F2F.F32.F64 R20, R20 ;  /* 0x0000001400147310 */ /* 0x000ee40000301000 */
[----:B0--3--:R-:W-:-:S07]  /*216f0*/  FSEL R6, -R20, R20, !P1 ;  /* 0x0000001414067208 */ /* 0x009fce0004800100 */
.L_x_381:
[----:B------:R-:W-:Y:S05]  /*21700*/  BSYNC.RECONVERGENT B0 ;  /* 0x0000000000007941 */ /* 0x000fea0003800200 */
.L_x_380:
        /* <DEDUP_REMOVED lines=35> */
.L_x_384:
        /* <DEDUP_REMOVED lines=44> */
.L_x_383:
        /* <DEDUP_REMOVED lines=36> */
.L_x_386:
[----:B------:R-:W-:Y:S05]  /*21e40*/  BSYNC.RECONVERGENT B0 ;  /* 0x0000000000007941 */ /* 0x000fea0003800200 */
.L_x_385:
        /* <DEDUP_REMOVED lines=11> */
.L_x_387:
        /* <DEDUP_REMOVED lines=15> */
.L_x_389:
[----:B------:R-:W-:Y:S05]  /*21ff0*/  BSYNC.RECONVERGENT B0 ;  /* 0x0000000000007941 */ /* 0x000fea0003800200 */
.L_x_388:
        /* <DEDUP_REMOVED lines=9> */
.L_x_390:
        /* <DEDUP_REMOVED lines=35> */
.L_x_392:
[----:B------:R-:W-:Y:S05]  /*222c0*/  BSYNC.RECONVERGENT B1 ;  /* 0x0000000000017941 */ /* 0x000fea0003800200 */
.L_x_391:
        /* <DEDUP_REMOVED lines=17> */
.L_x_394:
[----:B------:R-:W-:Y:S05]  /*223e0*/  BSYNC.RECONVERGENT B2 ;  /* 0x0000000000027941 */ /* 0x000fea0003800200 */
.L_x_393:
        /* <DEDUP_REMOVED lines=43> */
.L_x_396:
        /* <DEDUP_REMOVED lines=44> */
.L_x_395:
        /* <DEDUP_REMOVED lines=26> */
.L_x_398:
[----:B------:R-:W-:Y:S05]  /*22b00*/  BSYNC.RECONVERGENT B2 ;  /* 0x0000000000027941 */ /* 0x000fea0003800200 */
.L_x_397:
[----:B------:R-:W-:Y:S01]  /*22b10*/  IMAD.MOV.U32 R0, RZ, RZ, 0x3f000000 ;  /* 0x3f000000ff007424 */ /* 0x000fe200078e00ff */
[----:B------:R-:W0:Y:S01]  /*22b20*/  LDCU UR4, c[0x0][0x3b4] ;  /* 0x00007680ff0477ac */ /* 0x000e220008000800 */
[----:B------:R-:W-:Y:S01]  /*22b30*/  VIADD R7, R7, 0xfffffffd ;  /* 0xfffffffd07077836 */ /* 0x000fe20000000000 */
[----:B------:R-:W-:Y:S02]  /*22b40*/  BSSY.RECONVERGENT B0, `(.L_x_399) ;  /* 0x0000048000007945 */ /* 0x000fe40003800200 */
[----:B------:R-:W-:Y:S02]  /*22b50*/  LOP3.LUT R0, R0, 0x80000000, R5, 0xb8, !PT ;  /* 0x8000000000007812 */ /* 0x000fe400078eb805 */
[----:B------:R-:W-:-:S03]  /*22b60*/  I2FP.F32.U32 R7, R7 ;  /* 0x0000000700077245 */ /* 0x000fc60000201000 */
[----:B------:R-:W-:-:S06]  /*22b70*/  FADD.RZ R0, R0, R5 ;  /* 0x0000000500007221 */ /* 0x000fcc000000c000 */
[----:B------:R-:W2:Y:S02]  /*22b80*/  F2I.TRUNC.NTZ R0, R0 ;  /* 0x0000000000007305 */ /* 0x000ea4000020f100 */
[----:B--2---:R-:W-:-:S04]  /*22b90*/  IADD3 R5, PT, PT, -R0, UR8, RZ ;  /* 0x0000000800057c10 */ /* 0x004fc8000fffe1ff */
[----:B------:R-:W-:-:S05]  /*22ba0*/  I2FP.F32.S32 R5, R5 ;  /* 0x0000000500057245 */ /* 0x000fca0000201400 */
[----:B0-----:R-:W-:-:S04]  /*22bb0*/  FMUL R13, R5, UR4 ;  /* 0x00000004050d7c20 */ /* 0x001fc80008400000 */
[C---:B------:R-:W-:Y:S01]  /*22bc0*/  FMUL R5, R13.reuse, 0.63661974668502807617 ;  /* 0x3f22f9830d057820 */ /* 0x040fe20000400000 */
[----:B------:R-:W-:-:S03]  /*22bd0*/  FSETP.GE.AND P0, PT, |R13|, 105615, PT ;  /* 0x47ce47800d00780b */ /* 0x000fc60003f06200 */
[----:B------:R-:W0:Y:S02]  /*22be0*/  F2I.NTZ R18, R5 ;  /* 0x0000000500127305 */ /* 0x000e240000203100 */
[----:B0-----:R-:W-:-:S05]  /*22bf0*/  I2FP.F32.S32 R6, R18 ;  /* 0x0000001200067245 */ /* 0x001fca0000201400 */
[----:B------:R-:W-:-:S04]  /*22c00*/  FFMA R9, R6, -1.5707962512969970703, R13 ;  /* 0xbfc90fda06097823 */ /* 0x000fc8000000000d */
[----:B------:R-:W-:Y:S01]  /*22c10*/  FFMA R15, R6, -7.5497894158615963534e-08, R9 ;  /* 0xb3a22168060f7823 */ /* 0x000fe20000000009 */
[----:B------:R-:W-:-:S03]  /*22c20*/  FMUL R9, R7, UR4 ;  /* 0x0000000407097c20 */ /* 0x000fc60008400000 */
        /* <DEDUP_REMOVED lines=13> */
.L_x_401:
        /* <DEDUP_REMOVED lines=44> */
.L_x_400:
[----:B------:R-:W-:Y:S05]  /*22fc0*/  BSYNC.RECONVERGENT B0 ;  /* 0x0000000000007941 */ /* 0x000fea0003800200 */
.L_x_399:
        /* <DEDUP_REMOVED lines=9> */
[----:B------:R-:W-:Y:S01]  /*23060*/  FSEL R0, R0, 1, P0 ;  /* 0x3f80000000007808 */ /* 0x000fe20000000000 */
[----:B------:R-:W-:Y:S01]  /*23070*/  BSSY.RECONVERGENT B0, `(.L_x_402) ;  /* 0x0000047000007945 */ /* 0x000fe20003800200 */
[----:B------:R-:W-:-:S02]  /*23080*/  LOP3.LUT P1, RZ, R18, 0x2, RZ, 0xc0, !PT ;  /* 0x0000000212ff7812 */ /* 0x000fc4000782c0ff */
[----:B------:R-:W-:Y:S02]  /*23090*/  FSEL R6, R6, -0.00019574658654164522886, !P0 ;  /* 0xb94d415306067808 */ /* 0x000fe40004000000 */
[----:B------:R-:W-:-:S05]  /*230a0*/  FSEL R16, R12, 0.0083327032625675201416, !P0 ;  /* 0x3c0885e40c107808 */ /* 0x000fca0004000000 */
[----:B------:R-:W-:Y:S01]  /*230b0*/  FFMA R6, R7, R6, R16 ;  /* 0x0000000607067223 */ /* 0x000fe20000000010 */
        /* <DEDUP_REMOVED lines=22> */
.L_x_404:
        /* <DEDUP_REMOVED lines=44> */
.L_x_403:
[----:B------:R-:W-:Y:S05]  /*234e0*/  BSYNC.RECONVERGENT B0 ;  /* 0x0000000000007941 */ /* 0x000fea0003800200 */
.L_x_402:
        /* <DEDUP_REMOVED lines=36> */
.L_x_407:
        /* <DEDUP_REMOVED lines=43> */
[----:B0-2---:R-:W-:-:S07]  /*239e0*/  FSEL R0, -R16, R16, !P1 ;  /* 0x0000001010007208 */ /* 0x005fce0004800100 */
.L_x_406:
[----:B------:R-:W-:Y:S05]  /*239f0*/  BSYNC.RECONVERGENT B0 ;  /* 0x0000000000007941 */ /* 0x000fea0003800200 */
.L_x_405:
        /* <DEDUP_REMOVED lines=36> */
.L_x_410:
        /* <DEDUP_REMOVED lines=43> */
[----:B0--3--:R-:W-:-:S07]  /*23ef0*/  FSEL R6, -R20, R20, !P1 ;  /* 0x0000001414067208 */ /* 0x009fce0004800100 */
.L_x_409:
[----:B------:R-:W-:Y:S05]  /*23f00*/  BSYNC.RECONVERGENT B0 ;  /* 0x0000000000007941 */ /* 0x000fea0003800200 */
.L_x_408:
        /* <DEDUP_REMOVED lines=14> */
[----:B------:R-:W-:Y:S01]  /*23ff0*/  BSSY.RECONVERGENT B0, `(.L_x_411) ;  /* 0x0000047000007945 */ /* 0x000fe20003800200 */
[----:B------:R-:W0:Y:S01]  /*24000*/  F2I.NTZ R13, R13 ;  /* 0x0000000d000d7305 */ /* 0x000e220000203100 */
[----:B------:R-:W-:Y:S01]  /*24010*/  FFMA R20, R7, R0, R20 ;  /* 0x0000000007147223 */ /* 0x000fe20000000014 */
[----:B------:R-:W-:-:S02]  /*24020*/  FSEL R0, R6, 1, P0 ;  /* 0x3f80000006007808 */ /* 0x000fc40000000000 */
[----:B------:R-:W-:Y:S01]  /*24030*/  FSETP.GE.AND P0, PT, |R22|, 105615, PT ;  /* 0x47ce47801600780b */ /* 0x000fe20003f06200 */
[C---:B------:R-:W-:Y:S02]  /*24040*/  FFMA R20, R7.reuse, R20, R24 ;  /* 0x0000001407147223 */ /* 0x040fe40000000018 */
        /* <DEDUP_REMOVED lines=21> */
.L_x_413:
        /* <DEDUP_REMOVED lines=44> */
.L_x_412:
[----:B------:R-:W-:Y:S05]  /*24460*/  BSYNC.RECONVERGENT B0 ;  /* 0x0000000000007941 */ /* 0x000fea0003800200 */
.L_x_411:
        /* <DEDUP_REMOVED lines=36> */
.L_x_416:
        /* <DEDUP_REMOVED lines=44> */
.L_x_415:
[----:B------:R-:W-:Y:S05]  /*24970*/  BSYNC.RECONVERGENT B0 ;  /* 0x0000000000007941 */ /* 0x000fea0003800200 */
.L_x_414:
[----:B------:R-:W-:Y:S01]  /*24980*/  FMUL R7, R6, R6 ;  /* 0x0000000606077220 */ /* 0x000fe20000400000 */
[C---:B------:R-:W-:Y:S01]  /*24990*/  LOP3.LUT R0, R5.reuse, 0x1, RZ, 0xc0, !PT ;  /* 0x0000000105007812 */ /* 0x040fe200078ec0ff */
[----:B------:R-:W-:Y:S01]  /*249a0*/  UMOV UR4, 0x9999999a ;  /* 0x9999999a00047882 */ /* 0x000fe20000000000 */
[----:B------:R-:W-:Y:S01]  /*249b0*/  LOP3.LUT P1, RZ, R5, 0x2, RZ, 0xc0, !PT ;  /* 0x0000000205ff7812 */ /* 0x000fe2000782c0ff */
[----:B------:R-:W-:Y:S01]  /*249c0*/  FFMA R8, R7, R8, -0.0013887860113754868507 ;  /* 0xbab607ed07087423 */ /* 0x000fe20000000008 */
[----:B------:R-:W-:Y:S01]  /*249d0*/  ISETP.NE.U32.AND P0, PT, R0, 0x1, PT ;  /* 0x000000010000780c */ /* 0x000fe20003f05070 */
[----:B------:R-:W-:Y:S01]  /*249e0*/  UMOV UR5, 0x3fc99999 ;  /* 0x3fc9999900057882 */ /* 0x000fe20000000000 */
[----:B------:R-:W0:Y:S01]  /*249f0*/  I2F.F64.U32 R34, R2 ;  /* 0x0000000200227312 */ /* 0x000e220000201800 */
[----:B--2---:R-:W-:Y:S01]  /*24a00*/  DMUL R18, R18, UR4 ;  /* 0x0000000412127c28 */ /* 0x004fe20008000000 */
[----:B------:R-:W-:Y:S01]  /*24a10*/  FSEL R12, R12, 0.0083327032625675201416, !P0 ;  /* 0x3c0885e40c0c7808 */ /* 0x000fe20004000000 */
[----:B------:R-:W2:Y:S01]  /*24a20*/  LDCU UR4, c[0x0][0x3c0] ;  /* 0x00007800ff0477ac */ /* 0x000ea20008000800 */
[----:B------:R-:W-:Y:S01]  /*24a30*/  FSEL R8, R8, -0.00019574658654164522886, !P0 ;  /* 0xb94d415308087808 */ /* 0x000fe20004000000 */
[----:B------:R-:W-:Y:S01]  /*24a40*/  BSSY.RECONVERGENT B0, `(.L_x_417) ;  /* 0x0000010000007945 */ /* 0x000fe20003800200 */
[----:B------:R-:W-:-:S02]  /*24a50*/  FSEL R0, R6, 1, P0 ;  /* 0x3f80000006007808 */ /* 0x000fc40000000000 */
[----:B------:R-:W-:Y:S01]  /*24a60*/  FSEL R9, -R14, -0.16666662693023681641, !P0 ;  /* 0xbe2aaaa80e097808 */ /* 0x000fe20004000100 */
[C---:B------:R-:W-:Y:S02]  /*24a70*/  FFMA R8, R7.reuse, R8, R12 ;  /* 0x0000000807087223 */ /* 0x040fe4000000000c */
[C---:B------:R-:W-:Y:S02]  /*24a80*/  FFMA R5, R7.reuse, R0, RZ ;  /* 0x0000000007057223 */ /* 0x040fe400000000ff */
[----:B------:R-:W-:-:S04]  /*24a90*/  FFMA R8, R7, R8, R9 ;  /* 0x0000000807087223 */ /* 0x000fc80000000009 */
[----:B------:R-:W-:Y:S01]  /*24aa0*/  FFMA R7, R5, R8, R0 ;  /* 0x0000000805077223 */ /* 0x000fe20000000000 */
[----:B0-----:R-:W-:Y:S01]  /*24ab0*/  IMAD.MOV.U32 R8, RZ, RZ, R34 ;  /* 0x000000ffff087224 */ /* 0x001fe200078e0022 */
[----:B------:R-:W-:Y:S02]  /*24ac0*/  MOV R5, 0x24b40 ;  /* 0x00024b4000057802 */ /* 0x000fe40000000f00 */
[----:B------:R-:W-:-:S06]  /*24ad0*/  @P1 FADD R7, RZ, -R7 ;  /* 0x80000007ff071221 */ /* 0x000fcc0000000000 */
[----:B------:R-:W0:Y:S02]  /*24ae0*/  F2F.F64.F32 R6, R7 ;  /* 0x0000000700067310 */ /* 0x000e240000201800 */
[----:B0-----:R-:W-:Y:S01]  /*24af0*/  DFMA R16, R6, R18, R16 ;  /* 0x000000120610722b */ /* 0x001fe20000000010 */
[----:B------:R-:W-:-:S05]  /*24b00*/  IMAD.MOV.U32 R6, RZ, RZ, R35 ;  /* 0x000000ffff067224 */ /* 0x000fca00078e0023 */
[----:B------:R-:W2:Y:S02]  /*24b10*/  F2F.F32.F64 R0, R16 ;  /* 0x0000001000007310 */ /* 0x000ea40000301000 */
[----:B--2---:R-:W-:-:S07]  /*24b20*/  FADD R0, R0, -UR4 ;  /* 0x8000000400007e21 */ /* 0x004fce0008000000 */
[----:B-1----:R-:W-:Y:S05]  /*24b30*/  CALL.REL.NOINC `($_Z20scanExclusiveShared4P6float4S0_jjfffiiiifiif$__internal_accurate_pow) ;  /* 0x000000f400307944 */ /* 0x002fea0003c00000 */
[----:B------:R-:W-:Y:S05]  /*24b40*/  BSYNC.RECONVERGENT B0 ;  /* 0x0000000000007941 */ /* 0x000fea0003800200 */
.L_x_417:
        /* <DEDUP_REMOVED lines=17> */
.L_x_419:
        /* <DEDUP_REMOVED lines=44> */
.L_x_418:
        /* <DEDUP_REMOVED lines=32> */
[----:B------:R-:W-:-:S07]  /*25120*/  IMAD.MOV.U32 R6, RZ, RZ, R35 ;  /* 0x000000ffff067224 */ /* 0x000fce00078e0023 */
[----:B------:R-:W-:Y:S05]  /*25130*/  CALL.REL.NOINC `($__internal_0_$__cuda_sm20_div_rn_f64_full) ;  /* 0x000000dc00dc7944 */ /* 0x000fea0003c00000 */
[----:B------:R-:W-:Y:S02]  /*25140*/  IMAD.MOV.U32 R6, RZ, RZ, R8 ;  /* 0x000000ffff067224 */ /* 0x000fe400078e0008 */
[----:B------:R-:W-:-:S07]  /*25150*/  IMAD.MOV.U32 R7, RZ, RZ, R9 ;  /* 0x000000ffff077224 */ /* 0x000fce00078e0009 */
.L_x_421:
[----:B------:R-:W-:Y:S05]  /*25160*/  BSYNC.RECONVERGENT B0 ;  /* 0x0000000000007941 */ /* 0x000fea0003800200 */
.L_x_420:
        /* <DEDUP_REMOVED lines=9> */
[----:B------:R-:W-:Y:S05]  /*25200*/  CALL.REL.NOINC `($_Z20scanExclusiveShared4P6float4S0_jjfffiiiifiif$__internal_accurate_pow) ;  /* 0x000000ec007c7944 */ /* 0x000fea0003c00000 */
[----:B------:R-:W-:Y:S05]  /*25210*/  BSYNC.RECONVERGENT B0 ;  /* 0x0000000000007941 */ /* 0x000fea0003800200 */
.L_x_422:
[C---:B------:R-:W-:Y:S01]  /*25220*/  DADD R8, R10.reuse, 2 ;  /* 0x400000000a087429 */ /* 0x040fe20000000000 */
[----:B------:R-:W-:Y:S01]  /*25230*/  BSSY.RECONVERGENT B0, `(.L_x_423) ;  /* 0x000000e000007945 */ /* 0x000fe20003800200 */
[C---:B------:R-:W-:Y:S01]  /*25240*/  DSETP.NEU.AND P0, PT, R10.reuse, RZ, PT ;  /* 0x000000ff0a00722a */ /* 0x040fe20003f0d000 */
[----:B------:R-:W-:Y:S01]  /*25250*/  IMAD.MOV.U32 R7, RZ, RZ, R17 ;  /* 0x000000ffff077224 */ /* 0x000fe200078e0011 */
[----:B------:R-:W-:-:S06]  /*25260*/  DSETP.NEU.AND P2, PT, R10, 1, PT ;  /* 0x3ff000000a00742a */ /* 0x000fcc0003f4d000 */
        /* <DEDUP_REMOVED lines=10> */
.L_x_424:
[----:B------:R-:W-:Y:S05]  /*25310*/  BSYNC.RECONVERGENT B0 ;  /* 0x0000000000007941 */ /* 0x000fea0003800200 */
.L_x_423:
        /* <DEDUP_REMOVED lines=21> */
[----:B------:R-:W-:Y:S01]  /*25470*/  MOV R15, R10 ;  /* 0x0000000a000f7202 */ /* 0x000fe20000000f00 */
[----:B------:R-:W-:Y:S01]  /*25480*/  IMAD.MOV.U32 R8, RZ, RZ, R6 ;  /* 0x000000ffff087224 */ /* 0x000fe200078e0006 */
[----:B------:R-:W-:Y:S01]  /*25490*/  MOV R5, 0x25500 ;  /* 0x0002550000057802 */ /* 0x000fe20000000f00 */
        /* <DEDUP_REMOVED lines=8> */
.L_x_426:
[----:B------:R-:W-:Y:S05]  /*25520*/  BSYNC.RECONVERGENT B1 ;  /* 0x0000000000017941 */ /* 0x000fea0003800200 */
.L_x_425:
        /* <DEDUP_REMOVED lines=17> */
.L_x_428:
[----:B------:R-:W-:Y:S05]  /*25640*/  BSYNC.RECONVERGENT B2 ;  /* 0x0000000000027941 */ /* 0x000fea0003800200 */
.L_x_427:
[----:B------:R-:W-:Y:S02]  /*25650*/  IMAD.MOV.U32 R9, RZ, RZ, 0x3b33710b ;  /* 0x3b33710bff097424 */ /* 0x000fe400078e00ff */
        /* <DEDUP_REMOVED lines=34> */
.L_x_292:
[----:B------:R-:W0:Y:S01]  /*25880*/  LDC R15, c[0x0][0x39c] ;  /* 0x0000e700ff0f7b82 */ /* 0x000e220000000800 */
[----:B------:R-:W1:Y:S01]  /*25890*/  LDCU UR4, c[0x0][0x3a4] ;  /* 0x00007480ff0477ac */ /* 0x000e620008000800 */
[----:B------:R-:W-:Y:S01]  /*258a0*/  I2FP.F32.U32 R28, R29 ;  /* 0x0000001d001c7245 */ /* 0x000fe20000201000 */
[----:B------:R-:W2:Y:S01]  /*258b0*/  LDCU UR8, c[0x0][0x3a8] ;  /* 0x00007500ff0877ac */ /* 0x000ea20008000800 */
[----:B------:R-:W3:Y:S01]  /*258c0*/  LDCU UR5, c[0x0][0x3b4] ;  /* 0x00007680ff0577ac */ /* 0x000ee20008000800 */
[----:B-1----:R-:W-:-:S04]  /*258d0*/  IADD3 R27, PT, PT, -R2, UR4, RZ ;  /* 0x00000004021b7c10 */ /* 0x002fc8000fffe1ff */
[----:B------:R-:W-:Y:S01]  /*258e0*/  I2FP.F32.U32 R9, R27 ;  /* 0x0000001b00097245 */ /* 0x000fe20000201000 */
[C---:B0-----:R-:W-:Y:S01]  /*258f0*/  FMUL R6, R15.reuse, 0.63661974668502807617 ;  /* 0x3f22f9830f067820 */ /* 0x041fe20000400000 */
[----:B------:R-:W-:Y:S01]  /*25900*/  FSETP.GE.AND P0, PT, |R15|, 105615, PT ;  /* 0x47ce47800f00780b */ /* 0x000fe20003f06200 */
[----:B--2---:R-:W-:Y:S02]  /*25910*/  UIADD3 UR8, UPT, UPT, UR8, 0x1, URZ ;  /* 0x0000000108087890 */ /* 0x004fe4000fffe0ff */
[----:B---3--:R-:W-:Y:S02]  /*25920*/  FMUL R9, R9, UR5 ;  /* 0x0000000509097c20 */ /* 0x008fe40008400000 */
        /* <DEDUP_REMOVED lines=19> */
.L_x_430:
        /* <DEDUP_REMOVED lines=44> */
.L_x_429:
        /* <DEDUP_REMOVED lines=27> */
[----:B0-----:R-:W-:-:S04]  /*25ed0*/  IADD3 R0, PT, PT, -R5, UR8, RZ ;  /* 0x0000000805007c10 */ /* 0x001fc8000fffe1ff */
        /* <DEDUP_REMOVED lines=14> */
.L_x_433:
        /* <DEDUP_REMOVED lines=44> */
.L_x_432:
[----:B------:R-:W-:Y:S05]  /*26280*/  BSYNC.RECONVERGENT B0 ;  /* 0x0000000000007941 */ /* 0x000fea0003800200 */
.L_x_431:
        /* <DEDUP_REMOVED lines=13> */
[----:B------:R-:W-:-:S05]  /*26360*/  FSEL R14, R10, 0.0083327032625675201416, !P1 ;  /* 0x3c0885e40a0e7808 */ /* 0x000fca0004800000 */
        /* <DEDUP_REMOVED lines=23> */
.L_x_436:
        /* <DEDUP_REMOVED lines=44> */
.L_x_435:
[----:B------:R-:W-:Y:S05]  /*267a0*/  BSYNC.RECONVERGENT B0 ;  /* 0x0000000000007941 */ /* 0x000fea0003800200 */
.L_x_434:
        /* <DEDUP_REMOVED lines=36> */
.L_x_439:
        /* <DEDUP_REMOVED lines=44> */
.L_x_438:
[----:B------:R-:W-:Y:S05]  /*26cb0*/  BSYNC.RECONVERGENT B0 ;  /* 0x0000000000007941 */ /* 0x000fea0003800200 */
.L_x_437:
        /* <DEDUP_REMOVED lines=36> */
.L_x_442:
        /* <DEDUP_REMOVED lines=44> */
.L_x_441:
[----:B------:R-:W-:Y:S05]  /*271c0*/  BSYNC.RECONVERGENT B0 ;  /* 0x0000000000007941 */ /* 0x000fea0003800200 */
.L_x_440:
        /* <DEDUP_REMOVED lines=41> */
.L_x_445:
        /* <DEDUP_REMOVED lines=44> */
.L_x_444:
[----:B------:R-:W-:Y:S05]  /*27720*/  BSYNC.RECONVERGENT B0 ;  /* 0x0000000000007941 */ /* 0x000fea0003800200 */
.L_x_443:
        /* <DEDUP_REMOVED lines=36> */
.L_x_448:
[----:B--2---:R-:W-:Y:S01]  /*27970*/  IMAD.U32 R20, RZ, RZ, UR10 ;  /* 0x0000000aff147e24 */ /* 0x004fe2000f8e00ff */
        /* <DEDUP_REMOVED lines=43> */
.L_x_447:
[----:B------:R-:W-:Y:S05]  /*27c30*/  BSYNC.RECONVERGENT B0 ;  /* 0x0000000000007941 */ /* 0x000fea0003800200 */
.L_x_446:
        /* <DEDUP_REMOVED lines=18> */
[----:B------:R-:W-:Y:S02]  /*27d60*/  MOV R5, 0x27dd0 ;  /* 0x00027dd000057802 */ /* 0x000fe40000000f00 */
[----:B------:R-:W-:-:S04]  /*27d70*/  @P2 FADD R0, RZ, -R0 ;  /* 0x80000000ff002221 */ /* 0x000fc80000000000 */
[----:B------:R-:W0:Y:S02]  /*27d80*/  F2F.F64.F32 R6, R0 ;  /* 0x0000000000067310 */ /* 0x000e240000201800 */
[----:B0-----:R-:W-:Y:S01]  /*27d90*/  DFMA R14, R6, R16, R14 ;  /* 0x00000010060e722b */ /* 0x001fe2000000000e */
[----:B------:R-:W-:-:S05]  /*27da0*/  IMAD.MOV.U32 R6, RZ, RZ, R31 ;  /* 0x000000ffff067224 */ /* 0x000fca00078e001f */
[----:B------:R0:W1:Y:S05]  /*27db0*/  F2F.F32.F64 R10, R14 ;  /* 0x0000000e000a7310 */ /* 0x00006a0000301000 */
[----:B01----:R-:W-:Y:S05]  /*27dc0*/  CALL.REL.NOINC `($_Z20scanExclusiveShared4P6float4S0_jjfffiiiifiif$__internal_accurate_pow) ;  /* 0x000000c0008c7944 */ /* 0x003fea0003c00000 */
[----:B------:R-:W-:Y:S05]  /*27dd0*/  BSYNC.RECONVERGENT B0 ;  /* 0x0000000000007941 */ /* 0x000fea0003800200 */
.L_x_449:
        /* <DEDUP_REMOVED lines=17> */
.L_x_451:
        /* <DEDUP_REMOVED lines=44> */
.L_x_450:
        /* <DEDUP_REMOVED lines=26> */
.L_x_452:
        /* <DEDUP_REMOVED lines=17> */
.L_x_454:
[----:B------:R-:W-:Y:S05]  /*28460*/  BSYNC.RECONVERGENT B0 ;  /* 0x0000000000007941 */ /* 0x000fea0003800200 */
.L_x_453:
        /* <DEDUP_REMOVED lines=37> */
.L_x_456:
[----:B------:R-:W-:Y:S05]  /*286c0*/  BSYNC.RECONVERGENT B1 ;  /* 0x0000000000017941 */ /* 0x000fea0003800200 */
.L_x_455:
        /* <DEDUP_REMOVED lines=19> */
.L_x_458:
[----:B------:R-:W-:Y:S05]  /*28800*/  BSYNC.RECONVERGENT B2 ;  /* 0x0000000000027941 */ /* 0x000fea0003800200 */
.L_x_457:
        /* <DEDUP_REMOVED lines=8> */
[----:B------:R-:W1:Y:S01]  /*28890*/  LDCU UR5, c[0x0][0x3b4] ;  /* 0x00007680ff0577ac */ /* 0x000e620008000800 */
[----:B------:R-:W-:Y:S01]  /*288a0*/  FFMA R9, R6, R9, 0.042200751602649688721 ;  /* 0x3d2cdab206097423 */ /* 0x000fe20000000009 */
[----:B------:R-:W-:-:S03]  /*288b0*/  IMAD.MOV.U32 R7, RZ, RZ, R11 ;  /* 0x000000ffff077224 */ /* 0x000fc600078e000b */
        /* <DEDUP_REMOVED lines=17> */
[C---:B------:R-:W-:Y:S02]  /*289d0*/  FSETP.NAN.AND P0, PT, R0.reuse, R0, PT ;  /* 0x000000000000720b */ /* 0x040fe40003f08000 */
[----:B------:R-:W-:Y:S02]  /*289e0*/  LOP3.LUT R9, R9, 0x80000000, R10, 0xb8, !PT ;  /* 0x8000000009097812 */ /* 0x000fe400078eb80a */
[----:B------:R-:W-:Y:S02]  /*289f0*/  LOP3.LUT R5, RZ, R2, RZ, 0x33, !PT ;  /* 0x00000002ff057212 */ /* 0x000fe400078e33ff */
[----:B------:R-:W-:Y:S01]  /*28a00*/  FSEL R30, R0, R9, P0 ;  /* 0x00000009001e7208 */ /* 0x000fe20000000000 */
[----:B------:R-:W-:-:S02]  /*28a10*/  VIADD R0, R2, 0x2 ;  /* 0x0000000202007836 */ /* 0x000fc40000000000 */
[----:B0-----:R-:W-:-:S03]  /*28a20*/  VIADD R5, R5, UR4 ;  /* 0x0000000405057c36 */ /* 0x001fc60008000000 */
[----:B------:R-:W0:Y:S01]  /*28a30*/  F2F.F64.F32 R30, R30 ;  /* 0x0000001e001e7310 */ /* 0x000e220000201800 */
[----:B------:R-:W-:Y:S02]  /*28a40*/  I2FP.F32.U32 R9, R0 ;  /* 0x0000000000097245 */ /* 0x000fe40000201000 */
[----:B------:R-:W-:-:S05]  /*28a50*/  I2FP.F32.U32 R5, R5 ;  /* 0x0000000500057245 */ /* 0x000fca0000201000 */
[----:B-1----:R-:W-:Y:S01]  /*28a60*/  FMUL R10, R5, UR5 ;  /* 0x00000005050a7c20 */ /* 0x002fe20008400000 */
[----:B------:R-:W-:Y:S06]  /*28a70*/  @!P5 BRA `(.L_x_459) ;  /* 0x0000000000dcd947 */ /* 0x000fec0003800000 */
        /* <DEDUP_REMOVED lines=11> */
.L_x_460:
        /* <DEDUP_REMOVED lines=44> */
.L_x_459:
        /* <DEDUP_REMOVED lines=14> */
[----:B------:R-:W-:Y:S02]  /*28ed0*/  IMAD.MOV.U32 R5, RZ, RZ, 0x3f000000 ;  /* 0x3f000000ff057424 */ /* 0x000fe400078e00ff */
[C---:B------:R-:W-:Y:S01]  /*28ee0*/  FMUL R6, R10.reuse, 0.63661974668502807617 ;  /* 0x3f22f9830a067820 */ /* 0x040fe20000400000 */
[----:B------:R-:W-:Y:S02]  /*28ef0*/  FSETP.GE.AND P0, PT, |R10|, 105615, PT ;  /* 0x47ce47800a00780b */ /* 0x000fe40003f06200 */
        /* <DEDUP_REMOVED lines=10> */
[----:B-1----:R-:W-:-:S04]  /*28fa0*/  IADD3 R12, PT, PT, -R7, UR8, RZ ;  /* 0x00000008070c7c10 */ /* 0x002fc8000fffe1ff */
        /* <DEDUP_REMOVED lines=14> */
.L_x_463:
        /* <DEDUP_REMOVED lines=44> */
.L_x_462:
[----:B------:R-:W-:Y:S05]  /*29350*/  BSYNC.RECONVERGENT B0 ;  /* 0x0000000000007941 */ /* 0x000fea0003800200 */
.L_x_461:
[----:B------:R-:W-:Y:S01]  /*29360*/  FMUL R19, R12, 0.63661974668502807617 ;  /* 0x3f22f9830c137820 */ /* 0x000fe20000400000 */
[----:B------:R-:W-:Y:S01]  /*29370*/  LOP3.LUT R14, R6, 0x1, RZ, 0xc0, !PT ;  /* 0x00000001060e7812 */ /* 0x000fe200078ec0ff */
[----:B------:R-:W-:Y:S02]  /*29380*/  IMAD.MOV.U32 R13, RZ, RZ, 0x37cbac00 ;  /* 0x37cbac00ff0d7424 */ /* 0x000fe400078e00ff */
[----:B------:R-:W-:Y:S01]  /*29390*/  FMUL R7, R18, R18 ;  /* 0x0000001212077220 */ /* 0x000fe20000400000 */
[----:B------:R-:W-:Y:S01]  /*293a0*/  LOP3.LUT P1, RZ, R6, 0x2, RZ, 0xc0, !PT ;  /* 0x0000000206ff7812 */ /* 0x000fe2000782c0ff */
[----:B------:R-:W-:Y:S01]  /*293b0*/  BSSY.RECONVERGENT B0, `(.L_x_464) ;  /* 0x000004c000007945 */ /* 0x000fe20003800200 */
[----:B------:R-:W1:Y:S01]  /*293c0*/  F2I.NTZ R19, R19 ;  /* 0x0000001300137305 */ /* 0x000e620000203100 */
[----:B------:R-:W-:Y:S01]  /*293d0*/  ISETP.NE.U32.AND P0, PT, R14, 0x1, PT ;  /* 0x000000010e00780c */ /* 0x000fe20003f05070 */
[----:B------:R-:W-:Y:S01]  /*293e0*/  FFMA R15, R7, R13, -0.0013887860113754868507 ;  /* 0xbab607ed070f7423 */ /* 0x000fe2000000000d */
[----:B------:R-:W-:-:S02]  /*293f0*/  IMAD.MOV.U32 R14, RZ, RZ, 0x3d2aaabb ;  /* 0x3d2aaabbff0e7424 */ /* 0x000fc400078e00ff */
[----:B------:R-:W-:Y:S02]  /*29400*/  FSEL R6, R18, 1, P0 ;  /* 0x3f80000012067808 */ /* 0x000fe40000000000 */
[----:B------:R-:W-:Y:S01]  /*29410*/  FSEL R16, R15, -0.00019574658654164522886, !P0 ;  /* 0xb94d41530f107808 */ /* 0x000fe20004000000 */
[----:B------:R-:W-:Y:S01]  /*29420*/  IMAD.MOV.U32 R15, RZ, RZ, 0x3effffff ;  /* 0x3effffffff0f7424 */ /* 0x000fe200078e00ff */
[----:B------:R-:W-:-:S05]  /*29430*/  FSEL R20, R14, 0.0083327032625675201416, !P0 ;  /* 0x3c0885e40e147808 */ /* 0x000fca0004000000 */
        /* <DEDUP_REMOVED lines=23> */
.L_x_466:
        /* <DEDUP_REMOVED lines=44> */
.L_x_465:
[----:B------:R-:W-:Y:S05]  /*29870*/  BSYNC.RECONVERGENT B0 ;  /* 0x0000000000007941 */ /* 0x000fea0003800200 */
.L_x_464:
        /* <DEDUP_REMOVED lines=36> */
.L_x_469:
        /* <DEDUP_REMOVED lines=42> */
[----:B-1----:R-:W1:Y:S02]  /*29d60*/  F2F.F32.F64 R21, R6 ;  /* 0x0000000600157310 */ /* 0x002e640000301000 */
[----:B-1----:R-:W-:-:S07]  /*29d70*/  FSEL R19, -R21, R21, !P1 ;  /* 0x0000001515137208 */ /* 0x002fce0004800100 */
.L_x_468:
[----:B------:R-:W-:Y:S05]  /*29d80*/  BSYNC.RECONVERGENT B0 ;  /* 0x0000000000007941 */ /* 0x000fea0003800200 */
.L_x_467:
        /* <DEDUP_REMOVED lines=36> */
.L_x_472:
        /* <DEDUP_REMOVED lines=31> */
[----:B--2---:R-:W-:Y:S02]  /*2a1c0*/  SHF.R.U32.HI R22, RZ, 0x1e, R19 ;  /* 0x0000001eff167819 */ /* 0x004fe40000011613 */
[----:B------:R-:W-:-:S02]  /*2a1d0*/  SHF.R.S32.HI R7, RZ, 0x1f, R21 ;  /* 0x0000001fff077819 */ /* 0x000fc40000011415 */
[----:B------:R-:W-:Y:S02]  /*2a1e0*/  LOP3.LUT R20, R21, R20, RZ, 0x3c, !PT ;  /* 0x0000001415147212 */ /* 0x000fe400078e3cff */
        /* <DEDUP_REMOVED lines=9> */
[----:B--2---:R-:W-:-:S07]  /*2a280*/  FSEL R19, -R23, R23, !P1 ;  /* 0x0000001717137208 */ /* 0x004fce0004800100 */
.L_x_471:
[----:B------:R-:W-:Y:S05]  /*2a290*/  BSYNC.RECONVERGENT B0 ;  /* 0x0000000000007941 */ /* 0x000fea0003800200 */
.L_x_470:
        /* <DEDUP_REMOVED lines=12> */
[----:B------:R-:W1:Y:S01]  /*2a360*/  F2I.NTZ R21, R21 ;  /* 0x0000001500157305 */ /* 0x000e620000203100 */
[----:B------:R-:W-:Y:S01]  /*2a370*/  FSEL R22, -R15, -0.16666662693023681641, !P0 ;  /* 0xbe2aaaa80f167808 */ /* 0x000fe20004000100 */
[----:B------:R-:W-:Y:S02]  /*2a380*/  BSSY.RECONVERGENT B0, `(.L_x_473) ;  /* 0x0000047000007945 */ /* 0x000fe40003800200 */
[----:B------:R-:W-:Y:S01]  /*2a390*/  FFMA R20, R7, R6, R20 ;  /* 0x0000000607147223 */ /* 0x000fe20000000014 */
[----:B------:R-:W-:-:S02]  /*2a3a0*/  FSEL R6, R19, 1, P0 ;  /* 0x3f80000013067808 */ /* 0x000fc40000000000 */
[----:B------:R-:W-:Y:S01]  /*2a3b0*/  FSETP.GE.AND P0, PT, |R10|, 105615, PT ;  /* 0x47ce47800a00780b */ /* 0x000fe20003f06200 */
[C---:B------:R-:W-:Y:S01]  /*2a3c0*/  FFMA R20, R7.reuse, R20, R22 ;  /* 0x0000001407147223 */ /* 0x040fe20000000016 */
[----:B------:R-:W-:Y:S01]  /*2a3d0*/  F2F.F64.F32 R18, R18 ;  /* 0x0000001200127310 */ /* 0x000fe20000201800 */
        /* <DEDUP_REMOVED lines=21> */
.L_x_475:
        /* <DEDUP_REMOVED lines=44> */
.L_x_474:
[----:B------:R-:W-:Y:S05]  /*2a7f0*/  BSYNC.RECONVERGENT B0 ;  /* 0x0000000000007941 */ /* 0x000fea0003800200 */
.L_x_473:
        /* <DEDUP_REMOVED lines=12> */
[C---:B------:R-:W-:Y:S01]  /*2a8c0*/  FFMA R10, R7.reuse, R6, R10 ;  /* 0x00000006070a7223 */ /* 0x040fe2000000000a */
        /* <DEDUP_REMOVED lines=16> */
[----:B-1----:R-:W-:Y:S01]  /*2a9d0*/  IMAD.SHL.U32 R6, R12, 0x100, RZ ;  /* 0x000001000c067824 */ /* 0x002fe200078e00ff */
[----:B------:R-:W1:Y:S01]  /*2a9e0*/  LDCU.64 UR10, c[0x4][URZ] ;  /* 0x01000000ff0a77ac */ /* 0x000e620008000a00 */
[----:B------:R-:W-:Y:S02]  /*2a9f0*/  IMAD.MOV.U32 R22, RZ, RZ, RZ ;  /* 0x000000ffff167224 */ /* 0x000fe400078e00ff */
[----:B------:R-:W-:Y:S01]  /*2aa00*/  IMAD.MOV.U32 R10, RZ, RZ, R1 ;  /* 0x000000ffff0a7224 */ /* 0x000fe200078e0001 */
[----:B------:R-:W-:Y:S01]  /*2aa10*/  LOP3.LUT R25, R6, 0x80000000, RZ, 0xfc, !PT ;  /* 0x8000000006197812 */ /* 0x000fe200078efcff */
[----:B------:R-:W-:Y:S01]  /*2aa20*/  UMOV UR5, URZ ;  /* 0x000000ff00057c82 */ /* 0x000fe20008000000 */
[----:B------:R-:W-:-:S05]  /*2aa30*/  UMOV UR4, URZ ;  /* 0x000000ff00047c82 */ /* 0x000fca0008000000 */
.L_x_478:
        /* <DEDUP_REMOVED lines=43> */
[----:B-1-3--:R-:W-:-:S07]  /*2acf0*/  FSEL R7, -R20, R20, !P1 ;  /* 0x0000001414077208 */ /* 0x00afce0004800100 */
.L_x_477:
[----:B------:R-:W-:Y:S05]  /*2ad00*/  BSYNC.RECONVERGENT B0 ;  /* 0x0000000000007941 */ /* 0x000fea0003800200 */
.L_x_476:
[----:B------:R-:W-:Y:S01]  /*2ad10*/  FMUL R10, R7, R7 ;  /* 0x00000007070a7220 */ /* 0x000fe20000400000 */
[C---:B-1----:R-:W-:Y:S01]  /*2ad20*/  LOP3.LUT R6, R23.reuse, 0x1, RZ, 0xc0, !PT ;  /* 0x0000000117067812 */ /* 0x042fe200078ec0ff */
[----:B------:R-:W-:Y:S01]  /*2ad30*/  UMOV UR4, 0x9999999a ;  /* 0x9999999a00047882 */ /* 0x000fe20000000000 */
[----:B------:R-:W-:Y:S01]  /*2ad40*/  LOP3.LUT P1, RZ, R23, 0x2, RZ, 0xc0, !PT ;  /* 0x0000000217ff7812 */ /* 0x000fe2000782c0ff */
[----:B------:R-:W-:Y:S01]  /*2ad50*/  FFMA R13, R10, R13, -0.0013887860113754868507 ;  /* 0xbab607ed0a0d7423 */ /* 0x000fe2000000000d */
[----:B------:R-:W-:Y:S01]  /*2ad60*/  ISETP.NE.U32.AND P0, PT, R6, 0x1, PT ;  /* 0x000000010600780c */ /* 0x000fe20003f05070 */
[----:B------:R-:W-:Y:S02]  /*2ad70*/  UMOV UR5, 0x3fc99999 ;  /* 0x3fc9999900057882 */ /* 0x000fe40000000000 */
[----:B--2---:R-:W-:Y:S01]  /*2ad80*/  DMUL R18, R18, UR4 ;  /* 0x0000000412127c28 */ /* 0x004fe20008000000 */
[----:B------:R-:W-:Y:S02]  /*2ad90*/  FSEL R21, R14, 0.0083327032625675201416, !P0 ;  /* 0x3c0885e40e157808 */ /* 0x000fe40004000000 */
[----:B------:R-:W-:-:S02]  /*2ada0*/  FSEL R13, R13, -0.00019574658654164522886, !P0 ;  /* 0xb94d41530d0d7808 */ /* 0x000fc40004000000 */
[----:B------:R-:W-:Y:S02]  /*2adb0*/  FSEL R12, -R15, -0.16666662693023681641, !P0 ;  /* 0xbe2aaaa80f0c7808 */ /* 0x000fe40004000100 */
[----:B------:R-:W-:Y:S01]  /*2adc0*/  FSEL R6, R7, 1, P0 ;  /* 0x3f80000007067808 */ /* 0x000fe20000000000 */
[----:B------:R-:W-:-:S04]  /*2add0*/  FFMA R13, R10, R13, R21 ;  /* 0x0000000d0a0d7223 */ /* 0x000fc80000000015 */
[C---:B------:R-:W-:Y:S01]  /*2ade0*/  FFMA R12, R10.reuse, R13, R12 ;  /* 0x0000000d0a0c7223 */ /* 0x040fe2000000000c */
[----:B------:R-:W-:Y:S01]  /*2adf0*/  FFMA R7, R10, R6, RZ ;  /* 0x000000060a077223 */ /* 0x000fe200000000ff */
[----:B------:R-:W1:Y:S01]  /*2ae00*/  LDC R13, c[0x0][0x39c] ;  /* 0x0000e700ff0d7b82 */ /* 0x000e620000000800 */
[----:B------:R-:W-:Y:S02]  /*2ae10*/  IMAD.MOV.U32 R10, RZ, RZ, R11 ;  /* 0x000000ffff0a7224 */ /* 0x000fe400078e000b */
[----:B------:R-:W-:Y:S01]  /*2ae20*/  FFMA R6, R7, R12, R6 ;  /* 0x0000000c07067223 */ /* 0x000fe20000000006 */
[----:B------:R-:W-:-:S03]  /*2ae30*/  IMAD.MOV.U32 R7, RZ, RZ, R26 ;  /* 0x000000ffff077224 */ /* 0x000fc600078e001a */
[----:B------:R-:W-:-:S04]  /*2ae40*/  @P1 FADD R6, RZ, -R6 ;  /* 0x80000006ff061221 */ /* 0x000fc80000000000 */
[----:B------:R-:W2:Y:S01]  /*2ae50*/  F2F.F64.F32 R34, R6 ;  /* 0x0000000600227310 */ /* 0x000ea20000201800 */
[----:B-1----:R-:W-:Y:S01]  /*2ae60*/  FSETP.GE.AND P0, PT, |R13|, 105615, PT ;  /* 0x47ce47800d00780b */ /* 0x002fe20003f06200 */
        /* <DEDUP_REMOVED lines=12> */
.L_x_480:
        /* <DEDUP_REMOVED lines=44> */
.L_x_479:
        /* <DEDUP_REMOVED lines=13> */
[----:B------:R-:W1:Y:S02]  /*2b2c0*/  @!P1 MUFU.RCP R12, -R12 ;  /* 0x8000000c000c9308 */ /* 0x000e640000001000 */
[----:B-1----:R-:W-:-:S05]  /*2b2d0*/  FMUL R6, R9, R12 ;  /* 0x0000000c09067220 */ /* 0x002fca0000400000 */
        /* <DEDUP_REMOVED lines=9> */
.L_x_481:
        /* <DEDUP_REMOVED lines=16> */
.L_x_483:
[----:B------:R-:W-:Y:S05]  /*2b470*/  BSYNC.RECONVERGENT B0 ;  /* 0x0000000000007941 */ /* 0x000fea0003800200 */
.L_x_482:
        /* <DEDUP_REMOVED lines=8> */
.L_x_484:
        /* <DEDUP_REMOVED lines=36> */
.L_x_486:
[----:B------:R-:W-:Y:S05]  /*2b740*/  BSYNC.RECONVERGENT B1 ;  /* 0x0000000000017941 */ /* 0x000fea0003800200 */
.L_x_485:
        /* <DEDUP_REMOVED lines=17> */
.L_x_488:
[----:B------:R-:W-:Y:S05]  /*2b860*/  BSYNC.RECONVERGENT B2 ;  /* 0x0000000000027941 */ /* 0x000fea0003800200 */
.L_x_487:
        /* <DEDUP_REMOVED lines=33> */
[----:B------:R-:W-:Y:S02]  /*2ba80*/  IMAD.MOV.U32 R7, RZ, RZ, R11 ;  /* 0x000000ffff077224 */ /* 0x000fe400078e000b */
        /* <DEDUP_REMOVED lines=14> */
.L_x_490:
        /* <DEDUP_REMOVED lines=44> */
.L_x_489:
        /* <DEDUP_REMOVED lines=9> */
[----:B------:R-:W1:Y:S03]  /*2bec0*/  F2I.NTZ R15, R15 ;  /* 0x0000000f000f7305 */ /* 0x000e660000203100 */
[----:B------:R-:W-:-:S04]  /*2bed0*/  FFMA R6, R5, R6, 0.0242919921875 ;  /* 0x3cc7000005067423 */ /* 0x000fc80000000006 */
[----:B------:R-:W-:-:S04]  /*2bee0*/  FFMA R6, R5, R6, 0.053466796875 ;  /* 0x3d5b000005067423 */ /* 0x000fc80000000006 */
[----:B------:R-:W-:-:S04]  /*2bef0*/  FFMA R6, R5, R6, 0.13337790966033935547 ;  /* 0x3e08943805067423 */ /* 0x000fc80000000006 */
[C---:B------:R-:W-:Y:S01]  /*2bf00*/  FFMA R6, R5.reuse, R6, 0.33333230018615722656 ;  /* 0x3eaaaa8805067423 */ /* 0x040fe20000000006 */
[----:B------:R-:W-:Y:S01]  /*2bf10*/  FMUL R5, R5, R14 ;  /* 0x0000000e05057220 */ /* 0x000fe20000400000 */
[----:B-1----:R-:W-:-:S03]  /*2bf20*/  I2FP.F32.S32 R13, R15 ;  /* 0x0000000f000d7245 */ /* 0x002fc60000201400 */
[----:B------:R-:W-:Y:S01]  /*2bf30*/  @P0 FFMA R14, R6, R5, R14 ;  /* 0x00000005060e0223 */ /* 0x000fe2000000000e */
[----:B------:R-:W-:Y:S01]  /*2bf40*/  IMAD.MOV.U32 R5, RZ, RZ, 0x3f000000 ;  /* 0x3f000000ff057424 */ /* 0x000fe200078e00ff */
[----:B------:R-:W-:Y:S01]  /*2bf50*/  FSETP.GE.AND P0, PT, |R10|, 105615, PT ;  /* 0x47ce47800a00780b */ /* 0x000fe20003f06200 */
[----:B------:R-:W-:-:S03]  /*2bf60*/  FFMA R12, R13, -1.5707962512969970703, R10 ;  /* 0xbfc90fda0d0c7823 */ /* 0x000fc6000000000a */
[----:B------:R-:W1:Y:S01]  /*2bf70*/  @!P1 MUFU.RCP R14, -R14 ;  /* 0x8000000e000e9308 */ /* 0x000e620000001000 */
[----:B------:R-:W-:-:S04]  /*2bf80*/  FFMA R12, R13, -7.5497894158615963534e-08, R12 ;  /* 0xb3a221680d0c7823 */ /* 0x000fc8000000000c */
[----:B------:R-:W-:Y:S01]  /*2bf90*/  FFMA R18, R13, -5.3903029534742383927e-15, R12 ;  /* 0xa7c234c50d127823 */ /* 0x000fe2000000000c */
[----:B-1----:R-:W-:-:S05]  /*2bfa0*/  FMUL R6, R9, R14 ;  /* 0x0000000e09067220 */ /* 0x002fca0000400000 */
[----:B------:R-:W-:-:S05]  /*2bfb0*/  LOP3.LUT R7, R5, 0x80000000, R6, 0xb8, !PT ;  /* 0x8000000005077812 */ /* 0x000fca00078eb806 */
[----:B------:R-:W-:-:S06]  /*2bfc0*/  FADD.RZ R7, R6, R7 ;  /* 0x0000000706077221 */ /* 0x000fcc000000c000 */
[----:B------:R-:W1:Y:S02]  /*2bfd0*/  F2I.TRUNC.NTZ R7, R7 ;  /* 0x0000000700077305 */ /* 0x000e64000020f100 */
        /* <DEDUP_REMOVED lines=15> */
.L_x_493:
        /* <DEDUP_REMOVED lines=44> */
.L_x_492:
[----:B------:R-:W-:Y:S05]  /*2c390*/  BSYNC.RECONVERGENT B0 ;  /* 0x0000000000007941 */ /* 0x000fea0003800200 */
.L_x_491:
        /* <DEDUP_REMOVED lines=18> */
[----:B-1----:R-:W-:Y:S01]  /*2c4c0*/  I2FP.F32.S32 R15, R14 ;  /* 0x0000000e000f7245 */ /* 0x002fe20000201400 */
        /* <DEDUP_REMOVED lines=18> */
.L_x_496:
        /* <DEDUP_REMOVED lines=36> */
[----:B-1----:R-:W-:Y:S01]  /*2c830*/  LOP3.LUT R19, R15, R12, RZ, 0x3c, !PT ;  /* 0x0000000c0f137212 */ /* 0x002fe200078e3cff */
[----:B------:R-:W-:-:S03]  /*2c840*/  IMAD.MOV R15, RZ, RZ, -R14 ;  /* 0x000000ffff0f7224 */ /* 0x000fc600078e0a0e */
[----:B------:R-:W1:Y:S01]  /*2c850*/  I2F.F64.S64 R6, R6 ;  /* 0x0000000600067312 */ /* 0x000e620000301c00 */
[----:B------:R-:W-:Y:S01]  /*2c860*/  ISETP.GE.AND P1, PT, R19, RZ, PT ;  /* 0x000000ff1300720c */ /* 0x000fe20003f26270 */
[----:B------:R-:W-:Y:S01]  /*2c870*/  @!P0 IMAD.MOV.U32 R14, RZ, RZ, R15 ;  /* 0x000000ffff0e8224 */ /* 0x000fe200078e000f */
[----:B-1----:R-:W-:-:S06]  /*2c880*/  DMUL R6, R6, UR4 ;  /* 0x0000000406067c28 */ /* 0x002fcc0008000000 */
[----:B------:R-:W1:Y:S02]  /*2c890*/  F2F.F32.F64 R22, R6 ;  /* 0x0000000600167310 */ /* 0x000e640000301000 */
[----:B-1----:R-:W-:-:S07]  /*2c8a0*/  FSEL R22, -R22, R22, !P1 ;  /* 0x0000001616167208 */ /* 0x002fce0004800100 */
.L_x_495:
[----:B------:R-:W-:Y:S05]  /*2c8b0*/  BSYNC.RECONVERGENT B0 ;  /* 0x0000000000007941 */ /* 0x000fea0003800200 */
.L_x_494:
        /* <DEDUP_REMOVED lines=11> */
[----:B------:R-:W-:-:S03]  /*2c970*/  FSEL R14, -R17, -0.16666662693023681641, !P0 ;  /* 0xbe2aaaa8110e7808 */ /* 0x000fc60004000100 */
[----:B------:R-:W-:Y:S01]  /*2c980*/  FFMA R24, R7, R6, R24 ;  /* 0x0000000607187223 */ /* 0x000fe20000000018 */
[----:B------:R-:W-:Y:S02]  /*2c990*/  FSEL R6, R22, 1, P0 ;  /* 0x3f80000016067808 */ /* 0x000fe40000000000 */
[----:B------:R-:W-:Y:S01]  /*2c9a0*/  FSETP.GE.AND P0, PT, |R15|, 105615, PT ;  /* 0x47ce47800f00780b */ /* 0x000fe20003f06200 */
[C---:B------:R-:W-:Y:S02]  /*2c9b0*/  FFMA R14, R7.reuse, R24, R14 ;  /* 0x00000018070e7223 */ /* 0x040fe4000000000e */
        /* <DEDUP_REMOVED lines=20> */
.L_x_499:
        /* <DEDUP_REMOVED lines=43> */
[----:B-12---:R-:W-:-:S07]  /*2cdb0*/  FSEL R22, -R22, R22, !P1 ;  /* 0x0000001616167208 */ /* 0x006fce0004800100 */
.L_x_498:
[----:B------:R-:W-:Y:S05]  /*2cdc0*/  BSYNC.RECONVERGENT B0 ;  /* 0x0000000000007941 */ /* 0x000fea0003800200 */
.L_x_497:
        /* <DEDUP_REMOVED lines=36> */
.L_x_502:
        /* <DEDUP_REMOVED lines=44> */
.L_x_501:
[----:B------:R-:W-:Y:S05]  /*2d2d0*/  BSYNC.RECONVERGENT B0 ;  /* 0x0000000000007941 */ /* 0x000fea0003800200 */
.L_x_500:
        /* <DEDUP_REMOVED lines=13> */
[----:B------:R-:W-:Y:S01]  /*2d3b0*/  FSEL R24, -R17, -0.16666662693023681641, !P0 ;  /* 0xbe2aaaa811187808 */ /* 0x000fe20004000100 */
[----:B------:R-:W-:Y:S02]  /*2d3c0*/  BSSY.RECONVERGENT B0, `(.L_x_503) ;  /* 0x0000047000007945 */ /* 0x000fe40003800200 */
[----:B------:R-:W-:Y:S01]  /*2d3d0*/  FFMA R22, R7, R6, R22 ;  /* 0x0000000607167223 */ /* 0x000fe20000000016 */
[----:B------:R-:W-:-:S02]  /*2d3e0*/  FSEL R6, R20, 1, P0 ;  /* 0x3f80000014067808 */ /* 0x000fc40000000000 */
[----:B------:R-:W1:Y:S01]  /*2d3f0*/  F2I.NTZ R20, R21 ;  /* 0x0000001500147305 */ /* 0x000e620000203100 */
[C---:B------:R-:W-:Y:S01]  /*2d400*/  FFMA R22, R7.reuse, R22, R24 ;  /* 0x0000001607167223 */ /* 0x040fe20000000018 */
[----:B------:R-:W-:Y:S01]  /*2d410*/  FSETP.GE.AND P0, PT, |R10|, 105615, PT ;  /* 0x47ce47800a00780b */ /* 0x000fe20003f06200 */
[----:B------:R-:W-:-:S04]  /*2d420*/  FFMA R7, R7, R6, RZ ;  /* 0x0000000607077223 */ /* 0x000fc800000000ff */
[----:B------:R-:W-:-:S04]  /*2d430*/  FFMA R22, R7, R22, R6 ;  /* 0x0000001607167223 */ /* 0x000fc80000000006 */
[----:B------:R-:W-:-:S04]  /*2d440*/  @P1 FADD R22, RZ, -R22 ;  /* 0x80000016ff161221 */ /* 0x000fc80000000000 */
[----:B------:R-:W2:Y:S01]  /*2d450*/  F2F.F64.F32 R6, R22 ;  /* 0x0000001600067310 */ /* 0x000ea20000201800 */
[----:B-1----:R-:W-:-:S05]  /*2d460*/  I2FP.F32.S32 R23, R20 ;  /* 0x0000001400177245 */ /* 0x002fca0000201400 */
        /* <DEDUP_REMOVED lines=16> */
.L_x_505:
        /* <DEDUP_REMOVED lines=36> */
[----:B-1----:R-:W-:Y:S02]  /*2d7b0*/  LEA.HI R20, R19, R18, RZ, 0x1 ;  /* 0x0000001213147211 */ /* 0x002fe400078f08ff */
[----:B------:R-:W-:Y:S02]  /*2d7c0*/  ISETP.GE.AND P1, PT, R10, RZ, PT ;  /* 0x000000ff0a00720c */ /* 0x000fe40003f26270 */
[----:B------:R-:W1:Y:S01]  /*2d7d0*/  I2F.F64.S64 R14, R14 ;  /* 0x0000000e000e7312 */ /* 0x000e620000301c00 */
[----:B------:R-:W-:-:S04]  /*2d7e0*/  IMAD.MOV R10, RZ, RZ, -R20 ;  /* 0x000000ffff0a7224 */ /* 0x000fc800078e0a14 */
[----:B------:R-:W-:Y:S01]  /*2d7f0*/  @!P0 IMAD.MOV.U32 R20, RZ, RZ, R10 ;  /* 0x000000ffff148224 */ /* 0x000fe200078e000a */
[----:B-1----:R-:W-:-:S06]  /*2d800*/  DMUL R14, R14, UR4 ;  /* 0x000000040e0e7c28 */ /* 0x002fcc0008000000 */
[----:B------:R-:W1:Y:S02]  /*2d810*/  F2F.F32.F64 R23, R14 ;  /* 0x0000000e00177310 */ /* 0x000e640000301000 */
[----:B-1----:R-:W-:-:S07]  /*2d820*/  FSEL R23, -R23, R23, !P1 ;  /* 0x0000001717177208 */ /* 0x002fce0004800100 */
.L_x_504:
[----:B------:R-:W-:Y:S05]  /*2d830*/  BSYNC.RECONVERGENT B0 ;  /* 0x0000000000007941 */ /* 0x000fea0003800200 */
.L_x_503:
        /* <DEDUP_REMOVED lines=36> */
.L_x_508:
        /* <DEDUP_REMOVED lines=28> */
[--C-:B------:R-:W-:Y:S02]  /*2dc40*/  SHF.R.U32.HI R23, RZ, 0x1e, R10.reuse ;  /* 0x0000001eff177819 */ /* 0x100fe4000001160a */
[C---:B------:R-:W-:Y:S01]  /*2dc50*/  SHF.L.W.U32.HI R12, R19.reuse, 0x2, R10 ;  /* 0x00000002130c7819 */ /* 0x040fe20000010e0a */
[----:B------:R-:W-:Y:S01]  /*2dc60*/  IMAD.SHL.U32 R19, R19, 0x4, RZ ;  /* 0x0000000413137824 */ /* 0x000fe200078e00ff */
[----:B------:R-:W-:Y:S02]  /*2dc70*/  ISETP.GE.AND P0, PT, R21, RZ, PT ;  /* 0x000000ff1500720c */ /* 0x000fe40003f06270 */
[----:B------:R-:W-:-:S02]  /*2dc80*/  SHF.R.S32.HI R22, RZ, 0x1f, R12 ;  /* 0x0000001fff167819 */ /* 0x000fc4000001140c */
[----:B------:R-:W-:Y:S02]  /*2dc90*/  LOP3.LUT R21, R12, R21, RZ, 0x3c, !PT ;  /* 0x000000150c157212 */ /* 0x000fe400078e3cff */
[C---:B------:R-:W-:Y:S02]  /*2dca0*/  LOP3.LUT R18, R22.reuse, R19, RZ, 0x3c, !PT ;  /* 0x0000001316127212 */ /* 0x040fe400078e3cff */
[----:B------:R-:W-:Y:S02]  /*2dcb0*/  LOP3.LUT R19, R22, R12, RZ, 0x3c, !PT ;  /* 0x0000000c16137212 */ /* 0x000fe400078e3cff */
[----:B------:R-:W-:Y:S02]  /*2dcc0*/  LEA.HI R12, R12, R23, RZ, 0x1 ;  /* 0x000000170c0c7211 */ /* 0x000fe400078f08ff */
[----:B------:R-:W-:Y:S02]  /*2dcd0*/  ISETP.GE.AND P1, PT, R21, RZ, PT ;  /* 0x000000ff1500720c */ /* 0x000fe40003f26270 */
[----:B------:R-:W3:Y:S01]  /*2dce0*/  I2F.F64.S64 R18, R18 ;  /* 0x0000001200127312 */ /* 0x000ee20000301c00 */
[----:B------:R-:W-:-:S05]  /*2dcf0*/  IMAD.MOV R10, RZ, RZ, -R12 ;  /* 0x000000ffff0a7224 */ /* 0x000fca00078e0a0c */
[----:B------:R-:W-:Y:S01]  /*2dd00*/  @!P0 MOV R12, R10 ;  /* 0x0000000a000c8202 */ /* 0x000fe20000000f00 */
[----:B---3--:R-:W-:-:S06]  /*2dd10*/  DMUL R18, R18, UR4 ;  /* 0x0000000412127c28 */ /* 0x008fcc0008000000 */
[----:B--2---:R-:W2:Y:S02]  /*2dd20*/  F2F.F32.F64 R20, R18 ;  /* 0x0000001200147310 */ /* 0x004ea40000301000 */
[----:B--2---:R-:W-:-:S07]  /*2dd30*/  FSEL R10, -R20, R20, !P1 ;  /* 0x00000014140a7208 */ /* 0x004fce0004800100 */
.L_x_507:
[----:B------:R-:W-:Y:S05]  /*2dd40*/  BSYNC.RECONVERGENT B0 ;  /* 0x0000000000007941 */ /* 0x000fea0003800200 */
.L_x_506:
        /* <DEDUP_REMOVED lines=8> */
[----:B-1----:R-:W-:Y:S01]  /*2ddd0*/  DMUL R14, R14, UR4 ;  /* 0x000000040e0e7c28 */ /* 0x002fe20008000000 */
[----:B------:R-:W1:Y:S01]  /*2dde0*/  LDC R17, c[0x0][0x39c] ;  /* 0x0000e700ff117b82 */ /* 0x000e620000000800 */
        /* <DEDUP_REMOVED lines=24> */
.L_x_510:
        /* <DEDUP_REMOVED lines=44> */
.L_x_509:
        /* <DEDUP_REMOVED lines=24> */
.L_x_511:
        /* <DEDUP_REMOVED lines=16> */
.L_x_513:
[----:B------:R-:W-:Y:S05]  /*2e4b0*/  BSYNC.RECONVERGENT B0 ;  /* 0x0000000000007941 */ /* 0x000fea0003800200 */
.L_x_512:
        /* <DEDUP_REMOVED lines=8> */
.L_x_514:
        /* <DEDUP_REMOVED lines=35> */
.L_x_516:
[----:B------:R-:W-:Y:S05]  /*2e770*/  BSYNC.RECONVERGENT B1 ;  /* 0x0000000000017941 */ /* 0x000fea0003800200 */
.L_x_515:
        /* <DEDUP_REMOVED lines=17> */
.L_x_518:
[----:B------:R-:W-:Y:S05]  /*2e890*/  BSYNC.RECONVERGENT B2 ;  /* 0x0000000000027941 */ /* 0x000fea0003800200 */
.L_x_517:
        /* <DEDUP_REMOVED lines=48> */
.L_x_520:
        /* <DEDUP_REMOVED lines=44> */
.L_x_519:
        /* <DEDUP_REMOVED lines=42> */
.L_x_523:
        /* <DEDUP_REMOVED lines=44> */
.L_x_522:
[----:B------:R-:W-:Y:S05]  /*2f3c0*/  BSYNC.RECONVERGENT B0 ;  /* 0x0000000000007941 */ /* 0x000fea0003800200 */
.L_x_521:
        /* <DEDUP_REMOVED lines=37> */
.L_x_526:
        /* <DEDUP_REMOVED lines=44> */
.L_x_525:
[----:B------:R-:W-:Y:S05]  /*2f8e0*/  BSYNC.RECONVERGENT B0 ;  /* 0x0000000000007941 */ /* 0x000fea0003800200 */
.L_x_524:
        /* <DEDUP_REMOVED lines=36> */
.L_x_529:
[----:B-1----:R-:W-:Y:S01]  /*2fb30*/  MOV R7, UR9 ;  /* 0x0000000900077c02 */ /* 0x002fe20008000f00 */
        /* <DEDUP_REMOVED lines=43> */
.L_x_528:
[----:B------:R-:W-:Y:S05]  /*2fdf0*/  BSYNC.RECONVERGENT B0 ;  /* 0x0000000000007941 */ /* 0x000fea0003800200 */
.L_x_527:
        /* <DEDUP_REMOVED lines=36> */
.L_x_532:
        /* <DEDUP_REMOVED lines=44> */
.L_x_531:
[----:B------:R-:W-:Y:S05]  /*30300*/  BSYNC.RECONVERGENT B0 ;  /* 0x0000000000007941 */ /* 0x000fea0003800200 */
.L_x_530:
        /* <DEDUP_REMOVED lines=41> */
.L_x_535:
        /* <DEDUP_REMOVED lines=44> */
.L_x_534:
[----:B------:R-:W-:Y:S05]  /*30860*/  BSYNC.RECONVERGENT B0 ;  /* 0x0000000000007941 */ /* 0x000fea0003800200 */
.L_x_533:
        /* <DEDUP_REMOVED lines=36> */
.L_x_538:
        /* <DEDUP_REMOVED lines=44> */
.L_x_537:
[----:B------:R-:W-:Y:S05]  /*30d70*/  BSYNC.RECONVERGENT B0 ;  /* 0x0000000000007941 */ /* 0x000fea0003800200 */
.L_x_536:
        /* <DEDUP_REMOVED lines=29> */
.L_x_539:
        /* <DEDUP_REMOVED lines=17> */
.L_x_541:
        /* <DEDUP_REMOVED lines=44> */
.L_x_540:
        /* <DEDUP_REMOVED lines=25> */
.L_x_542:
        /* <DEDUP_REMOVED lines=15> */
.L_x_544:
[----:B------:R-:W-:Y:S05]  /*315a0*/  BSYNC.RECONVERGENT B0 ;  /* 0x0000000000007941 */ /* 0x000fea0003800200 */
.L_x_543:
        /* <DEDUP_REMOVED lines=32> */
.L_x_546:
[----:B------:R-:W-:Y:S05]  /*317b0*/  BSYNC.RECONVERGENT B1 ;  /* 0x0000000000017941 */ /* 0x000fea0003800200 */
.L_x_545:
        /* <DEDUP_REMOVED lines=17> */
.L_x_548:
[----:B------:R-:W-:Y:S05]  /*318d0*/  BSYNC.RECONVERGENT B2 ;  /* 0x0000000000027941 */ /* 0x000fea0003800200 */
.L_x_547:
        /* <DEDUP_REMOVED lines=33> */
[----:B0-----:R-:W-:-:S11]  /*31af0*/  DMUL R14, R14, UR4 ;  /* 0x000000040e0e7c28 */ /* 0x001fd60008000000 */
.L_x_35:
[----:B------:R-:W0:Y:S01]  /*31b00*/  LDCU.64 UR4, c[0x0][0x388] ;  /* 0x00007100ff0477ac */ /* 0x000e220008000a00 */
[C---:B------:R-:W-:Y:S01]  /*31b10*/  IMAD.SHL.U32 R0, R3.reuse, 0x10, RZ ;  /* 0x0000001003007824 */ /* 0x040fe200078e00ff */
[----:B------:R-:W-:Y:S01]  /*31b20*/  F2F.F32.F64 R8, R6 ;  /* 0x0000000600087310 */ /* 0x000fe20000301000 */
[----:B------:R-:W-:Y:S01]  /*31b30*/  SHF.R.U32.HI R2, RZ, 0x1c, R3 ;  /* 0x0000001cff027819 */ /* 0x000fe20000011603 */
[----:B------:R-:W1:Y:S01]  /*31b40*/  LDCU UR8, c[0x0][0x394] ;  /* 0x00007280ff0877ac */ /* 0x000e620008000800 */
[----:B------:R-:W-:Y:S02]  /*31b50*/  LOP3.LUT R3, R3, 0x3fffffff, RZ, 0xc0, !PT ;  /* 0x3fffffff03037812 */ /* 0x000fe400078ec0ff */
[----:B------:R-:W-:Y:S02]  /*31b60*/  LOP3.LUT R0, R0, 0xfffffff0, RZ, 0xc0, !PT ;  /* 0xfffffff000007812 */ /* 0x000fe400078ec0ff */
[----:B------:R-:W-:Y:S01]  /*31b70*/  LOP3.LUT R2, R2, 0x3, RZ, 0xc0, !PT ;  /* 0x0000000302027812 */ /* 0x000fe200078ec0ff */
[----:B------:R-:W-:Y:S08]  /*31b80*/  F2F.F32.F64 R9, R12 ;  /* 0x0000000c00097310 */ /* 0x000ff00000301000 */
[----:B------:R-:W-:Y:S01]  /*31b90*/  F2F.F32.F64 R10, R34 ;  /* 0x00000022000a7310 */ /* 0x000fe20000301000 */
[----:B0-----:R-:W-:Y:S01]  /*31ba0*/  IADD3 R16, P0, PT, R0, UR4, RZ ;  /* 0x0000000400107c10 */ /* 0x001fe2000ff1e0ff */
[----:B-1----:R-:W-:-:S03]  /*31bb0*/  IMAD.U32 R0, RZ, RZ, UR8 ;  /* 0x00000008ff007e24 */ /* 0x002fc6000f8e00ff */
[----:B------:R-:W-:-:S03]  /*31bc0*/  IADD3.X R17, PT, PT, R2, UR5, RZ, P0, !PT ;  /* 0x0000000502117c10 */ /* 0x000fc600087fe4ff */
[----:B------:R-:W0:Y:S01]  /*31bd0*/  F2F.F32.F64 R11, R14 ;  /* 0x0000000e000b7310 */ /* 0x000e220000301000 */
[----:B------:R-:W-:Y:S01]  /*31be0*/  ISETP.GT.AND P0, PT, R0, 0x2, PT ;  /* 0x000000020000780c */ /* 0x000fe20003f04270 */
[----:B0-----:R0:W-:-:S12]  /*31bf0*/  STG.E.128 desc[UR6][R16.64], R8 ;  /* 0x0000000810007986 */ /* 0x0011d8000c101d06 */
[----:B------:R-:W-:Y:S05]  /*31c00*/  @P0 BRA `(.L_x_549) ;  /* 0x0000000000200947 */ /* 0x000fea0003800000 */
[----:B------:R-:W-:-:S13]  /*31c10*/  ISETP.NE.AND P1, PT, R0, 0x1, PT ;  /* 0x000000010000780c */ /* 0x000fda0003f25270 */
[----:B------:R-:W-:Y:S05]  /*31c20*/  @!P1 BRA `(.L_x_550) ;  /* 0x0000000000109947 */ /* 0x000fea0003800000 */
[----:B------:R-:W-:-:S13]  /*31c30*/  ISETP.NE.AND P1, PT, R0, 0x2, PT ;  /* 0x000000020000780c */ /* 0x000fda0003f25270 */
[----:B------:R-:W-:Y:S05]  /*31c40*/  @P1 BRA `(.L_x_551) ;  /* 0x00000000002c1947 */ /* 0x000fea0003800000 */
[----:B0-----:R-:W-:Y:S01]  /*31c50*/  FMUL R9, R8, R9 ;  /* 0x0000000908097220 */ /* 0x001fe20000400000 */
[----:B------:R-:W-:Y:S06]  /*31c60*/  BRA `(.L_x_551) ;  /* 0x0000000000247947 */ /* 0x000fec0003800000 */
.L_x_550:
[----:B0-----:R-:W-:Y:S01]  /*31c70*/  FADD R9, R8, R9 ;  /* 0x0000000908097221 */ /* 0x001fe20000000000 */
[----:B------:R-:W-:Y:S06]  /*31c80*/  BRA `(.L_x_551) ;  /* 0x00000000001c7947 */ /* 0x000fec0003800000 */
.L_x_549:
[----:B------:R-:W-:-:S13]  /*31c90*/  ISETP.NE.AND P1, PT, R0, 0x3, PT ;  /* 0x000000030000780c */ /* 0x000fda0003f25270 */
[----:B------:R-:W-:Y:S05]  /*31ca0*/  @!P1 BRA `(.L_x_552) ;  /* 0x0000000000109947 */ /* 0x000fea0003800000 */
[----:B------:R-:W-:-:S13]  /*31cb0*/  ISETP.NE.AND P1, PT, R0, 0x4, PT ;  /* 0x000000040000780c */ /* 0x000fda0003f25270 */
[----:B------:R-:W-:Y:S05]  /*31cc0*/  @P1 BRA `(.L_x_551) ;  /* 0x00000000000c1947 */ /* 0x000fea0003800000 */
[----:B0-----:R-:W-:Y:S01]  /*31cd0*/  FMNMX R9, R8, R9, PT ;  /* 0x0000000908097209 */ /* 0x001fe20003800000 */
[----:B------:R-:W-:Y:S06]  /*31ce0*/  BRA `(.L_x_551) ;  /* 0x0000000000047947 */ /* 0x000fec0003800000 */
.L_x_552:
[----:B0-----:R-:W-:-:S07]  /*31cf0*/  FMNMX R9, R8, R9, !PT ;  /* 0x0000000908097209 */ /* 0x001fce0007800000 */
.L_x_551:
[----:B------:R-:W-:Y:S05]  /*31d00*/  @P0 BRA `(.L_x_553) ;  /* 0x0000000000200947 */ /* 0x000fea0003800000 */
[----:B------:R-:W-:-:S13]  /*31d10*/  ISETP.NE.AND P1, PT, R0, 0x1, PT ;  /* 0x000000010000780c */ /* 0x000fda0003f25270 */
[----:B------:R-:W-:Y:S05]  /*31d20*/  @!P1 BRA `(.L_x_554) ;  /* 0x0000000000109947 */ /* 0x000fea0003800000 */
[----:B------:R-:W-:-:S13]  /*31d30*/  ISETP.NE.AND P1, PT, R0, 0x2, PT ;  /* 0x000000020000780c */ /* 0x000fda0003f25270 */
[----:B------:R-:W-:Y:S05]  /*31d40*/  @P1 BRA `(.L_x_555) ;  /* 0x00000000002c1947 */ /* 0x000fea0003800000 */
[----:B0-----:R-:W-:Y:S01]  /*31d50*/  FMUL R10, R10, R9 ;  /* 0x000000090a0a7220 */ /* 0x001fe20000400000 */
[----:B------:R-:W-:Y:S06]  /*31d60*/  BRA `(.L_x_555) ;  /* 0x0000000000247947 */ /* 0x000fec0003800000 */
.L_x_554:
[----:B0-----:R-:W-:Y:S01]  /*31d70*/  FADD R10, R10, R9 ;  /* 0x000000090a0a7221 */ /* 0x001fe20000000000 */
[----:B------:R-:W-:Y:S06]  /*31d80*/  BRA `(.L_x_555) ;  /* 0x00000000001c7947 */ /* 0x000fec0003800000 */
.L_x_553:
[----:B------:R-:W-:-:S13]  /*31d90*/  ISETP.NE.AND P1, PT, R0, 0x3, PT ;  /* 0x000000030000780c */ /* 0x000fda0003f25270 */
[----:B------:R-:W-:Y:S05]  /*31da0*/  @!P1 BRA `(.L_x_556) ;  /* 0x0000000000109947 */ /* 0x000fea0003800000 */
[----:B------:R-:W-:-:S13]  /*31db0*/  ISETP.NE.AND P1, PT, R0, 0x4, PT ;  /* 0x000000040000780c */ /* 0x000fda0003f25270 */
[----:B------:R-:W-:Y:S05]  /*31dc0*/  @P1 BRA `(.L_x_555) ;  /* 0x00000000000c1947 */ /* 0x000fea0003800000 */
[----:B0-----:R-:W-:Y:S01]  /*31dd0*/  FMNMX R10, R10, R9, PT ;  /* 0x000000090a0a7209 */ /* 0x001fe20003800000 */
[----:B------:R-:W-:Y:S06]  /*31de0*/  BRA `(.L_x_555) ;  /* 0x0000000000047947 */ /* 0x000fec0003800000 */
.L_x_556:
[----:B0-----:R-:W-:-:S07]  /*31df0*/  FMNMX R10, R10, R9, !PT ;  /* 0x000000090a0a7209 */ /* 0x001fce0007800000 */
.L_x_555:
[----:B------:R-:W-:Y:S05]  /*31e00*/  @P0 BRA `(.L_x_557) ;  /* 0x0000000000200947 */ /* 0x000fea0003800000 */
[----:B------:R-:W-:-:S13]  /*31e10*/  ISETP.NE.AND P1, PT, R0, 0x1, PT ;  /* 0x000000010000780c */ /* 0x000fda0003f25270 */
[----:B------:R-:W-:Y:S05]  /*31e20*/  @!P1 BRA `(.L_x_558) ;  /* 0x0000000000109947 */ /* 0x000fea0003800000 */
[----:B------:R-:W-:-:S13]  /*31e30*/  ISETP.NE.AND P1, PT, R0, 0x2, PT ;  /* 0x000000020000780c */ /* 0x000fda0003f25270 */
[----:B------:R-:W-:Y:S05]  /*31e40*/  @P1 BRA `(.L_x_559) ;  /* 0x00000000002c1947 */ /* 0x000fea0003800000 */
[----:B0-----:R-:W-:Y:S01]  /*31e50*/  FMUL R11, R11, R10 ;  /* 0x0000000a0b0b7220 */ /* 0x001fe20000400000 */
[----:B------:R-:W-:Y:S06]  /*31e60*/  BRA `(.L_x_559) ;  /* 0x0000000000247947 */ /* 0x000fec0003800000 */
.L_x_558:
[----:B0-----:R-:W-:Y:S01]  /*31e70*/  FADD R11, R11, R10 ;  /* 0x0000000a0b0b7221 */ /* 0x001fe20000000000 */
[----:B------:R-:W-:Y:S06]  /*31e80*/  BRA `(.L_x_559) ;  /* 0x00000000001c7947 */ /* 0x000fec0003800000 */
.L_x_557:
[----:B------:R-:W-:-:S13]  /*31e90*/  ISETP.NE.AND P1, PT, R0, 0x3, PT ;  /* 0x000000030000780c */ /* 0x000fda0003f25270 */
[----:B------:R-:W-:Y:S05]  /*31ea0*/  @!P1 BRA `(.L_x_560) ;  /* 0x0000000000109947 */ /* 0x000fea0003800000 */
[----:B------:R-:W-:-:S13]  /*31eb0*/  ISETP.NE.AND P1, PT, R0, 0x4, PT ;  /* 0x000000040000780c */ /* 0x000fda0003f25270 */
[----:B------:R-:W-:Y:S05]  /*31ec0*/  @P1 BRA `(.L_x_559) ;  /* 0x00000000000c1947 */ /* 0x000fea0003800000 */
[----:B0-----:R-:W-:Y:S01]  /*31ed0*/  FMNMX R11, R11, R10, PT ;  /* 0x0000000a0b0b7209 */ /* 0x001fe20003800000 */
[----:B------:R-:W-:Y:S06]  /*31ee0*/  BRA `(.L_x_559) ;  /* 0x0000000000047947 */ /* 0x000fec0003800000 */
.L_x_560:
[----:B0-----:R-:W-:-:S07]  /*31ef0*/  FMNMX R11, R11, R10, !PT ;  /* 0x0000000a0b0b7209 */ /* 0x001fce0007800000 */
.L_x_559:
[----:B------:R-:W1:Y:S01]  /*31f00*/  LDCU UR8, c[0x0][0x390] ;  /* 0x00007200ff0877ac */ /* 0x000e620008000800 */
[----:B------:R-:W-:Y:S01]  /*31f10*/  BSSY.RECONVERGENT B0, `(.L_x_561) ;  /* 0x00000cc000007945 */ /* 0x000fe20003800200 */
[----:B-1----:R-:W-:-:S09]  /*31f20*/  UISETP.GE.U32.AND UP0, UPT, UR8, 0x84, UPT ;  /* 0x000000840800788c */ /* 0x002fd2000bf06070 */
[----:B------:R-:W-:Y:S05]  /*31f30*/  BRA.U !UP0, `(.L_x_562) ;  /* 0x0000000908807547 */ /* 0x000fea000b800000 */
[----:B------:R-:W1:Y:S01]  /*31f40*/  S2UR UR5, SR_CgaCtaId ;  /* 0x00000000000579c3 */ /* 0x000e620000008800 */
[----:B------:R-:W-:Y:S01]  /*31f50*/  LOP3.LUT R5, R4, 0x1f, RZ, 0xc0, !PT ;  /* 0x0000001f04057812 */ /* 0x000fe200078ec0ff */
[----:B------:R-:W-:-:S04]  /*31f60*/  UMOV UR4, 0x400 ;  /* 0x0000040000047882 */ /* 0x000fc80000000000 */
[----:B------:R-:W-:Y:S02]  /*31f70*/  IMAD R15, R4, 0x2, -R5 ;  /* 0x00000002040f7824 */ /* 0x000fe400078e0a05 */
[----:B------:R-:W2:Y:S01]  /*31f80*/  LDC R13, c[0x0][0x398] ;  /* 0x0000e600ff0d7b82 */ /* 0x000ea20000000800 */
[----:B-1----:R-:W-:-:S06]  /*31f90*/  ULEA UR4, UR5, UR4, 0x18 ;  /* 0x0000000405047291 */ /* 0x002fcc000f8ec0ff */
[----:B------:R-:W-:-:S05]  /*31fa0*/  LEA R2, R15, UR4, 0x2 ;  /* 0x000000040f027c11 */ /* 0x000fca000f8e10ff */
[----:B------:R1:W3:Y:S04]  /*31fb0*/  LDS R6, [R2+0x7c] ;  /* 0x00007c0002067984 */ /* 0x0002e80000000800 */
[----:B--2---:R1:W-:Y:S01]  /*31fc0*/  STS [R2], R13 ;  /* 0x0000000d02007388 */ /* 0x0043e20000000800 */
[----:B------:R-:W-:Y:S05]  /*31fd0*/  @P0 BRA `(.L_x_563) ;  /* 0x0000000000200947 */ /* 0x000fea0003800000 */
[----:B------:R-:W-:-:S13]  /*31fe0*/  ISETP.NE.AND P1, PT, R0, 0x1, PT ;  /* 0x000000010000780c */ /* 0x000fda0003f25270 */
[----:B------:R-:W-:Y:S05]  /*31ff0*/  @!P1 BRA `(.L_x_564) ;  /* 0x0000000000109947 */ /* 0x000fea0003800000 */
[----:B------:R-:W-:-:S13]  /*32000*/  ISETP.NE.AND P1, PT, R0, 0x2, PT ;  /* 0x000000020000780c */ /* 0x000fda0003f25270 */
[----:B------:R-:W-:Y:S05]  /*32010*/  @P1 BRA `(.L_x_565) ;  /* 0x00000000002c1947 */ /* 0x000fea0003800000 */
[----:B---3--:R-:W-:Y:S01]  /*32020*/  FMUL R7, R6, R11 ;  /* 0x0000000b06077220 */ /* 0x008fe20000400000 */
[----:B------:R-:W-:Y:S06]  /*32030*/  BRA `(.L_x_565) ;  /* 0x0000000000247947 */ /* 0x000fec0003800000 */
.L_x_564:
[----:B---3--:R-:W-:Y:S01]  /*32040*/  FADD R7, R6, R11 ;  /* 0x0000000b06077221 */ /* 0x008fe20000000000 */
[----:B------:R-:W-:Y:S06]  /*32050*/  BRA `(.L_x_565) ;  /* 0x00000000001c7947 */ /* 0x000fec0003800000 */
.L_x_563:
[----:B------:R-:W-:-:S13]  /*32060*/  ISETP.NE.AND P1, PT, R0, 0x3, PT ;  /* 0x000000030000780c */ /* 0x000fda0003f25270 */
[----:B------:R-:W-:Y:S05]  /*32070*/  @!P1 BRA `(.L_x_566) ;  /* 0x0000000000109947 */ /* 0x000fea0003800000 */
[----:B------:R-:W-:-:S13]  /*32080*/  ISETP.NE.AND P1, PT, R0, 0x4, PT ;  /* 0x000000040000780c */ /* 0x000fda0003f25270 */
[----:B------:R-:W-:Y:S05]  /*32090*/  @P1 BRA `(.L_x_565) ;  /* 0x00000000000c1947 */ /* 0x000fea0003800000 */
[----:B---3--:R-:W-:Y:S01]  /*320a0*/  FMNMX R7, R6, R11, PT ;  /* 0x0000000b06077209 */ /* 0x008fe20003800000 */
[----:B------:R-:W-:Y:S06]  /*320b0*/  BRA `(.L_x_565) ;  /* 0x0000000000047947 */ /* 0x000fec0003800000 */
.L_x_566:
[----:B---3--:R-:W-:-:S07]  /*320c0*/  FMNMX R7, R6, R11, !PT ;  /* 0x0000000b06077209 */ /* 0x008fce0007800000 */
.L_x_565:
[----:B------:R2:W4:Y:S01]  /*320d0*/  LDS R12, [R2+0x78] ;  /* 0x00007800020c7984 */ /* 0x0005220000000800 */
[----:B------:R-:W-:Y:S05]  /*320e0*/  @P0 BRA `(.L_x_567) ;  /* 0x0000000000200947 */ /* 0x000fea0003800000 */
[----:B------:R-:W-:-:S13]  /*320f0*/  ISETP.NE.AND P1, PT, R0, 0x1, PT ;  /* 0x000000010000780c */ /* 0x000fda0003f25270 */
[----:B------:R-:W-:Y:S05]  /*32100*/  @!P1 BRA `(.L_x_568) ;  /* 0x0000000000109947 */ /* 0x000fea0003800000 */
[----:B------:R-:W-:-:S13]  /*32110*/  ISETP.NE.AND P1, PT, R0, 0x2, PT ;  /* 0x000000020000780c */ /* 0x000fda0003f25270 */
[----:B------:R-:W-:Y:S05]  /*32120*/  @P1 BRA `(.L_x_569) ;  /* 0x00000000002c1947 */ /* 0x000fea0003800000 */
[----:B----4-:R-:W-:Y:S01]  /*32130*/  FMUL R7, R12, R7 ;  /* 0x000000070c077220 */ /* 0x010fe20000400000 */
[----:B------:R-:W-:Y:S06]  /*32140*/  BRA `(.L_x_569) ;  /* 0x0000000000247947 */ /* 0x000fec0003800000 */
.L_x_568:
[----:B----4-:R-:W-:Y:S01]  /*32150*/  FADD R7, R12, R7 ;  /* 0x000000070c077221 */ /* 0x010fe20000000000 */
[----:B------:R-:W-:Y:S06]  /*32160*/  BRA `(.L_x_569) ;  /* 0x00000000001c7947 */ /* 0x000fec0003800000 */
.L_x_567:
[----:B------:R-:W-:-:S13]  /*32170*/  ISETP.NE.AND P1, PT, R0, 0x3, PT ;  /* 0x000000030000780c */ /* 0x000fda0003f25270 */
[----:B------:R-:W-:Y:S05]  /*32180*/  @!P1 BRA `(.L_x_570) ;  /* 0x0000000000109947 */ /* 0x000fea0003800000 */
[----:B------:R-:W-:-:S13]  /*32190*/  ISETP.NE.AND P1, PT, R0, 0x4, PT ;  /* 0x000000040000780c */ /* 0x000fda0003f25270 */
[----:B------:R-:W-:Y:S05]  /*321a0*/  @P1 BRA `(.L_x_569) ;  /* 0x00000000000c1947 */ /* 0x000fea0003800000 */
[----:B----4-:R-:W-:Y:S01]  /*321b0*/  FMNMX R7, R12, R7, PT ;  /* 0x000000070c077209 */ /* 0x010fe20003800000 */
[----:B------:R-:W-:Y:S06]  /*321c0*/  BRA `(.L_x_569) ;  /* 0x0000000000047947 */ /* 0x000fec0003800000 */
.L_x_570:
[----:B----4-:R-:W-:-:S07]  /*321d0*/  FMNMX R7, R12, R7, !PT ;  /* 0x000000070c077209 */ /* 0x010fce0007800000 */
.L_x_569:
[----:B----4-:R4:W0:Y:S01]  /*321e0*/  LDS R12, [R2+0x70] ;  /* 0x00007000020c7984 */ /* 0x0108220000000800 */
[----:B------:R-:W-:Y:S05]  /*321f0*/  @P0 BRA `(.L_x_571) ;  /* 0x0000000000200947 */ /* 0x000fea0003800000 */
[----:B------:R-:W-:-:S13]  /*32200*/  ISETP.NE.AND P1, PT, R0, 0x1, PT ;  /* 0x000000010000780c */ /* 0x000fda0003f25270 */
[----:B------:R-:W-:Y:S05]  /*32210*/  @!P1 BRA `(.L_x_572) ;  /* 0x0000000000109947 */ /* 0x000fea0003800000 */
[----:B------:R-:W-:-:S13]  /*32220*/  ISETP.NE.AND P1, PT, R0, 0x2, PT ;  /* 0x000000020000780c */ /* 0x000fda0003f25270 */
[----:B------:R-:W-:Y:S05]  /*32230*/  @P1 BRA `(.L_x_573) ;  /* 0x00000000002c1947 */ /* 0x000fea0003800000 */
[----:B0-----:R-:W-:Y:S01]  /*32240*/  FMUL R7, R12, R7 ;  /* 0x000000070c077220 */ /* 0x001fe20000400000 */
[----:B------:R-:W-:Y:S06]  /*32250*/  BRA `(.L_x_573) ;  /* 0x0000000000247947 */ /* 0x000fec0003800000 */
.L_x_572:
[----:B0-----:R-:W-:Y:S01]  /*32260*/  FADD R7, R12, R7 ;  /* 0x000000070c077221 */ /* 0x001fe20000000000 */
[----:B------:R-:W-:Y:S06]  /*32270*/  BRA `(.L_x_573) ;  /* 0x00000000001c7947 */ /* 0x000fec0003800000 */
.L_x_571:
[----:B------:R-:W-:-:S13]  /*32280*/  ISETP.NE.AND P1, PT, R0, 0x3, PT ;  /* 0x000000030000780c */ /* 0x000fda0003f25270 */
[----:B------:R-:W-:Y:S05]  /*32290*/  @!P1 BRA `(.L_x_574) ;  /* 0x0000000000109947 */ /* 0x000fea0003800000 */
[----:B------:R-:W-:-:S13]  /*322a0*/  ISETP.NE.AND P1, PT, R0, 0x4, PT ;  /* 0x000000040000780c */ /* 0x000fda0003f25270 */
[----:B------:R-:W-:Y:S05]  /*322b0*/  @P1 BRA `(.L_x_573) ;  /* 0x00000000000c1947 */ /* 0x000fea0003800000 */
[----:B0-----:R-:W-:Y:S01]  /*322c0*/  FMNMX R7, R12, R7, PT ;  /* 0x000000070c077209 */ /* 0x001fe20003800000 */
[----:B------:R-:W-:Y:S06]  /*322d0*/  BRA `(.L_x_573) ;  /* 0x0000000000047947 */ /* 0x000fec0003800000 */
.L_x_574:
[----:B0-----:R-:W-:-:S07]  /*322e0*/  FMNMX R7, R12, R7, !PT ;  /* 0x000000070c077209 */ /* 0x001fce0007800000 */
.L_x_573:
[----:B0-----:R0:W0:Y:S01]  /*322f0*/  LDS R12, [R2+0x60] ;  /* 0x00006000020c7984 */ /* 0x0010220000000800 */
[----:B------:R-:W-:Y:S05]  /*32300*/  @P0 BRA `(.L_x_575) ;  /* 0x0000000000200947 */ /* 0x000fea0003800000 */
[----:B------:R-:W-:-:S13]  /*32310*/  ISETP.NE.AND P1, PT, R0, 0x1, PT ;  /* 0x000000010000780c */ /* 0x000fda0003f25270 */
[----:B------:R-:W-:Y:S05]  /*32320*/  @!P1 BRA `(.L_x_576) ;  /* 0x0000000000109947 */ /* 0x000fea0003800000 */
[----:B------:R-:W-:-:S13]  /*32330*/  ISETP.NE.AND P1, PT, R0, 0x2, PT ;  /* 0x000000020000780c */ /* 0x000fda0003f25270 */
[----:B------:R-:W-:Y:S05]  /*32340*/  @P1 BRA `(.L_x_577) ;  /* 0x00000000002c1947 */ /* 0x000fea0003800000 */
[----:B0-----:R-:W-:Y:S01]  /*32350*/  FMUL R7, R12, R7 ;  /* 0x000000070c077220 */ /* 0x001fe20000400000 */
[----:B------:R-:W-:Y:S06]  /*32360*/  BRA `(.L_x_577) ;  /* 0x0000000000247947 */ /* 0x000fec0003800000 */
.L_x_576:
[----:B0-----:R-:W-:Y:S01]  /*32370*/  FADD R7, R12, R7 ;  /* 0x000000070c077221 */ /* 0x001fe20000000000 */
[----:B------:R-:W-:Y:S06]  /*32380*/  BRA `(.L_x_577) ;  /* 0x00000000001c7947 */ /* 0x000fec0003800000 */
.L_x_575:
[----:B------:R-:W-:-:S13]  /*32390*/  ISETP.NE.AND P1, PT, R0, 0x3, PT ;  /* 0x000000030000780c */ /* 0x000fda0003f25270 */
[----:B------:R-:W-:Y:S05]  /*323a0*/  @!P1 BRA `(.L_x_578) ;  /* 0x0000000000109947 */ /* 0x000fea0003800000 */
[----:B------:R-:W-:-:S13]  /*323b0*/  ISETP.NE.AND P1, PT, R0, 0x4, PT ;  /* 0x000000040000780c */ /* 0x000fda0003f25270 */
[----:B------:R-:W-:Y:S05]  /*323c0*/  @P1 BRA `(.L_x_577) ;  /* 0x00000000000c1947 */ /* 0x000fea0003800000 */
[----:B0-----:R-:W-:Y:S01]  /*323d0*/  FMNMX R7, R12, R7, PT ;  /* 0x000000070c077209 */ /* 0x001fe20003800000 */
[----:B------:R-:W-:Y:S06]  /*323e0*/  BRA `(.L_x_577) ;  /* 0x0000000000047947 */ /* 0x000fec0003800000 */
.L_x_578:
[----:B0-----:R-:W-:-:S07]  /*323f0*/  FMNMX R7, R12, R7, !PT ;  /* 0x000000070c077209 */ /* 0x001fce0007800000 */
.L_x_577:
        /* <DEDUP_REMOVED lines=8> */
.L_x_580:
[----:B0-----:R-:W-:Y:S01]  /*32480*/  FADD R7, R12, R7 ;  /* 0x000000070c077221 */ /* 0x001fe20000000000 */
[----:B------:R-:W-:Y:S06]  /*32490*/  BRA `(.L_x_581) ;  /* 0x00000000001c7947 */ /* 0x000fec0003800000 */
.L_x_579:
[----:B------:R-:W-:-:S13]  /*324a0*/  ISETP.NE.AND P1, PT, R0, 0x3, PT ;  /* 0x000000030000780c */ /* 0x000fda0003f25270 */
[----:B------:R-:W-:Y:S05]  /*324b0*/  @!P1 BRA `(.L_x_582) ;  /* 0x0000000000109947 */ /* 0x000fea0003800000 */
[----:B------:R-:W-:-:S13]  /*324c0*/  ISETP.NE.AND P1, PT, R0, 0x4, PT ;  /* 0x000000040000780c */ /* 0x000fda0003f25270 */
[----:B------:R-:W-:Y:S05]  /*324d0*/  @P1 BRA `(.L_x_581) ;  /* 0x00000000000c1947 */ /* 0x000fea0003800000 */
[----:B0-----:R-:W-:Y:S01]  /*324e0*/  FMNMX R7, R12, R7, PT ;  /* 0x000000070c077209 */ /* 0x001fe20003800000 */
[----:B------:R-:W-:Y:S06]  /*324f0*/  BRA `(.L_x_581) ;  /* 0x0000000000047947 */ /* 0x000fec0003800000 */
.L_x_582:
[----:B0-----:R-:W-:-:S07]  /*32500*/  FMNMX R7, R12, R7, !PT ;  /* 0x000000070c077209 */ /* 0x001fce0007800000 */
.L_x_581:
[----:B------:R1:W-:Y:S01]  /*32510*/  STS [R2+0x80], R7 ;  /* 0x0000800702007388 */ /* 0x0003e20000000800 */
[----:B------:R-:W-:Y:S01]  /*32520*/  BAR.SYNC.DEFER_BLOCKING 0x0 ;  /* 0x0000000000007b1d */ /* 0x000fe20000010000 */
[----:B------:R-:W-:Y:S02]  /*32530*/  ISETP.NE.AND P1, PT, R5, 0x1f, PT ;  /* 0x0000001f0500780c */ /* 0x000fe40003f25270 */
[----:B------:R-:W-:-:S03]  /*32540*/  SHF.R.U32.HI R5, RZ, 0x3, R4 ;  /* 0x00000003ff057819 */ /* 0x000fc60000011604 */
[----:B------:R-:W-:Y:S01]  /*32550*/  BSSY.RECONVERGENT B1, `(.L_x_583) ;  /* 0x000002a000017945 */ /* 0x000fe20003800200 */
[----:B0-----:R-:W-:-:S07]  /*32560*/  LOP3.LUT R12, R5, 0x7c, RZ, 0xc0, !PT ;  /* 0x0000007c050c7812 */ /* 0x001fce00078ec0ff */
[----:B------:R1:W-:Y:S01]  /*32570*/  @!P1 STS [R12+UR4], R7 ;  /* 0x000000070c009988 */ /* 0x0003e20008000804 */
[----:B------:R-:W-:Y:S01]  /*32580*/  BAR.SYNC.DEFER_BLOCKING 0x0 ;  /* 0x0000000000007b1d */ /* 0x000fe20000010000 */
[----:B------:R-:W-:-:S13]  /*32590*/  ISETP.GT.U32.AND P1, PT, R4, 0x7, PT ;  /* 0x000000070400780c */ /* 0x000fda0003f24070 */
[----:B-1----:R-:W-:Y:S05]  /*325a0*/  @P1 BRA `(.L_x_584) ;  /* 0x0000000000901947 */ /* 0x002fea0003800000 */
[----:B------:R-:W-:Y:S01]  /*325b0*/  LEA R4, R4, UR4, 0x2 ;  /* 0x0000000404047c11 */ /* 0x000fe2000f8e10ff */
[----:B------:R-:W-:-:S04]  /*325c0*/  UISETP.GE.U32.AND UP0, UPT, UR8, 0x100, UPT ;  /* 0x000001000800788c */ /* 0x000fc8000bf06070 */
[----:B------:R-:W0:Y:S04]  /*325d0*/  LDS R5, [R4] ;  /* 0x0000000004057984 */ /* 0x000e280000000800 */
[----:B------:R1:W-:Y:S04]  /*325e0*/  STS [R2], R13 ;  /* 0x0000000d02007388 */ /* 0x0003e80000000800 */
[----:B0-----:R1:W-:Y:S01]  /*325f0*/  STS [R2+0x80], R5 ;  /* 0x0000800502007388 */ /* 0x0013e20000000800 */
[----:B------:R-:W-:Y:S05]  /*32600*/  BRA.U !UP0, `(.L_x_585) ;  /* 0x0000000108707547 */ /* 0x000fea000b800000 */
[----:B------:R-:W0:Y:S01]  /*32610*/  LDCU UR10, c[0x0][0x394] ;  /* 0x00007280ff0a77ac */ /* 0x000e220008000800 */
[----:B------:R-:W-:Y:S01]  /*32620*/  USHF.R.U32.HI UR5, URZ, 0x7, UR8 ;  /* 0x00000007ff057899 */ /* 0x000fe20008011608 */
[----:B------:R-:W-:-:S11]  /*32630*/  UMOV UR9, 0x1 ;  /* 0x0000000100097882 */ /* 0x000fd60000000000 */
.L_x_590:
[----:B------:R-:W-:-:S05]  /*32640*/  VIADD R0, R15, -UR9 ;  /* 0x800000090f007c36 */ /* 0x000fca0008000000 */
[----:B------:R-:W-:-:S05]  /*32650*/  LEA R0, R0, UR4, 0x2 ;  /* 0x0000000400007c11 */ /* 0x000fca000f8e10ff */
[----:B------:R0:W0:Y:S01]  /*32660*/  LDS R14, [R0+0x80] ;  /* 0x00008000000e7984 */ /* 0x0000220000000800 */
[----:B------:R-:W-:Y:S05]  /*32670*/  @P0 BRA `(.L_x_586) ;  /* 0x0000000000240947 */ /* 0x000fea0003800000 */
[----:B0-----:R-:W-:-:S05]  /*32680*/  IMAD.U32 R0, RZ, RZ, UR10 ;  /* 0x0000000aff007e24 */ /* 0x001fca000f8e00ff */
[----:B------:R-:W-:-:S13]  /*32690*/  ISETP.NE.AND P1, PT, R0, 0x1, PT ;  /* 0x000000010000780c */ /* 0x000fda0003f25270 */
[----:B------:R-:W-:Y:S05]  /*326a0*/  @!P1 BRA `(.L_x_587) ;  /* 0x0000000000109947 */ /* 0x000fea0003800000 */
[----:B------:R-:W-:-:S13]  /*326b0*/  ISETP.NE.AND P1, PT, R0, 0x2, PT ;  /* 0x000000020000780c */ /* 0x000fda0003f25270 */
[----:B------:R-:W-:Y:S05]  /*326c0*/  @P1 BRA `(.L_x_588) ;  /* 0x0000000000301947 */ /* 0x000fea0003800000 */
[----:B-1----:R-:W-:Y:S01]  /*326d0*/  FMUL R5, R5, R14 ;  /* 0x0000000e05057220 */ /* 0x002fe20000400000 */
[----:B------:R-:W-:Y:S06]  /*326e0*/  BRA `(.L_x_588) ;  /* 0x0000000000287947 */ /* 0x000fec0003800000 */
.L_x_587:
[----:B-1----:R-:W-:Y:S01]  /*326f0*/  FADD R5, R5, R14 ;  /* 0x0000000e05057221 */ /* 0x002fe20000000000 */
[----:B------:R-:W-:Y:S06]  /*32700*/  BRA `(.L_x_588) ;  /* 0x0000000000207947 */ /* 0x000fec0003800000 */
.L_x_586:
[----:B0-----:R-:W-:-:S05]  /*32710*/  IMAD.U32 R0, RZ, RZ, UR10 ;  /* 0x0000000aff007e24 */ /* 0x001fca000f8e00ff */
[----:B------:R-:W-:-:S13]  /*32720*/  ISETP.NE.AND P1, PT, R0, 0x3, PT ;  /* 0x000000030000780c */ /* 0x000fda0003f25270 */
[----:B------:R-:W-:Y:S05]  /*32730*/  @!P1 BRA `(.L_x_589) ;  /* 0x0000000000109947 */ /* 0x000fea0003800000 */
[----:B------:R-:W-:-:S13]  /*32740*/  ISETP.NE.AND P1, PT, R0, 0x4, PT ;  /* 0x000000040000780c */ /* 0x000fda0003f25270 */
[----:B------:R-:W-:Y:S05]  /*32750*/  @P1 BRA `(.L_x_588) ;  /* 0x00000000000c1947 */ /* 0x000fea0003800000 */
[----:B-1----:R-:W-:Y:S01]  /*32760*/  FMNMX R5, R5, R14, PT ;  /* 0x0000000e05057209 */ /* 0x002fe20003800000 */
[----:B------:R-:W-:Y:S06]  /*32770*/  BRA `(.L_x_588) ;  /* 0x0000000000047947 */ /* 0x000fec0003800000 */
.L_x_589:
[----:B-1----:R-:W-:-:S07]  /*32780*/  FMNMX R5, R5, R14, !PT ;  /* 0x0000000e05057209 */ /* 0x002fce0007800000 */
.L_x_588:
[----:B------:R0:W-:Y:S01]  /*32790*/  STS [R2+0x80], R5 ;  /* 0x0000800502007388 */ /* 0x0001e20000000800 */
[----:B------:R-:W-:-:S04]  /*327a0*/  USHF.L.U32 UR9, UR9, 0x1, URZ ;  /* 0x0000000109097899 */ /* 0x000fc800080006ff */
[----:B------:R-:W-:-:S09]  /*327b0*/  UISETP.GE.U32.AND UP0, UPT, UR9, UR5, UPT ;  /* 0x000000050900728c */ /* 0x000fd2000bf06070 */
[----:B0-----:R-:W-:Y:S05]  /*327c0*/  BRA.U !UP0, `(.L_x_590) ;  /* 0xfffffffd089c7547 */ /* 0x001fea000b83ffff */
.L_x_585:
[----:B-1----:R-:W0:Y:S04]  /*327d0*/  LDS R5, [R2+0x7c] ;  /* 0x00007c0002057984 */ /* 0x002e280000000800 */
[----:B0-----:R0:W-:Y:S02]  /*327e0*/  STS [R4], R5 ;  /* 0x0000000504007388 */ /* 0x0011e40000000800 */
.L_x_584:
[----:B------:R-:W-:Y:S05]  /*327f0*/  BSYNC.RECONVERGENT B1 ;  /* 0x0000000000017941 */ /* 0x000fea0003800200 */
.L_x_583:
[----:B------:R-:W-:Y:S01]  /*32800*/  BAR.SYNC.DEFER_BLOCKING 0x0 ;  /* 0x0000000000007b1d */ /* 0x000fe20000010000 */
[----:B------:R-:W-:-:S05]  /*32810*/  ISETP.GT.AND P0, PT, R0, 0x2, PT ;  /* 0x000000020000780c */ /* 0x000fca0003f04270 */
[----:B0-----:R0:W1:Y:S08]  /*32820*/  LDS R5, [R12+UR4] ;  /* 0x000000040c057984 */ /* 0x0010700008000800 */
[----:B0-----:R-:W-:Y:S05]  /*32830*/  @P0 BRA `(.L_x_591) ;  /* 0x0000000000200947 */ /* 0x001fea0003800000 */
[----:B------:R-:W-:-:S13]  /*32840*/  ISETP.NE.AND P0, PT, R0, 0x1, PT ;  /* 0x000000010000780c */ /* 0x000fda0003f05270 */
[----:B------:R-:W-:Y:S05]  /*32850*/  @!P0 BRA `(.L_x_592) ;  /* 0x0000000000108947 */ /* 0x000fea0003800000 */
[----:B------:R-:W-:-:S13]  /*32860*/  ISETP.NE.AND P0, PT, R0, 0x2, PT ;  /* 0x000000020000780c */ /* 0x000fda0003f05270 */
[----:B------:R-:W-:Y:S05]  /*32870*/  @P0 BRA `(.L_x_593) ;  /* 0x0000000000d40947 */ /* 0x000fea0003800000 */
[----:B-1-3--:R-:W-:Y:S01]  /*32880*/  FMUL R5, R6, R5 ;  /* 0x0000000506057220 */ /* 0x00afe20000400000 */
[----:B------:R-:W-:Y:S06]  /*32890*/  BRA `(.L_x_593) ;  /* 0x0000000000cc7947 */ /* 0x000fec0003800000 */
.L_x_592:
[----:B-1-3--:R-:W-:Y:S01]  /*328a0*/  FADD R5, R6, R5 ;  /* 0x0000000506057221 */ /* 0x00afe20000000000 */
[----:B------:R-:W-:Y:S06]  /*328b0*/  BRA `(.L_x_593) ;  /* 0x0000000000c47947 */ /* 0x000fec0003800000 */
.L_x_591:
[----:B------:R-:W-:-:S13]  /*328c0*/  ISETP.NE.AND P0, PT, R0, 0x3, PT ;  /* 0x000000030000780c */ /* 0x000fda0003f05270 */
[----:B------:R-:W-:Y:S05]  /*328d0*/  @!P0 BRA `(.L_x_594) ;  /* 0x0000000000108947 */ /* 0x000fea0003800000 */
[----:B------:R-:W-:-:S13]  /*328e0*/  ISETP.NE.AND P0, PT, R0, 0x4, PT ;  /* 0x000000040000780c */ /* 0x000fda0003f05270 */
[----:B------:R-:W-:Y:S05]  /*328f0*/  @P0 BRA `(.L_x_593) ;  /* 0x0000000000b40947 */ /* 0x000fea0003800000 */
[----:B-1-3--:R-:W-:Y:S01]  /*32900*/  FMNMX R5, R6, R5, PT ;  /* 0x0000000506057209 */ /* 0x00afe20003800000 */
[----:B------:R-:W-:Y:S06]  /*32910*/  BRA `(.L_x_593) ;  /* 0x0000000000ac7947 */ /* 0x000fec0003800000 */
.L_x_594:
[----:B-1-3--:R-:W-:Y:S01]  /*32920*/  FMNMX R5, R6, R5, !PT ;  /* 0x0000000506057209 */ /* 0x00afe20007800000 */
[----:B------:R-:W-:Y:S06]  /*32930*/  BRA `(.L_x_593) ;  /* 0x0000000000a47947 */ /* 0x000fec0003800000 */
.L_x_562:
[----:B------:R-:W1:Y:S01]  /*32940*/  S2UR UR5, SR_CgaCtaId ;  /* 0x00000000000579c3 */ /* 0x000e620000008800 */
[----:B------:R-:W-:Y:S01]  /*32950*/  LOP3.LUT R5, R4, 0x1f, RZ, 0xc0, !PT ;  /* 0x0000001f04057812 */ /* 0x000fe200078ec0ff */
[----:B------:R-:W-:Y:S01]  /*32960*/  UMOV UR4, 0x400 ;  /* 0x0000040000047882 */ /* 0x000fe20000000000 */
[----:B------:R-:W-:-:S03]  /*32970*/  UISETP.GE.U32.AND UP0, UPT, UR8, 0x8, UPT ;  /* 0x000000080800788c */ /* 0x000fc6000bf06070 */
[----:B------:R-:W-:Y:S02]  /*32980*/  IMAD R4, R4, 0x2, -R5 ;  /* 0x0000000204047824 */ /* 0x000fe400078e0a05 */
[----:B------:R-:W2:Y:S01]  /*32990*/  LDC R7, c[0x0][0x398] ;  /* 0x0000e600ff077b82 */ /* 0x000ea20000000800 */
[----:B-1----:R-:W-:-:S06]  /*329a0*/  ULEA UR5, UR5, UR4, 0x18 ;  /* 0x0000000405057291 */ /* 0x002fcc000f8ec0ff */
[----:B------:R-:W-:-:S05]  /*329b0*/  LEA R6, R4, UR5, 0x2 ;  /* 0x0000000504067c11 */ /* 0x000fca000f8e10ff */
[----:B--2---:R1:W-:Y:S04]  /*329c0*/  STS [R6], R7 ;  /* 0x0000000706007388 */ /* 0x0043e80000000800 */
[----:B------:R1:W-:Y:S01]  /*329d0*/  STS [R6+0x80], R11 ;  /* 0x0000800b06007388 */ /* 0x0003e20000000800 */
[----:B------:R-:W-:Y:S05]  /*329e0*/  BRA.U !UP0, `(.L_x_595) ;  /* 0x0000000108747547 */ /* 0x000fea000b800000 */
[----:B------:R-:W-:Y:S01]  /*329f0*/  IMAD.MOV.U32 R2, RZ, RZ, R11 ;  /* 0x000000ffff027224 */ /* 0x000fe200078e000b */
[----:B------:R-:W-:Y:S01]  /*32a00*/  USHF.R.U32.HI UR4, URZ, 0x2, UR8 ;  /* 0x00000002ff047899 */ /* 0x000fe20008011608 */
[----:B------:R-:W2:Y:S02]  /*32a10*/  LDCU UR9, c[0x0][0x394] ;  /* 0x00007280ff0977ac */ /* 0x000ea40008000800 */
[----:B------:R-:W-:-:S09]  /*32a20*/  UMOV UR8, 0x1 ;  /* 0x0000000100087882 */ /* 0x000fd20000000000 */
.L_x_600:
[----:B------:R-:W-:-:S05]  /*32a30*/  VIADD R0, R4, -UR8 ;  /* 0x8000000804007c36 */ /* 0x000fca0008000000 */
[----:B------:R-:W-:-:S05]  /*32a40*/  LEA R0, R0, UR5, 0x2 ;  /* 0x0000000500007c11 */ /* 0x000fca000f8e10ff */
[----:B----4-:R3:W4:Y:S01]  /*32a50*/  LDS R5, [R0+0x80] ;  /* 0x0000800000057984 */ /* 0x0107220000000800 */
[----:B------:R-:W-:Y:S05]  /*32a60*/  @P0 BRA `(.L_x_596) ;  /* 0x0000000000240947 */ /* 0x000fea0003800000 */
[----:B--23--:R-:W-:-:S04]  /*32a70*/  MOV R0, UR9 ;  /* 0x0000000900007c02 */ /* 0x00cfc80008000f00 */
[----:B------:R-:W-:-:S13]  /*32a80*/  ISETP.NE.AND P1, PT, R0, 0x1, PT ;  /* 0x000000010000780c */ /* 0x000fda0003f25270 */
[----:B------:R-:W-:Y:S05]  /*32a90*/  @!P1 BRA `(.L_x_597) ;  /* 0x0000000000109947 */ /* 0x000fea0003800000 */
[----:B------:R-:W-:-:S13]  /*32aa0*/  ISETP.NE.AND P1, PT, R0, 0x2, PT ;  /* 0x000000020000780c */ /* 0x000fda0003f25270 */
[----:B------:R-:W-:Y:S05]  /*32ab0*/  @P1 BRA `(.L_x_598) ;  /* 0x0000000000301947 */ /* 0x000fea0003800000 */
[----:B----4-:R-:W-:Y:S01]  /*32ac0*/  FMUL R2, R2, R5 ;  /* 0x0000000502027220 */ /* 0x010fe20000400000 */
[----:B------:R-:W-:Y:S06]  /*32ad0*/  BRA `(.L_x_598) ;  /* 0x0000000000287947 */ /* 0x000fec0003800000 */
.L_x_597:
[----:B----4-:R-:W-:Y:S01]  /*32ae0*/  FADD R2, R2, R5 ;  /* 0x0000000502027221 */ /* 0x010fe20000000000 */
[----:B------:R-:W-:Y:S06]  /*32af0*/  BRA `(.L_x_598) ;  /* 0x0000000000207947 */ /* 0x000fec0003800000 */
.L_x_596:
[----:B--23--:R-:W-:-:S05]  /*32b00*/  IMAD.U32 R0, RZ, RZ, UR9 ;  /* 0x00000009ff007e24 */ /* 0x00cfca000f8e00ff */
[----:B------:R-:W-:-:S13]  /*32b10*/  ISETP.NE.AND P1, PT, R0, 0x3, PT ;  /* 0x000000030000780c */ /* 0x000fda0003f25270 */
[----:B------:R-:W-:Y:S05]  /*32b20*/  @!P1 BRA `(.L_x_599) ;  /* 0x0000000000109947 */ /* 0x000fea0003800000 */
[----:B------:R-:W-:-:S13]  /*32b30*/  ISETP.NE.AND P1, PT, R0, 0x4, PT ;  /* 0x000000040000780c */ /* 0x000fda0003f25270 */
[----:B------:R-:W-:Y:S05]  /*32b40*/  @P1 BRA `(.L_x_598) ;  /* 0x00000000000c1947 */ /* 0x000fea0003800000 */
[----:B----4-:R-:W-:Y:S01]  /*32b50*/  FMNMX R2, R2, R5, PT ;  /* 0x0000000502027209 */ /* 0x010fe20003800000 */
[----:B------:R-:W-:Y:S06]  /*32b60*/  BRA `(.L_x_598) ;  /* 0x0000000000047947 */ /* 0x000fec0003800000 */
.L_x_599:
[----:B----4-:R-:W-:-:S07]  /*32b70*/  FMNMX R2, R2, R5, !PT ;  /* 0x0000000502027209 */ /* 0x010fce0007800000 */
.L_x_598:
[----:B------:R3:W-:Y:S01]  /*32b80*/  STS [R6+0x80], R2 ;  /* 0x0000800206007388 */ /* 0x0007e20000000800 */
[----:B------:R-:W-:-:S04]  /*32b90*/  USHF.L.U32 UR8, UR8, 0x1, URZ ;  /* 0x0000000108087899 */ /* 0x000fc800080006ff */
[----:B------:R-:W-:-:S09]  /*32ba0*/  UISETP.GE.U32.AND UP0, UPT, UR8, UR4, UPT ;  /* 0x000000040800728c */ /* 0x000fd2000bf06070 */
[----:B---3--:R-:W-:Y:S05]  /*32bb0*/  BRA.U !UP0, `(.L_x_600) ;  /* 0xfffffffd089c7547 */ /* 0x008fea000b83ffff */
.L_x_595:
[----:B----4-:R2:W3:Y:S02]  /*32bc0*/  LDS R5, [R6+0x7c] ;  /* 0x00007c0006057984 */ /* 0x0104e40000000800 */
.L_x_593:
[----:B------:R-:W-:Y:S05]  /*32bd0*/  BSYNC.RECONVERGENT B0 ;  /* 0x0000000000007941 */ /* 0x000fea0003800200 */
.L_x_561:
[----:B------:R-:W-:Y:S01]  /*32be0*/  ISETP.GT.AND P0, PT, R0, 0x2, PT ;  /* 0x000000020000780c */ /* 0x000fe20003f04270 */
[----:B------:R-:W-:-:S12]  /*32bf0*/  BSSY.RECONVERGENT B0, `(.L_x_601) ;  /* 0x0000011000007945 */ /* 0x000fd80003800200 */
[----:B------:R-:W-:Y:S05]  /*32c00*/  @P0 BRA `(.L_x_602) ;  /* 0x0000000000200947 */ /* 0x000fea0003800000 */
[----:B------:R-:W-:-:S13]  /*32c10*/  ISETP.NE.AND P1, PT, R0, 0x1, PT ;  /* 0x000000010000780c */ /* 0x000fda0003f25270 */
[----:B------:R-:W-:Y:S05]  /*32c20*/  @!P1 BRA `(.L_x_603) ;  /* 0x0000000000109947 */ /* 0x000fea0003800000 */
[----:B------:R-:W-:-:S13]  /*32c30*/  ISETP.NE.AND P1, PT, R0, 0x2, PT ;  /* 0x000000020000780c */ /* 0x000fda0003f25270 */
[----:B------:R-:W-:Y:S05]  /*32c40*/  @P1 BRA `(.L_x_604) ;  /* 0x00000000002c1947 */ /* 0x000fea0003800000 */
[----:B01-3--:R-:W-:Y:S01]  /*32c50*/  FMUL R8, R8, R5 ;  /* 0x0000000508087220 */ /* 0x00bfe20000400000 */
[----:B------:R-:W-:Y:S06]  /*32c60*/  BRA `(.L_x_604) ;  /* 0x0000000000247947 */ /* 0x000fec0003800000 */
.L_x_603:
[----:B01-3--:R-:W-:Y:S01]  /*32c70*/  FADD R8, R8, R5 ;  /* 0x0000000508087221 */ /* 0x00bfe20000000000 */
[----:B------:R-:W-:Y:S06]  /*32c80*/  BRA `(.L_x_604) ;  /* 0x00000000001c7947 */ /* 0x000fec0003800000 */
.L_x_602:
[----:B------:R-:W-:-:S13]  /*32c90*/  ISETP.NE.AND P1, PT, R0, 0x3, PT ;  /* 0x000000030000780c */ /* 0x000fda0003f25270 */
[----:B------:R-:W-:Y:S05]  /*32ca0*/  @!P1 BRA `(.L_x_605) ;  /* 0x0000000000109947 */ /* 0x000fea0003800000 */
[----:B------:R-:W-:-:S13]  /*32cb0*/  ISETP.NE.AND P1, PT, R0, 0x4, PT ;  /* 0x000000040000780c */ /* 0x000fda0003f25270 */
[----:B------:R-:W-:Y:S05]  /*32cc0*/  @P1 BRA `(.L_x_604) ;  /* 0x00000000000c1947 */ /* 0x000fea0003800000 */
[----:B01-3--:R-:W-:Y:S01]  /*32cd0*/  FMNMX R8, R8, R5, PT ;  /* 0x0000000508087209 */ /* 0x00bfe20003800000 */
[----:B------:R-:W-:Y:S06]  /*32ce0*/  BRA `(.L_x_604) ;  /* 0x0000000000047947 */ /* 0x000fec0003800000 */
.L_x_605:
[----:B01-3--:R-:W-:-:S07]  /*32cf0*/  FMNMX R8, R8, R5, !PT ;  /* 0x0000000508087209 */ /* 0x00bfce0007800000 */
.L_x_604:
[----:B------:R-:W-:Y:S05]  /*32d00*/  BSYNC.RECONVERGENT B0 ;  /* 0x0000000000007941 */ /* 0x000fea0003800200 */
.L_x_601:
[----:B------:R-:W-:Y:S04]  /*32d10*/  BSSY.RECONVERGENT B0, `(.L_x_606) ;  /* 0x0000011000007945 */ /* 0x000fe80003800200 */
[----:B------:R-:W-:Y:S05]  /*32d20*/  @P0 BRA `(.L_x_607) ;  /* 0x0000000000200947 */ /* 0x000fea0003800000 */
[----:B------:R-:W-:-:S13]  /*32d30*/  ISETP.NE.AND P1, PT, R0, 0x1, PT ;  /* 0x000000010000780c */ /* 0x000fda0003f25270 */
[----:B------:R-:W-:Y:S05]  /*32d40*/  @!P1 BRA `(.L_x_608) ;  /* 0x0000000000109947 */ /* 0x000fea0003800000 */
[----:B------:R-:W-:-:S13]  /*32d50*/  ISETP.NE.AND P1, PT, R0, 0x2, PT ;  /* 0x000000020000780c */ /* 0x000fda0003f25270 */
[----:B------:R-:W-:Y:S05]  /*32d60*/  @P1 BRA `(.L_x_609) ;  /* 0x00000000002c1947 */ /* 0x000fea0003800000 */
[----:B01-3--:R-:W-:Y:S01]  /*32d70*/  FMUL R9, R5, R9 ;  /* 0x0000000905097220 */ /* 0x00bfe20000400000 */
[----:B------:R-:W-:Y:S06]  /*32d80*/  BRA `(.L_x_609) ;  /* 0x0000000000247947 */ /* 0x000fec0003800000 */
.L_x_608:
[----:B01-3--:R-:W-:Y:S01]  /*32d90*/  FADD R9, R5, R9 ;  /* 0x0000000905097221 */ /* 0x00bfe20000000000 */
[----:B------:R-:W-:Y:S06]  /*32da0*/  BRA `(.L_x_609) ;  /* 0x00000000001c7947 */ /* 0x000fec0003800000 */
.L_x_607:
[----:B------:R-:W-:-:S13]  /*32db0*/  ISETP.NE.AND P1, PT, R0, 0x3, PT ;  /* 0x000000030000780c */ /* 0x000fda0003f25270 */
[----:B------:R-:W-:Y:S05]  /*32dc0*/  @!P1 BRA `(.L_x_610) ;  /* 0x0000000000109947 */ /* 0x000fea0003800000 */
[----:B------:R-:W-:-:S13]  /*32dd0*/  ISETP.NE.AND P1, PT, R0, 0x4, PT ;  /* 0x000000040000780c */ /* 0x000fda0003f25270 */
[----:B------:R-:W-:Y:S05]  /*32de0*/  @P1 BRA `(.L_x_609) ;  /* 0x00000000000c1947 */ /* 0x000fea0003800000 */
[----:B01-3--:R-:W-:Y:S01]  /*32df0*/  FMNMX R9, R5, R9, PT ;  /* 0x0000000905097209 */ /* 0x00bfe20003800000 */
[----:B------:R-:W-:Y:S06]  /*32e00*/  BRA `(.L_x_609) ;  /* 0x0000000000047947 */ /* 0x000fec0003800000 */
.L_x_610:
[----:B01-3--:R-:W-:-:S07]  /*32e10*/  FMNMX R9, R5, R9, !PT ;  /* 0x0000000905097209 */ /* 0x00bfce0007800000 */
.L_x_609:
[----:B------:R-:W-:Y:S05]  /*32e20*/  BSYNC.RECONVERGENT B0 ;  /* 0x0000000000007941 */ /* 0x000fea0003800200 */
.L_x_606:
        /* <DEDUP_REMOVED lines=8> */
.L_x_613:
[----:B01-3--:R-:W-:Y:S01]  /*32eb0*/  FADD R10, R5, R10 ;  /* 0x0000000a050a7221 */ /* 0x00bfe20000000000 */
[----:B------:R-:W-:Y:S06]  /*32ec0*/  BRA `(.L_x_614) ;  /* 0x00000000001c7947 */ /* 0x000fec0003800000 */
.L_x_612:
[----:B------:R-:W-:-:S13]  /*32ed0*/  ISETP.NE.AND P1, PT, R0, 0x3, PT ;  /* 0x000000030000780c */ /* 0x000fda0003f25270 */
[----:B------:R-:W-:Y:S05]  /*32ee0*/  @!P1 BRA `(.L_x_615) ;  /* 0x0000000000109947 */ /* 0x000fea0003800000 */
[----:B------:R-:W-:-:S13]  /*32ef0*/  ISETP.NE.AND P1, PT, R0, 0x4, PT ;  /* 0x000000040000780c */ /* 0x000fda0003f25270 */
[----:B------:R-:W-:Y:S05]  /*32f00*/  @P1 BRA `(.L_x_614) ;  /* 0x00000000000c1947 */ /* 0x000fea0003800000 */
[----:B01-3--:R-:W-:Y:S01]  /*32f10*/  FMNMX R10, R5, R10, PT ;  /* 0x0000000a050a7209 */ /* 0x00bfe20003800000 */
[----:B------:R-:W-:Y:S06]  /*32f20*/  BRA `(.L_x_614) ;  /* 0x0000000000047947 */ /* 0x000fec0003800000 */
.L_x_615:
[----:B01-3--:R-:W-:-:S07]  /*32f30*/  FMNMX R10, R5, R10, !PT ;  /* 0x0000000a050a7209 */ /* 0x00bfce0007800000 */
.L_x_614:
[----:B------:R-:W-:Y:S05]  /*32f40*/  BSYNC.RECONVERGENT B0 ;  /* 0x0000000000007941 */ /* 0x000fea0003800200 */
.L_x_611:
        /* <DEDUP_REMOVED lines=8> */
.L_x_618:
[----:B01-3--:R-:W-:Y:S01]  /*32fd0*/  FADD R11, R5, R11 ;  /* 0x0000000b050b7221 */ /* 0x00bfe20000000000 */
[----:B------:R-:W-:Y:S06]  /*32fe0*/  BRA `(.L_x_619) ;  /* 0x00000000001c7947 */ /* 0x000fec0003800000 */
.L_x_617:
[----:B------:R-:W-:-:S13]  /*32ff0*/  ISETP.NE.AND P0, PT, R0, 0x3, PT ;  /* 0x000000030000780c */ /* 0x000fda0003f05270 */
[----:B------:R-:W-:Y:S05]  /*33000*/  @!P0 BRA `(.L_x_620) ;  /* 0x0000000000108947 */ /* 0x000fea0003800000 */
[----:B------:R-:W-:-:S13]  /*33010*/  ISETP.NE.AND P0, PT, R0, 0x4, PT ;  /* 0x000000040000780c */ /* 0x000fda0003f05270 */
[----:B------:R-:W-:Y:S05]  /*33020*/  @P0 BRA `(.L_x_619) ;  /* 0x00000000000c0947 */ /* 0x000fea0003800000 */
[----:B01-3--:R-:W-:Y:S01]  /*33030*/  FMNMX R11, R5, R11, PT ;  /* 0x0000000b050b7209 */ /* 0x00bfe20003800000 */
[----:B------:R-:W-:Y:S06]  /*33040*/  BRA `(.L_x_619) ;  /* 0x0000000000047947 */ /* 0x000fec0003800000 */
.L_x_620:
[----:B01-3--:R-:W-:-:S07]  /*33050*/  FMNMX R11, R5, R11, !PT ;  /* 0x0000000b050b7209 */ /* 0x00bfce0007800000 */
.L_x_619:
[----:B------:R-:W-:Y:S05]  /*33060*/  BSYNC.RECONVERGENT B0 ;  /* 0x0000000000007941 */ /* 0x000fea0003800200 */
.L_x_616:
[----:B-1-3--:R-:W2:Y:S02]  /*33070*/  LDC.64 R4, c[0x0][0x380] ;  /* 0x0000e000ff047b82 */ /* 0x00aea40000000a00 */
[----:B--2-4-:R-:W-:-:S05]  /*33080*/  IMAD.WIDE.U32 R2, R3, 0x10, R4 ;  /* 0x0000001003027825 */ /* 0x014fca00078e0004 */
[----:B------:R-:W-:Y:S01]  /*33090*/  STG.E.128 desc[UR6][R2.64], R8 ;  /* 0x0000000802007986 */ /* 0x000fe2000c101d06 */
[----:B------:R-:W-:Y:S05]  /*330a0*/  EXIT ;  /* 0x000000000000794d */ /* 0x000fea0003800000 */
        .weak           $__internal_0_$__cuda_sm20_div_rn_f64_full
        .type           $__internal_0_$__cuda_sm20_div_rn_f64_full,@function
        .size           $__internal_0_$__cuda_sm20_div_rn_f64_full,($__internal_1_$__cuda_sm20_dsqrt_rn_f64_mediumpath_v1 - $__internal_0_$__cuda_sm20_div_rn_f64_full)
$__internal_0_$__cuda_sm20_div_rn_f64_full:
[C---:B------:R-:W-:Y:S01]  /*330b0*/  FSETP.GEU.AND P0, PT, |R9|.reuse, 1.469367938527859385e-39, PT ;  /* 0x001000000900780b */ /* 0x040fe20003f0e200 */
[----:B------:R-:W-:Y:S01]  /*330c0*/  IMAD.MOV.U32 R23, RZ, RZ, R6 ;  /* 0x000000ffff177224 */ /* 0x000fe200078e0006 */
[C---:B------:R-:W-:Y:S01]  /*330d0*/  LOP3.LUT R16, R9.reuse, 0x800fffff, RZ, 0xc0, !PT ;  /* 0x800fffff09107812 */ /* 0x040fe200078ec0ff */
[----:B------:R-:W-:Y:S01]  /*330e0*/  IMAD.MOV.U32 R20, RZ, RZ, 0x1 ;  /* 0x00000001ff147424 */ /* 0x000fe200078e00ff */
[----:B------:R-:W-:Y:S01]  /*330f0*/  LOP3.LUT R13, R9, 0x7ff00000, RZ, 0xc0, !PT ;  /* 0x7ff00000090d7812 */ /* 0x000fe200078ec0ff */
[----:B------:R-:W-:Y:S01]  /*33100*/  IMAD.MOV.U32 R22, RZ, RZ, R5 ;  /* 0x000000ffff167224 */ /* 0x000fe200078e0005 */
[----:B------:R-:W-:Y:S01]  /*33110*/  LOP3.LUT R17, R16, 0x3ff00000, RZ, 0xfc, !PT ;  /* 0x3ff0000010117812 */ /* 0x000fe200078efcff */
[----:B------:R-:W-:Y:S01]  /*33120*/  IMAD.MOV.U32 R16, RZ, RZ, R8 ;  /* 0x000000ffff107224 */ /* 0x000fe200078e0008 */
[C---:B------:R-:W-:Y:S01]  /*33130*/  FSETP.GEU.AND P2, PT, |R23|.reuse, 1.469367938527859385e-39, PT ;  /* 0x001000001700780b */ /* 0x040fe20003f4e200 */
[----:B------:R-:W-:Y:S01]  /*33140*/  IMAD.MOV.U32 R18, RZ, RZ, R22 ;  /* 0x000000ffff127224 */ /* 0x000fe200078e0016 */
[----:B------:R-:W-:Y:S01]  /*33150*/  LOP3.LUT R6, R23, 0x7ff00000, RZ, 0xc0, !PT ;  /* 0x7ff0000017067812 */ /* 0x000fe200078ec0ff */
[----:B------:R-:W-:Y:S02]  /*33160*/  BSSY.RECONVERGENT B1, `(.L_x_621) ;  /* 0x000004e000017945 */ /* 0x000fe40003800200 */
[----:B------:R-:W-:Y:S01]  /*33170*/  @!P0 DMUL R16, R8, 8.98846567431157953865e+307 ;  /* 0x7fe0000008108828 */ /* 0x000fe20000000000 */
[----:B------:R-:W-:-:S05]  /*33180*/  ISETP.GE.U32.AND P1, PT, R6, R13, PT ;  /* 0x0000000d0600720c */ /* 0x000fca0003f26070 */
[----:B------:R-:W0:Y:S02]  /*33190*/  MUFU.RCP64H R21, R17 ;  /* 0x0000001100157308 */ /* 0x000e240000001800 */
[----:B------:R-:W-:Y:S02]  /*331a0*/  @!P2 LOP3.LUT R5, R9, 0x7ff00000, RZ, 0xc0, !PT ;  /* 0x7ff000000905a812 */ /* 0x000fe400078ec0ff */
[----:B------:R-:W-:Y:S02]  /*331b0*/  @!P0 LOP3.LUT R13, R17, 0x7ff00000, RZ, 0xc0, !PT ;  /* 0x7ff00000110d8812 */ /* 0x000fe400078ec0ff */
[----:B------:R-:W-:Y:S01]  /*331c0*/  @!P2 ISETP.GE.U32.AND P3, PT, R6, R5, PT ;  /* 0x000000050600a20c */ /* 0x000fe20003f66070 */
[----:B------:R-:W-:Y:S01]  /*331d0*/  IMAD.MOV.U32 R5, RZ, RZ, 0x1ca00000 ;  /* 0x1ca00000ff057424 */ /* 0x000fe200078e00ff */
[----:B0-----:R-:W-:-:S08]  /*331e0*/  DFMA R14, R20, -R16, 1 ;  /* 0x3ff00000140e742b */ /* 0x001fd00000000810 */
[----:B------:R-:W-:-:S08]  /*331f0*/  DFMA R14, R14, R14, R14 ;  /* 0x0000000e0e0e722b */ /* 0x000fd0000000000e */
[----:B------:R-:W-:Y:S01]  /*33200*/  DFMA R20, R20, R14, R20 ;  /* 0x0000000e1414722b */ /* 0x000fe20000000014 */
[C---:B------:R-:W-:Y:S02]  /*33210*/  @!P2 SEL R14, R5.reuse, 0x63400000, !P3 ;  /* 0x63400000050ea807 */ /* 0x040fe40005800000 */
[----:B------:R-:W-:Y:S02]  /*33220*/  SEL R15, R5, 0x63400000, !P1 ;  /* 0x63400000050f7807 */ /* 0x000fe40004800000 */
[--C-:B------:R-:W-:Y:S02]  /*33230*/  @!P2 LOP3.LUT R14, R14, 0x80000000, R23.reuse, 0xf8, !PT ;  /* 0x800000000e0ea812 */ /* 0x100fe400078ef817 */
[----:B------:R-:W-:Y:S01]  /*33240*/  LOP3.LUT R19, R15, 0x800fffff, R23, 0xf8, !PT ;  /* 0x800fffff0f137812 */ /* 0x000fe200078ef817 */
[----:B------:R-:W-:Y:S01]  /*33250*/  DFMA R24, R20, -R16, 1 ;  /* 0x3ff000001418742b */ /* 0x000fe20000000810 */
[----:B------:R-:W-:Y:S01]  /*33260*/  @!P2 LOP3.LUT R15, R14, 0x100000, RZ, 0xfc, !PT ;  /* 0x001000000e0fa812 */ /* 0x000fe200078efcff */
[----:B------:R-:W-:-:S06]  /*33270*/  @!P2 IMAD.MOV.U32 R14, RZ, RZ, RZ ;  /* 0x000000ffff0ea224 */ /* 0x000fcc00078e00ff */
[----:B------:R-:W-:Y:S02]  /*33280*/  @!P2 DFMA R18, R18, 2, -R14 ;  /* 0x400000001212a82b */ /* 0x000fe4000000080e */
[----:B------:R-:W-:-:S08]  /*33290*/  DFMA R24, R20, R24, R20 ;  /* 0x000000181418722b */ /* 0x000fd00000000014 */
[----:B------:R-:W-:-:S08]  /*332a0*/  DMUL R14, R24, R18 ;  /* 0x00000012180e7228 */ /* 0x000fd00000000000 */
[----:B------:R-:W-:-:S08]  /*332b0*/  DFMA R20, R14, -R16, R18 ;  /* 0x800000100e14722b */ /* 0x000fd00000000012 */
[----:B------:R-:W-:Y:S01]  /*332c0*/  DFMA R20, R24, R20, R14 ;  /* 0x000000141814722b */ /* 0x000fe2000000000e */
[----:B------:R-:W-:Y:S01]  /*332d0*/  IMAD.MOV.U32 R14, RZ, RZ, R6 ;  /* 0x000000ffff0e7224 */ /* 0x000fe200078e0006 */
[----:B------:R-:W-:-:S05]  /*332e0*/  @!P2 LOP3.LUT R14, R19, 0x7ff00000, RZ, 0xc0, !PT ;  /* 0x7ff00000130ea812 */ /* 0x000fca00078ec0ff */
[----:B------:R-:W-:-:S05]  /*332f0*/  VIADD R15, R14, 0xffffffff ;  /* 0xffffffff0e0f7836 */ /* 0x000fca0000000000 */
[----:B------:R-:W-:Y:S01]  /*33300*/  ISETP.GT.U32.AND P0, PT, R15, 0x7feffffe, PT ;  /* 0x7feffffe0f00780c */ /* 0x000fe20003f04070 */
[----:B------:R-:W-:-:S05]  /*33310*/  VIADD R15, R13, 0xffffffff ;  /* 0xffffffff0d0f7836 */ /* 0x000fca0000000000 */
[----:B------:R-:W-:-:S13]  /*33320*/  ISETP.GT.U32.OR P0, PT, R15, 0x7feffffe, P0 ;  /* 0x7feffffe0f00780c */ /* 0x000fda0000704470 */
[----:B------:R-:W-:Y:S05]  /*33330*/  @P0 BRA `(.L_x_622) ;  /* 0x00000000006c0947 */ /* 0x000fea0003800000 */
[----:B------:R-:W-:-:S04]  /*33340*/  LOP3.LUT R13, R9, 0x7ff00000, RZ, 0xc0, !PT ;  /* 0x7ff00000090d7812 */ /* 0x000fc800078ec0ff */
[CC--:B------:R-:W-:Y:S02]  /*33350*/  VIADDMNMX R14, R6.reuse, -R13.reuse, 0xb9600000, !PT ;  /* 0xb9600000060e7446 */ /* 0x0c0fe4000780090d */
[----:B------:R-:W-:Y:S02]  /*33360*/  ISETP.GE.U32.AND P0, PT, R6, R13, PT ;  /* 0x0000000d0600720c */ /* 0x000fe40003f06070 */
[----:B------:R-:W-:Y:S02]  /*33370*/  VIMNMX R14, PT, PT, R14, 0x46a00000, PT ;  /* 0x46a000000e0e7848 */ /* 0x000fe40003fe0100 */
[----:B------:R-:W-:-:S05]  /*33380*/  SEL R5, R5, 0x63400000, !P0 ;  /* 0x6340000005057807 */ /* 0x000fca0004000000 */
[----:B------:R-:W-:Y:S02]  /*33390*/  IMAD.IADD R5, R14, 0x1, -R5 ;  /* 0x000000010e057824 */ /* 0x000fe400078e0a05 */
[----:B------:R-:W-:Y:S02]  /*333a0*/  IMAD.MOV.U32 R14, RZ, RZ, RZ ;  /* 0x000000ffff0e7224 */ /* 0x000fe400078e00ff */
[----:B------:R-:W-:-:S06]  /*333b0*/  VIADD R15, R5, 0x7fe00000 ;  /* 0x7fe00000050f7836 */ /* 0x000fcc0000000000 */
[----:B------:R-:W-:-:S10]  /*333c0*/  DMUL R24, R20, R14 ;  /* 0x0000000e14187228 */ /* 0x000fd40000000000 */
[----:B------:R-:W-:-:S13]  /*333d0*/  FSETP.GTU.AND P0, PT, |R25|, 1.469367938527859385e-39, PT ;  /* 0x001000001900780b */ /* 0x000fda0003f0c200 */
[----:B------:R-:W-:Y:S05]  /*333e0*/  @P0 BRA `(.L_x_623) ;  /* 0x0000000000940947 */ /* 0x000fea0003800000 */
[----:B------:R-:W-:-:S06]  /*333f0*/  DFMA R16, R20, -R16, R18 ;  /* 0x800000101410722b */ /* 0x000fcc0000000012 */
[----:B------:R-:W-:-:S04]  /*33400*/  IMAD.MOV.U32 R16, RZ, RZ, RZ ;  /* 0x000000ffff107224 */ /* 0x000fc800078e00ff */
[C---:B------:R-:W-:Y:S02]  /*33410*/  FSETP.NEU.AND P0, PT, R17.reuse, RZ, PT ;  /* 0x000000ff1100720b */ /* 0x040fe40003f0d000 */
[----:B------:R-:W-:-:S04]  /*33420*/  LOP3.LUT R8, R17, 0x80000000, R9, 0x48, !PT ;  /* 0x8000000011087812 */ /* 0x000fc800078e4809 */
[----:B------:R-:W-:-:S07]  /*33430*/  LOP3.LUT R17, R8, R15, RZ, 0xfc, !PT ;  /* 0x0000000f08117212 */ /* 0x000fce00078efcff */
[----:B------:R-:W-:Y:S05]  /*33440*/  @!P0 BRA `(.L_x_623) ;  /* 0x00000000007c8947 */ /* 0x000fea0003800000 */
[----:B------:R-:W-:Y:S01]  /*33450*/  IMAD.MOV R15, RZ, RZ, -R5 ;  /* 0x000000ffff0f7224 */ /* 0x000fe200078e0a05 */
[----:B------:R-:W-:Y:S01]  /*33460*/  DMUL.RP R16, R20, R16 ;  /* 0x0000001014107228 */ /* 0x000fe20000008000 */
[----:B------:R-:W-:Y:S01]  /*33470*/  IMAD.MOV.U32 R14, RZ, RZ, RZ ;  /* 0x000000ffff0e7224 */ /* 0x000fe200078e00ff */
[----:B------:R-:W-:-:S05]  /*33480*/  IADD3 R5, PT, PT, -R5, -0x43300000, RZ ;  /* 0xbcd0000005057810 */ /* 0x000fca0007ffe1ff */
[----:B------:R-:W-:-:S10]  /*33490*/  DFMA R14, R24, -R14, R20 ;  /* 0x8000000e180e722b */ /* 0x000fd40000000014 */
[----:B------:R-:W-:Y:S02]  /*334a0*/  FSETP.NEU.AND P0, PT, |R15|, R5, PT ;  /* 0x000000050f00720b */ /* 0x000fe40003f0d200 */
[----:B------:R-:W-:Y:S02]  /*334b0*/  LOP3.LUT R5, R17, R8, RZ, 0x3c, !PT ;  /* 0x0000000811057212 */ /* 0x000fe400078e3cff */
[----:B------:R-:W-:Y:S02]  /*334c0*/  FSEL R24, R16, R24, !P0 ;  /* 0x0000001810187208 */ /* 0x000fe40004000000 */
[----:B------:R-:W-:Y:S01]  /*334d0*/  FSEL R25, R5, R25, !P0 ;  /* 0x0000001905197208 */ /* 0x000fe20004000000 */
[----:B------:R-:W-:Y:S06]  /*334e0*/  BRA `(.L_x_623) ;  /* 0x0000000000547947 */ /* 0x000fec0003800000 */
.L_x_622:
[----:B------:R-:W-:-:S14]  /*334f0*/  DSETP.NAN.AND P0, PT, R22, R22, PT ;  /* 0x000000161600722a */ /* 0x000fdc0003f08000 */
[----:B------:R-:W-:Y:S05]  /*33500*/  @P0 BRA `(.L_x_624) ;  /* 0x0000000000440947 */ /* 0x000fea0003800000 */
[----:B------:R-:W-:-:S14]  /*33510*/  DSETP.NAN.AND P0, PT, R8, R8, PT ;  /* 0x000000080800722a */ /* 0x000fdc0003f08000 */
[----:B------:R-:W-:Y:S05]  /*33520*/  @P0 BRA `(.L_x_625) ;  /* 0x0000000000300947 */ /* 0x000fea0003800000 */
[----:B------:R-:W-:Y:S01]  /*33530*/  ISETP.NE.AND P0, PT, R14, R13, PT ;  /* 0x0000000d0e00720c */ /* 0x000fe20003f05270 */
[----:B------:R-:W-:Y:S02]  /*33540*/  IMAD.MOV.U32 R24, RZ, RZ, 0x0 ;  /* 0x00000000ff187424 */ /* 0x000fe400078e00ff */
[----:B------:R-:W-:-:S10]  /*33550*/  IMAD.MOV.U32 R25, RZ, RZ, -0x80000 ;  /* 0xfff80000ff197424 */ /* 0x000fd400078e00ff */
[----:B------:R-:W-:Y:S05]  /*33560*/  @!P0 BRA `(.L_x_623) ;  /* 0x0000000000348947 */ /* 0x000fea0003800000 */
[----:B------:R-:W-:Y:S02]  /*33570*/  ISETP.NE.AND P0, PT, R14, 0x7ff00000, PT ;  /* 0x7ff000000e00780c */ /* 0x000fe40003f05270 */
[----:B------:R-:W-:Y:S02]  /*33580*/  LOP3.LUT R25, R23, 0x80000000, R9, 0x48, !PT ;  /* 0x8000000017197812 */ /* 0x000fe400078e4809 */
[----:B------:R-:W-:-:S13]  /*33590*/  ISETP.EQ.OR P0, PT, R13, RZ, !P0 ;  /* 0x000000ff0d00720c */ /* 0x000fda0004702670 */
[----:B------:R-:W-:Y:S01]  /*335a0*/  @P0 LOP3.LUT R5, R25, 0x7ff00000, RZ, 0xfc, !PT ;  /* 0x7ff0000019050812 */ /* 0x000fe200078efcff */
[----:B------:R-:W-:Y:S02]  /*335b0*/  @!P0 IMAD.MOV.U32 R24, RZ, RZ, RZ ;  /* 0x000000ffff188224 */ /* 0x000fe400078e00ff */
[----:B------:R-:W-:Y:S02]  /*335c0*/  @P0 IMAD.MOV.U32 R24, RZ, RZ, RZ ;  /* 0x000000ffff180224 */ /* 0x000fe400078e00ff */
[----:B------:R-:W-:Y:S01]  /*335d0*/  @P0 IMAD.MOV.U32 R25, RZ, RZ, R5 ;  /* 0x000000ffff190224 */ /* 0x000fe200078e0005 */
[----:B------:R-:W-:Y:S06]  /*335e0*/  BRA `(.L_x_623) ;  /* 0x0000000000147947 */ /* 0x000fec0003800000 */
.L_x_625:
[----:B------:R-:W-:Y:S01]  /*335f0*/  LOP3.LUT R25, R9, 0x80000, RZ, 0xfc, !PT ;  /* 0x0008000009197812 */ /* 0x000fe200078efcff */
[----:B------:R-:W-:Y:S01]  /*33600*/  IMAD.MOV.U32 R24, RZ, RZ, R8 ;  /* 0x000000ffff187224 */ /* 0x000fe200078e0008 */
[----:B------:R-:W-:Y:S06]  /*33610*/  BRA `(.L_x_623) ;  /* 0x0000000000087947 */ /* 0x000fec0003800000 */
.L_x_624:
[----:B------:R-:W-:Y:S01]  /*33620*/  LOP3.LUT R25, R23, 0x80000, RZ, 0xfc, !PT ;  /* 0x0008000017197812 */ /* 0x000fe200078efcff */
[----:B------:R-:W-:-:S07]  /*33630*/  IMAD.MOV.U32 R24, RZ, RZ, R22 ;  /* 0x000000ffff187224 */ /* 0x000fce00078e0016 */
.L_x_623:
[----:B------:R-:W-:Y:S05]  /*33640*/  BSYNC.RECONVERGENT B1 ;  /* 0x0000000000017941 */ /* 0x000fea0003800200 */
.L_x_621:
[----:B------:R-:W-:Y:S02]  /*33650*/  IMAD.MOV.U32 R13, RZ, RZ, 0x0 ;  /* 0x00000000ff0d7424 */ /* 0x000fe400078e00ff */
[----:B------:R-:W-:Y:S02]  /*33660*/  IMAD.MOV.U32 R8, RZ, RZ, R24 ;  /* 0x000000ffff087224 */ /* 0x000fe400078e0018 */
[----:B------:R-:W-:Y:S01]  /*33670*/  IMAD.MOV.U32 R9, RZ, RZ, R25 ;  /* 0x000000ffff097224 */ /* 0x000fe200078e0019 */
[----:B------:R-:W-:Y:S06]  /*33680*/  RET.REL.NODEC R12 `(_Z20scanExclusiveShared4P6float4S0_jjfffiiiifiif) ;  /* 0xfffffcc80c5c7950 */ /* 0x000fec0003c3ffff */
        .weak           $__internal_1_$__cuda_sm20_dsqrt_rn_f64_mediumpath_v1
        .type           $__internal_1_$__cuda_sm20_dsqrt_rn_f64_mediumpath_v1,@function
        .size           $__internal_1_$__cuda_sm20_dsqrt_rn_f64_mediumpath_v1,($__internal_2_$__cuda_sm3x_div_rn_noftz_f32_slowpath - $__internal_1_$__cuda_sm20_dsqrt_rn_f64_mediumpath_v1)
$__internal_1_$__cuda_sm20_dsqrt_rn_f64_mediumpath_v1:
[----:B------:R-:W-:Y:S01]  /*33690*/  ISETP.GE.U32.AND P0, PT, R15, -0x3400000, PT ;  /* 0xfcc000000f00780c */ /* 0x000fe20003f06070 */
[----:B------:R-:W-:Y:S01]  /*336a0*/  BSSY.RECONVERGENT B0, `(.L_x_626) ;  /* 0x0000029000007945 */ /* 0x000fe20003800200 */
[-C--:B------:R-:W-:Y:S01]  /*336b0*/  LOP3.LUT R17, R17, R16.reuse, RZ, 0x3c, !PT ;  /* 0x0000001011117212 */ /* 0x080fe200078e3cff */
[----:B------:R-:W-:Y:S02]  /*336c0*/  IMAD.MOV.U32 R15, RZ, RZ, R13 ;  /* 0x000000ffff0f7224 */ /* 0x000fe400078e000d */
[----:B------:R-:W-:Y:S01]  /*336d0*/  IMAD.MOV.U32 R13, RZ, RZ, R9 ;  /* 0x000000ffff0d7224 */ /* 0x000fe200078e0009 */
[----:B------:R-:W-:Y:S01]  /*336e0*/  LOP3.LUT R16, R17, R16, RZ, 0x3c, !PT ;  /* 0x0000001011107212 */ /* 0x000fe200078e3cff */
[----:B------:R-:W-:-:S03]  /*336f0*/  IMAD.MOV.U32 R9, RZ, RZ, R6 ;  /* 0x000000ffff097224 */ /* 0x000fc600078e0006 */
[----:B------:R-:W-:-:S03]  /*33700*/  LOP3.LUT R17, R17, R16, RZ, 0x3c, !PT ;  /* 0x0000001011117212 */ /* 0x000fc600078e3cff */
[----:B------:R-:W-:Y:S05]  /*33710*/  @!P0 BRA `(.L_x_627) ;  /* 0x0000000000208947 */ /* 0x000fea0003800000 */
[----:B------:R-:W-:-:S10]  /*33720*/  DFMA.RM R12, R14, R12, R8 ;  /* 0x0000000c0e0c722b */ /* 0x000fd40000004008 */
[----:B------:R-:W-:-:S05]  /*33730*/  IADD3 R8, P0, PT, R12, 0x1, RZ ;  /* 0x000000010c087810 */ /* 0x000fca0007f1e0ff */
[----:B------:R-:W-:-:S06]  /*33740*/  IMAD.X R9, RZ, RZ, R13, P0 ;  /* 0x000000ffff097224 */ /* 0x000fcc00000e060d */
[----:B------:R-:W-:-:S08]  /*33750*/  DFMA.RP R16, -R12, R8, R16 ;  /* 0x000000080c10722b */ /* 0x000fd00000008110 */
[----:B------:R-:W-:-:S06]  /*33760*/  DSETP.GT.AND P0, PT, R16, RZ, PT ;  /* 0x000000ff1000722a */ /* 0x000fcc0003f04000 */
[----:B------:R-:W-:Y:S02]  /*33770*/  FSEL R8, R8, R12, P0 ;  /* 0x0000000c08087208 */ /* 0x000fe40000000000 */
[----:B------:R-:W-:Y:S01]  /*33780*/  FSEL R9, R9, R13, P0 ;  /* 0x0000000d09097208 */ /* 0x000fe20000000000 */
[----:B------:R-:W-:Y:S06]  /*33790*/  BRA `(.L_x_628) ;  /* 0x0000000000647947 */ /* 0x000fec0003800000 */
.L_x_627:
[----:B------:R-:W-:-:S14]  /*337a0*/  DSETP.NE.AND P0, PT, R16, RZ, PT ;  /* 0x000000ff1000722a */ /* 0x000fdc0003f05000 */
[----:B------:R-:W-:Y:S05]  /*337b0*/  @!P0 BRA `(.L_x_629) ;  /* 0x0000000000588947 */ /* 0x000fea0003800000 */
[----:B------:R-:W-:-:S13]  /*337c0*/  ISETP.GE.AND P0, PT, R17, RZ, PT ;  /* 0x000000ff1100720c */ /* 0x000fda0003f06270 */
[----:B------:R-:W-:Y:S02]  /*337d0*/  @!P0 IMAD.MOV.U32 R8, RZ, RZ, 0x0 ;  /* 0x00000000ff088424 */ /* 0x000fe400078e00ff */
[----:B------:R-:W-:Y:S01]  /*337e0*/  @!P0 IMAD.MOV.U32 R9, RZ, RZ, -0x80000 ;  /* 0xfff80000ff098424 */ /* 0x000fe200078e00ff */
[----:B------:R-:W-:Y:S06]  /*337f0*/  @!P0 BRA `(.L_x_628) ;  /* 0x00000000004c8947 */ /* 0x000fec0003800000 */
[----:B------:R-:W-:-:S13]  /*33800*/  ISETP.GT.AND P0, PT, R17, 0x7fefffff, PT ;  /* 0x7fefffff1100780c */ /* 0x000fda0003f04270 */
[----:B------:R-:W-:Y:S05]  /*33810*/  @P0 BRA `(.L_x_629) ;  /* 0x0000000000400947 */ /* 0x000fea0003800000 */
[----:B------:R-:W-:Y:S01]  /*33820*/  DMUL R16, R16, 8.11296384146066816958e+31 ;  /* 0x4690000010107828 */ /* 0x000fe20000000000 */
[----:B------:R-:W-:Y:S02]  /*33830*/  IMAD.MOV.U32 R14, RZ, RZ, RZ ;  /* 0x000000ffff0e7224 */ /* 0x000fe400078e00ff */
[----:B------:R-:W-:Y:S02]  /*33840*/  IMAD.MOV.U32 R8, RZ, RZ, 0x0 ;  /* 0x00000000ff087424 */ /* 0x000fe400078e00ff */
[----:B------:R-:W-:Y:S01]  /*33850*/  IMAD.MOV.U32 R9, RZ, RZ, 0x3fd80000 ;  /* 0x3fd80000ff097424 */ /* 0x000fe200078e00ff */
[----:B------:R-:W0:Y:S02]  /*33860*/  MUFU.RSQ64H R15, R17 ;  /* 0x00000011000f7308 */ /* 0x000e240000001c00 */
[----:B0-----:R-:W-:-:S08]  /*33870*/  DMUL R12, R14, R14 ;  /* 0x0000000e0e0c7228 */ /* 0x001fd00000000000 */
[----:B------:R-:W-:-:S08]  /*33880*/  DFMA R12, R16, -R12, 1 ;  /* 0x3ff00000100c742b */ /* 0x000fd0000000080c */
[----:B------:R-:W-:Y:S02]  /*33890*/  DFMA R8, R12, R8, 0.5 ;  /* 0x3fe000000c08742b */ /* 0x000fe40000000008 */
[----:B------:R-:W-:-:S08]  /*338a0*/  DMUL R12, R14, R12 ;  /* 0x0000000c0e0c7228 */ /* 0x000fd00000000000 */
[----:B------:R-:W-:-:S08]  /*338b0*/  DFMA R12, R8, R12, R14 ;  /* 0x0000000c080c722b */ /* 0x000fd0000000000e */
[----:B------:R-:W-:Y:S02]  /*338c0*/  DMUL R8, R16, R12 ;  /* 0x0000000c10087228 */ /* 0x000fe40000000000 */
[----:B------:R-:W-:-:S06]  /*338d0*/  VIADD R13, R13, 0xfff00000 ;  /* 0xfff000000d0d7836 */ /* 0x000fcc0000000000 */
[----:B------:R-:W-:-:S08]  /*338e0*/  DFMA R16, R8, -R8, R16 ;  /* 0x800000080810722b */ /* 0x000fd00000000010 */
[----:B------:R-:W-:-:S10]  /*338f0*/  DFMA R8, R12, R16, R8 ;  /* 0x000000100c08722b */ /* 0x000fd40000000008 */
[----:B------:R-:W-:Y:S01]  /*33900*/  VIADD R9, R9, 0xfcb00000 ;  /* 0xfcb0000009097836 */ /* 0x000fe20000000000 */
[----:B------:R-:W-:Y:S06]  /*33910*/  BRA `(.L_x_628) ;  /* 0x0000000000047947 */ /* 0x000fec0003800000 */
.L_x_629:
[----:B------:R-:W-:-:S11]  /*33920*/  DADD R8, R16, R16 ;  /* 0x0000000010087229 */ /* 0x000fd60000000010 */
.L_x_628:
[----:B------:R-:W-:Y:S05]  /*33930*/  BSYNC.RECONVERGENT B0 ;  /* 0x0000000000007941 */ /* 0x000fea0003800200 */
.L_x_626:
[----:B------:R-:W-:Y:S02]  /*33940*/  IMAD.MOV.U32 R12, RZ, RZ, R5 ;  /* 0x000000ffff0c7224 */ /* 0x000fe400078e0005 */
[----:B------:R-:W-:Y:S02]  /*33950*/  IMAD.MOV.U32 R13, RZ, RZ, 0x0 ;  /* 0x00000000ff0d7424 */ /* 0x000fe400078e00ff */
[----:B------:R-:W-:Y:S02]  /*33960*/  IMAD.MOV.U32 R6, RZ, RZ, R9 ;  /* 0x000000ffff067224 */ /* 0x000fe400078e0009 */
[----:B------:R-:W-:Y:S05]  /*33970*/  RET.REL.NODEC R12 `(_Z20scanExclusiveShared4P6float4S0_jjfffiiiifiif) ;  /* 0xfffffcc40ca07950 */ /* 0x000fea0003c3ffff */
        .weak           $__internal_2_$__cuda_sm3x_div_rn_noftz_f32_slowpath
        .type           $__internal_2_$__cuda_sm3x_div_rn_noftz_f32_slowpath,@function
        .size           $__internal_2_$__cuda_sm3x_div_rn_noftz_f32_slowpath,($_Z20scanExclusiveShared4P6float4S0_jjfffiiiifiif$__internal_accurate_pow - $__internal_2_$__cuda_sm3x_div_rn_noftz_f32_slowpath)
$__internal_2_$__cuda_sm3x_div_rn_noftz_f32_slowpath:
[----:B------:R-:W-:Y:S01]  /*33980*/  SHF.R.U32.HI R6, RZ, 0x17, R12 ;  /* 0x00000017ff067819 */ /* 0x000fe2000001160c */
[----:B------:R-:W-:Y:S01]  /*33990*/  BSSY.RECONVERGENT B0, `(.L_x_630) ;  /* 0x0000063000007945 */ /* 0x000fe20003800200 */
[--C-:B------:R-:W-:Y:S01]  /*339a0*/  SHF.R.U32.HI R15, RZ, 0x17, R13.reuse ;  /* 0x00000017ff0f7819 */ /* 0x100fe2000001160d */
[----:B------:R-:W-:Y:S01]  /*339b0*/  IMAD.MOV.U32 R14, RZ, RZ, R13 ;  /* 0x000000ffff0e7224 */ /* 0x000fe200078e000d */
[----:B------:R-:W-:Y:S02]  /*339c0*/  LOP3.LUT R6, R6, 0xff, RZ, 0xc0, !PT ;  /* 0x000000ff06067812 */ /* 0x000fe400078ec0ff */
[----:B------:R-:W-:-:S03]  /*339d0*/  LOP3.LUT R15, R15, 0xff, RZ, 0xc0, !PT ;  /* 0x000000ff0f0f7812 */ /* 0x000fc600078ec0ff */
[----:B------:R-:W-:Y:S02]  /*339e0*/  VIADD R5, R6, 0xffffffff ;  /* 0xffffffff06057836 */ /* 0x000fe40000000000 */
[----:B------:R-:W-:-:S03]  /*339f0*/  VIADD R9, R15, 0xffffffff ;  /* 0xffffffff0f097836 */ /* 0x000fc60000000000 */
[----:B------:R-:W-:-:S04]  /*33a00*/  ISETP.GT.U32.AND P0, PT, R5, 0xfd, PT ;  /* 0x000000fd0500780c */ /* 0x000fc80003f04070 */
[----:B------:R-:W-:-:S13]  /*33a10*/  ISETP.GT.U32.OR P0, PT, R9, 0xfd, P0 ;  /* 0x000000fd0900780c */ /* 0x000fda0000704470 */
[----:B------:R-:W-:Y:S01]  /*33a20*/  @!P0 IMAD.MOV.U32 R16, RZ, RZ, RZ ;  /* 0x000000ffff108224 */ /* 0x000fe200078e00ff */
[----:B------:R-:W-:Y:S06]  /*33a30*/  @!P0 BRA `(.L_x_631) ;  /* 0x00000000005c8947 */ /* 0x000fec0003800000 */
[----:B------:R-:W-:Y:S02]  /*33a40*/  FSETP.GTU.FTZ.AND P1, PT, |R13|, +INF , PT ;  /* 0x7f8000000d00780b */ /* 0x000fe40003f3c200 */
[----:B------:R-:W-:-:S04]  /*33a50*/  FSETP.GTU.FTZ.AND P0, PT, |R12|, +INF , PT ;  /* 0x7f8000000c00780b */ /* 0x000fc80003f1c200 */
[----:B------:R-:W-:-:S13]  /*33a60*/  PLOP3.LUT P0, PT, P1, P0, PT, 0xf8, 0x8f ;  /* 0x00000000008f781c */ /* 0x000fda0000f01f70 */
[----:B------:R-:W-:Y:S05]  /*33a70*/  @P0 BRA `(.L_x_632) ;  /* 0x00000004004c0947 */ /* 0x000fea0003800000 */
[----:B------:R-:W-:-:S13]  /*33a80*/  LOP3.LUT P0, RZ, R12, 0x7fffffff, R14, 0xc8, !PT ;  /* 0x7fffffff0cff7812 */ /* 0x000fda000780c80e */
[----:B------:R-:W-:Y:S05]  /*33a90*/  @!P0 BRA `(.L_x_633) ;  /* 0x00000004003c8947 */ /* 0x000fea0003800000 */
[C---:B------:R-:W-:Y:S02]  /*33aa0*/  FSETP.NEU.FTZ.AND P0, PT, |R13|.reuse, +INF , PT ;  /* 0x7f8000000d00780b */ /* 0x040fe40003f1d200 */
[----:B------:R-:W-:Y:S02]  /*33ab0*/  FSETP.NEU.FTZ.AND P3, PT, |R12|, +INF , PT ;  /* 0x7f8000000c00780b */ /* 0x000fe40003f7d200 */
[----:B------:R-:W-:-:S11]  /*33ac0*/  FSETP.NEU.FTZ.AND P4, PT, |R13|, +INF , PT ;  /* 0x7f8000000d00780b */ /* 0x000fd60003f9d200 */
[----:B------:R-:W-:Y:S05]  /*33ad0*/  @!P3 BRA !P0, `(.L_x_633) ;  /* 0x00000004002cb947 */ /* 0x000fea0004000000 */
[----:B------:R-:W-:-:S04]  /*33ae0*/  LOP3.LUT P0, RZ, R14, 0x7fffffff, RZ, 0xc0, !PT ;  /* 0x7fffffff0eff7812 */ /* 0x000fc8000780c0ff */
[----:B------:R-:W-:-:S13]  /*33af0*/  PLOP3.LUT P3, PT, P3, P0, PT, 0x2f, 0xf2 ;  /* 0x0000000000f2781c */ /* 0x000fda0001f60577 */
[----:B------:R-:W-:Y:S05]  /*33b00*/  @P3 BRA `(.L_x_634) ;  /* 0x0000000400183947 */ /* 0x000fea0003800000 */
[----:B------:R-:W-:-:S04]  /*33b10*/  LOP3.LUT P0, RZ, R12, 0x7fffffff, RZ, 0xc0, !PT ;  /* 0x7fffffff0cff7812 */ /* 0x000fc8000780c0ff */
[----:B------:R-:W-:-:S13]  /*33b20*/  PLOP3.LUT P0, PT, P4, P0, PT, 0x2f, 0xf2 ;  /* 0x0000000000f2781c */ /* 0x000fda0002700577 */
[----:B------:R-:W-:Y:S05]  /*33b30*/  @P0 BRA `(.L_x_635) ;  /* 0x0000000400000947 */ /* 0x000fea0003800000 */
[----:B------:R-:W-:Y:S02]  /*33b40*/  ISETP.GE.AND P0, PT, R9, RZ, PT ;  /* 0x000000ff0900720c */ /* 0x000fe40003f06270 */
[----:B------:R-:W-:-:S11]  /*33b50*/  ISETP.GE.AND P1, PT, R5, RZ, PT ;  /* 0x000000ff0500720c */ /* 0x000fd60003f26270 */
[----:B------:R-:W-:Y:S02]  /*33b60*/  @P0 IMAD.MOV.U32 R16, RZ, RZ, RZ ;  /* 0x000000ffff100224 */ /* 0x000fe400078e00ff */
[----:B------:R-:W-:Y:S01]  /*33b70*/  @!P0 FFMA R14, R13, 1.84467440737095516160e+19, RZ ;  /* 0x5f8000000d0e8823 */ /* 0x000fe200000000ff */
[----:B------:R-:W-:Y:S02]  /*33b80*/  @!P0 IMAD.MOV.U32 R16, RZ, RZ, -0x40 ;  /* 0xffffffc0ff108424 */ /* 0x000fe400078e00ff */
[----:B------:R-:W-:Y:S02]  /*33b90*/  @!P1 FFMA R12, R12, 1.84467440737095516160e+19, RZ ;  /* 0x5f8000000c0c9823 */ /* 0x000fe400000000ff */
[----:B------:R-:W-:-:S07]  /*33ba0*/  @!P1 VIADD R16, R16, 0x40 ;  /* 0x0000004010109836 */ /* 0x000fce0000000000 */
.L_x_631:
[----:B------:R-:W-:Y:S01]  /*33bb0*/  LEA R5, R6, 0xc0800000, 0x17 ;  /* 0xc080000006057811 */ /* 0x000fe200078eb8ff */
[----:B------:R-:W-:Y:S01]  /*33bc0*/  VIADD R15, R15, 0xffffff81 ;  /* 0xffffff810f0f7836 */ /* 0x000fe20000000000 */
[----:B------:R-:W-:Y:S03]  /*33bd0*/  BSSY.RECONVERGENT B1, `(.L_x_636) ;  /* 0x0000035000017945 */ /* 0x000fe60003800200 */
[----:B------:R-:W-:Y:S02]  /*33be0*/  IMAD.IADD R12, R12, 0x1, -R5 ;  /* 0x000000010c0c7824 */ /* 0x000fe400078e0a05 */
[C---:B------:R-:W-:Y:S01]  /*33bf0*/  IMAD R14, R15.reuse, -0x800000, R14 ;  /* 0xff8000000f0e7824 */ /* 0x040fe200078e020e */
[----:B------:R-:W-:Y:S01]  /*33c00*/  IADD3 R15, PT, PT, R15, 0x7f, -R6 ;  /* 0x0000007f0f0f7810 */ /* 0x000fe20007ffe806 */
[----:B------:R-:W0:Y:S01]  /*33c10*/  MUFU.RCP R9, R12 ;  /* 0x0000000c00097308 */ /* 0x000e220000001000 */
[----:B------:R-:W-:-:S03]  /*33c20*/  FADD.FTZ R13, -R12, -RZ ;  /* 0x800000ff0c0d7221 */ /* 0x000fc60000010100 */
[----:B------:R-:W-:Y:S02]  /*33c30*/  IMAD.IADD R16, R15, 0x1, R16 ;  /* 0x000000010f107824 */ /* 0x000fe400078e0210 */
[----:B0-----:R-:W-:-:S04]  /*33c40*/  FFMA R5, R9, R13, 1 ;  /* 0x3f80000009057423 */ /* 0x001fc8000000000d */
[----:B------:R-:W-:-:S04]  /*33c50*/  FFMA R5, R9, R5, R9 ;  /* 0x0000000509057223 */ /* 0x000fc80000000009 */
[----:B------:R-:W-:-:S04]  /*33c60*/  FFMA R12, R14, R5, RZ ;  /* 0x000000050e0c7223 */ /* 0x000fc800000000ff */
[----:B------:R-:W-:-:S04]  /*33c70*/  FFMA R9, R13, R12, R14 ;  /* 0x0000000c0d097223 */ /* 0x000fc8000000000e */
[----:B------:R-:W-:-:S04]  /*33c80*/  FFMA R9, R5, R9, R12 ;  /* 0x0000000905097223 */ /* 0x000fc8000000000c */
[----:B------:R-:W-:-:S04]  /*33c90*/  FFMA R13, R13, R9, R14 ;  /* 0x000000090d0d7223 */ /* 0x000fc8000000000e */
[----:B------:R-:W-:-:S05]  /*33ca0*/  FFMA R12, R5, R13, R9 ;  /* 0x0000000d050c7223 */ /* 0x000fca0000000009 */
[----:B------:R-:W-:-:S04]  /*33cb0*/  SHF.R.U32.HI R6, RZ, 0x17, R12 ;  /* 0x00000017ff067819 */ /* 0x000fc8000001160c */
[----:B------:R-:W-:-:S05]  /*33cc0*/  LOP3.LUT R6, R6, 0xff, RZ, 0xc0, !PT ;  /* 0x000000ff06067812 */ /* 0x000fca00078ec0ff */
[----:B------:R-:W-:-:S04]  /*33cd0*/  IMAD.IADD R6, R6, 0x1, R16 ;  /* 0x0000000106067824 */ /* 0x000fc800078e0210 */
[----:B------:R-:W-:-:S05]  /*33ce0*/  VIADD R14, R6, 0xffffffff ;  /* 0xffffffff060e7836 */ /* 0x000fca0000000000 */
[----:B------:R-:W-:-:S13]  /*33cf0*/  ISETP.GE.U32.AND P0, PT, R14, 0xfe, PT ;  /* 0x000000fe0e00780c */ /* 0x000fda0003f06070 */
[----:B------:R-:W-:Y:S05]  /*33d00*/  @!P0 BRA `(.L_x_637) ;  /* 0x0000000000808947 */ /* 0x000fea0003800000 */
[----:B------:R-:W-:-:S13]  /*33d10*/  ISETP.GT.AND P0, PT, R6, 0xfe, PT ;  /* 0x000000fe0600780c */ /* 0x000fda0003f04270 */
[----:B------:R-:W-:Y:S05]  /*33d20*/  @P0 BRA `(.L_x_638) ;  /* 0x00000000006c0947 */ /* 0x000fea0003800000 */
[----:B------:R-:W-:-:S13]  /*33d30*/  ISETP.GE.AND P0, PT, R6, 0x1, PT ;  /* 0x000000010600780c */ /* 0x000fda0003f06270 */
[----:B------:R-:W-:Y:S05]  /*33d40*/  @P0 BRA `(.L_x_639) ;  /* 0x0000000000740947 */ /* 0x000fea0003800000 */
[----:B------:R-:W-:Y:S02]  /*33d50*/  ISETP.GE.AND P0, PT, R6, -0x18, PT ;  /* 0xffffffe80600780c */ /* 0x000fe40003f06270 */
[----:B------:R-:W-:-:S11]  /*33d60*/  LOP3.LUT R12, R12, 0x80000000, RZ, 0xc0, !PT ;  /* 0x800000000c0c7812 */ /* 0x000fd600078ec0ff */
[----:B------:R-:W-:Y:S05]  /*33d70*/  @!P0 BRA `(.L_x_639) ;  /* 0x0000000000688947 */ /* 0x000fea0003800000 */
[CCC-:B------:R-:W-:Y:S01]  /*33d80*/  FFMA.RZ R14, R5.reuse, R13.reuse, R9.reuse ;  /* 0x0000000d050e7223 */ /* 0x1c0fe2000000c009 */
[CCC-:B------:R-:W-:Y:S01]  /*33d90*/  FFMA.RP R15, R5.reuse, R13.reuse, R9.reuse ;  /* 0x0000000d050f7223 */ /* 0x1c0fe20000008009 */
[----:B------:R-:W-:Y:S01]  /*33da0*/  FFMA.RM R9, R5, R13, R9 ;  /* 0x0000000d05097223 */ /* 0x000fe20000004009 */
[C---:B------:R-:W-:Y:S01]  /*33db0*/  VIADD R5, R6.reuse, 0x20 ;  /* 0x0000002006057836 */ /* 0x040fe20000000000 */
[----:B------:R-:W-:Y:S02]  /*33dc0*/  ISETP.NE.AND P0, PT, R6, RZ, PT ;  /* 0x000000ff0600720c */ /* 0x000fe40003f05270 */
[----:B------:R-:W-:Y:S02]  /*33dd0*/  LOP3.LUT R14, R14, 0x7fffff, RZ, 0xc0, !PT ;  /* 0x007fffff0e0e7812 */ /* 0x000fe400078ec0ff */
[----:B------:R-:W-:Y:S01]  /*33de0*/  ISETP.NE.AND P1, PT, R6, RZ, PT ;  /* 0x000000ff0600720c */ /* 0x000fe20003f25270 */
[----:B------:R-:W-:Y:S01]  /*33df0*/  IMAD.MOV R6, RZ, RZ, -R6 ;  /* 0x000000ffff067224 */ /* 0x000fe200078e0a06 */
[----:B------:R-:W-:-:S02]  /*33e00*/  LOP3.LUT R14, R14, 0x800000, RZ, 0xfc, !PT ;  /* 0x008000000e0e7812 */ /* 0x000fc400078efcff */
[----:B------:R-:W-:Y:S02]  /*33e10*/  FSETP.NEU.FTZ.AND P3, PT, R15, R9, PT ;  /* 0x000000090f00720b */ /* 0x000fe40003f7d000 */
[----:B------:R-:W-:Y:S02]  /*33e20*/  SHF.L.U32 R5, R14, R5, RZ ;  /* 0x000000050e057219 */ /* 0x000fe400000006ff */
[----:B------:R-:W-:Y:S02]  /*33e30*/  SEL R6, R6, RZ, P0 ;  /* 0x000000ff06067207 */ /* 0x000fe40000000000 */
[----:B------:R-:W-:Y:S02]  /*33e40*/  ISETP.NE.AND P0, PT, R5, RZ, P1 ;  /* 0x000000ff0500720c */ /* 0x000fe40000f05270 */
[----:B------:R-:W-:Y:S02]  /*33e50*/  SHF.R.U32.HI R14, RZ, R6, R14 ;  /* 0x00000006ff0e7219 */ /* 0x000fe4000001160e */
[----:B------:R-:W-:-:S02]  /*33e60*/  PLOP3.LUT P0, PT, P3, P0, PT, 0xf8, 0x8f ;  /* 0x00000000008f781c */ /* 0x000fc40001f01f70 */
[----:B------:R-:W-:Y:S02]  /*33e70*/  SHF.R.U32.HI R6, RZ, 0x1, R14 ;  /* 0x00000001ff067819 */ /* 0x000fe4000001160e */
[----:B------:R-:W-:-:S04]  /*33e80*/  SEL R5, RZ, 0x1, !P0 ;  /* 0x00000001ff057807 */ /* 0x000fc80004000000 */
[----:B------:R-:W-:-:S04]  /*33e90*/  LOP3.LUT R5, R5, 0x1, R6, 0xf8, !PT ;  /* 0x0000000105057812 */ /* 0x000fc800078ef806 */
[----:B------:R-:W-:-:S05]  /*33ea0*/  LOP3.LUT R5, R5, R14, RZ, 0xc0, !PT ;  /* 0x0000000e05057212 */ /* 0x000fca00078ec0ff */
[----:B------:R-:W-:-:S05]  /*33eb0*/  IMAD.IADD R5, R6, 0x1, R5 ;  /* 0x0000000106057824 */ /* 0x000fca00078e0205 */
[----:B------:R-:W-:Y:S01]  /*33ec0*/  LOP3.LUT R12, R5, R12, RZ, 0xfc, !PT ;  /* 0x0000000c050c7212 */ /* 0x000fe200078efcff */
[----:B------:R-:W-:Y:S06]  /*33ed0*/  BRA `(.L_x_639) ;  /* 0x0000000000107947 */ /* 0x000fec0003800000 */
.L_x_638:
[----:B------:R-:W-:-:S04]  /*33ee0*/  LOP3.LUT R12, R12, 0x80000000, RZ, 0xc0, !PT ;  /* 0x800000000c0c7812 */ /* 0x000fc800078ec0ff */
[----:B------:R-:W-:Y:S01]  /*33ef0*/  LOP3.LUT R12, R12, 0x7f800000, RZ, 0xfc, !PT ;  /* 0x7f8000000c0c7812 */ /* 0x000fe200078efcff */
[----:B------:R-:W-:Y:S06]  /*33f00*/  BRA `(.L_x_639) ;  /* 0x0000000000047947 */ /* 0x000fec0003800000 */
.L_x_637:
[----:B------:R-:W-:-:S07]  /*33f10*/  IMAD R12, R16, 0x800000, R12 ;  /* 0x00800000100c7824 */ /* 0x000fce00078e020c */
.L_x_639:
[----:B------:R-:W-:Y:S05]  /*33f20*/  BSYNC.RECONVERGENT B1 ;  /* 0x0000000000017941 */ /* 0x000fea0003800200 */
.L_x_636:
[----:B------:R-:W-:Y:S05]  /*33f30*/  BRA `(.L_x_640) ;  /* 0x0000000000207947 */ /* 0x000fea0003800000 */
.L_x_635:
[----:B------:R-:W-:-:S04]  /*33f40*/  LOP3.LUT R12, R12, 0x80000000, R14, 0x48, !PT ;  /* 0x800000000c0c7812 */ /* 0x000fc800078e480e */
[----:B------:R-:W-:Y:S01]  /*33f50*/  LOP3.LUT R12, R12, 0x7f800000, RZ, 0xfc, !PT ;  /* 0x7f8000000c0c7812 */ /* 0x000fe200078efcff */
[----:B------:R-:W-:Y:S06]  /*33f60*/  BRA `(.L_x_640) ;  /* 0x0000000000147947 */ /* 0x000fec0003800000 */
.L_x_634:
[----:B------:R-:W-:Y:S01]  /*33f70*/  LOP3.LUT R12, R12, 0x80000000, R14, 0x48, !PT ;  /* 0x800000000c0c7812 */ /* 0x000fe200078e480e */
[----:B------:R-:W-:Y:S06]  /*33f80*/  BRA `(.L_x_640) ;  /* 0x00000000000c7947 */ /* 0x000fec0003800000 */
.L_x_633:
[----:B------:R-:W0:Y:S01]  /*33f90*/  MUFU.RSQ R12, -QNAN ;  /* 0xffc00000000c7908 */ /* 0x000e220000001400 */
[----:B------:R-:W-:Y:S05]  /*33fa0*/  BRA `(.L_x_640) ;  /* 0x0000000000047947 */ /* 0x000fea0003800000 */
.L_x_632:
[----:B------:R-:W-:-:S07]  /*33fb0*/  FADD.FTZ R12, R13, R12 ;  /* 0x0000000c0d0c7221 */ /* 0x000fce0000010000 */
.L_x_640:
[----:B------:R-:W-:Y:S05]  /*33fc0*/  BSYNC.RECONVERGENT B0 ;  /* 0x0000000000007941 */ /* 0x000fea0003800200 */
.L_x_630:
[----:B------:R-:W-:Y:S02]  /*33fd0*/  IMAD.MOV.U32 R9, RZ, RZ, 0x0 ;  /* 0x00000000ff097424 */ /* 0x000fe400078e00ff */
[----:B0-----:R-:W-:Y:S02]  /*33fe0*/  IMAD.MOV.U32 R5, RZ, RZ, R12 ;  /* 0x000000ffff057224 */ /* 0x001fe400078e000c */
[----:B------:R-:W-:Y:S05]  /*33ff0*/  RET.REL.NODEC R8 `(_Z20scanExclusiveShared4P6float4S0_jjfffiiiifiif) ;  /* 0xfffffcc008007950 */ /* 0x000fea0003c3ffff */
        .type           $_Z20scanExclusiveShared4P6float4S0_jjfffiiiifiif$__internal_accurate_pow,@function
        .size           $_Z20scanExclusiveShared4P6float4S0_jjfffiiiifiif$__internal_accurate_pow,(.L_x_1113 - $_Z20scanExclusiveShared4P6float4S0_jjfffiiiifiif$__internal_accurate_pow)
$_Z20scanExclusiveShared4P6float4S0_jjfffiiiifiif$__internal_accurate_pow:
[----:B------:R-:W-:Y:S01]  /*34000*/  ISETP.GT.U32.AND P1, PT, R6, 0xfffff, PT ;  /* 0x000fffff0600780c */ /* 0x000fe20003f24070 */
[--C-:B------:R-:W-:Y:S01]  /*34010*/  IMAD.MOV.U32 R9, RZ, RZ, R6.reuse ;  /* 0x000000ffff097224 */ /* 0x100fe200078e0006 */
[----:B------:R-:W-:Y:S01]  /*34020*/  UMOV UR4, 0x7d2cafe2 ;  /* 0x7d2cafe200047882 */ /* 0x000fe20000000000 */
[----:B------:R-:W-:Y:S01]  /*34030*/  IMAD.MOV.U32 R14, RZ, RZ, 0x41ad3b5a ;  /* 0x41ad3b5aff0e7424 */ /* 0x000fe200078e00ff */
[----:B------:R-:W-:Y:S01]  /*34040*/  UMOV UR5, 0x3eb0f5ff ;  /* 0x3eb0f5ff00057882 */ /* 0x000fe20000000000 */
[----:B------:R-:W-:Y:S01]  /*34050*/  IMAD.MOV.U32 R15, RZ, RZ, 0x3ed0f5d2 ;  /* 0x3ed0f5d2ff0f7424 */ /* 0x000fe200078e00ff */
[----:B------:R-:W-:Y:S01]  /*34060*/  SHF.R.U32.HI R6, RZ, 0x14, R6 ;  /* 0x00000014ff067819 */ /* 0x000fe20000011606 */
[----:B------:R-:W-:Y:S01]  /*34070*/  UMOV UR10, 0x3b39803f ;  /* 0x3b39803f000a7882 */ /* 0x000fe20000000000 */
[----:B------:R-:W-:-:S05]  /*34080*/  UMOV UR11, 0x3c7abc9e ;  /* 0x3c7abc9e000b7882 */ /* 0x000fca0000000000 */
[----:B------:R-:W-:-:S10]  /*34090*/  @!P1 DMUL R20, R8, 1.80143985094819840000e+16 ;  /* 0x4350000008149828 */ /* 0x000fd40000000000 */
[----:B------:R-:W-:Y:S01]  /*340a0*/  @!P1 IMAD.MOV.U32 R9, RZ, RZ, R21 ;  /* 0x000000ffff099224 */ /* 0x000fe200078e0015 */
[----:B------:R-:W-:Y:S01]  /*340b0*/  @!P1 LEA.HI R6, R21, 0xffffffca, RZ, 0xc ;  /* 0xffffffca15069811 */ /* 0x000fe200078f60ff */
[----:B------:R-:W-:-:S03]  /*340c0*/  @!P1 IMAD.MOV.U32 R8, RZ, RZ, R20 ;  /* 0x000000ffff089224 */ /* 0x000fc600078e0014 */
[----:B------:R-:W-:Y:S01]  /*340d0*/  LOP3.LUT R9, R9, 0x800fffff, RZ, 0xc0, !PT ;  /* 0x800fffff09097812 */ /* 0x000fe200078ec0ff */
[----:B------:R-:W-:-:S03]  /*340e0*/  IMAD.MOV.U32 R12, RZ, RZ, R8 ;  /* 0x000000ffff0c7224 */ /* 0x000fc600078e0008 */
[----:B------:R-:W-:-:S04]  /*340f0*/  LOP3.LUT R9, R9, 0x3ff00000, RZ, 0xfc, !PT ;  /* 0x3ff0000009097812 */ /* 0x000fc800078efcff */
[----:B------:R-:W-:Y:S01]  /*34100*/  ISETP.GE.U32.AND P2, PT, R9, 0x3ff6a09f, PT ;  /* 0x3ff6a09f0900780c */ /* 0x000fe20003f46070 */
[----:B------:R-:W-:-:S12]  /*34110*/  IMAD.MOV.U32 R13, RZ, RZ, R9 ;  /* 0x000000ffff0d7224 */ /* 0x000fd800078e0009 */
[----:B------:R-:W-:-:S04]  /*34120*/  @P2 VIADD R8, R13, 0xfff00000 ;  /* 0xfff000000d082836 */ /* 0x000fc80000000000 */
[----:B------:R-:W-:Y:S02]  /*34130*/  @P2 IMAD.MOV.U32 R13, RZ, RZ, R8 ;  /* 0x000000ffff0d2224 */ /* 0x000fe400078e0008 */
[----:B------:R-:W-:-:S04]  /*34140*/  IMAD.MOV.U32 R8, RZ, RZ, RZ ;  /* 0x000000ffff087224 */ /* 0x000fc800078e00ff */
[C---:B------:R-:W-:Y:S02]  /*34150*/  DADD R16, R12.reuse, 1 ;  /* 0x3ff000000c107429 */ /* 0x040fe40000000000 */
[----:B------:R-:W-:-:S04]  /*34160*/  DADD R12, R12, -1 ;  /* 0xbff000000c0c7429 */ /* 0x000fc80000000000 */
[----:B------:R-:W0:Y:S02]  /*34170*/  MUFU.RCP64H R9, R17 ;  /* 0x0000001100097308 */ /* 0x000e240000001800 */
[----:B0-----:R-:W-:-:S08]  /*34180*/  DFMA R16, -R16, R8, 1 ;  /* 0x3ff000001010742b */ /* 0x001fd00000000108 */
[----:B------:R-:W-:-:S08]  /*34190*/  DFMA R16, R16, R16, R16 ;  /* 0x000000101010722b */ /* 0x000fd00000000010 */
[----:B------:R-:W-:-:S08]  /*341a0*/  DFMA R16, R8, R16, R8 ;  /* 0x000000100810722b */ /* 0x000fd00000000008 */
[----:B------:R-:W-:-:S08]  /*341b0*/  DMUL R8, R12, R16 ;  /* 0x000000100c087228 */ /* 0x000fd00000000000 */
[----:B------:R-:W-:-:S08]  /*341c0*/  DFMA R8, R12, R16, R8 ;  /* 0x000000100c08722b */ /* 0x000fd00000000008 */
[----:B------:R-:W-:-:S08]  /*341d0*/  DMUL R22, R8, R8 ;  /* 0x0000000808167228 */ /* 0x000fd00000000000 */
[----:B------:R-:W-:Y:S01]  /*341e0*/  DFMA R14, R22, UR4, R14 ;  /* 0x00000004160e7c2b */ /* 0x000fe2000800000e */
[----:B------:R-:W-:Y:S01]  /*341f0*/  UMOV UR4, 0x75488a3f ;  /* 0x75488a3f00047882 */ /* 0x000fe20000000000 */
[----:B------:R-:W-:-:S06]  /*34200*/  UMOV UR5, 0x3ef3b20a ;  /* 0x3ef3b20a00057882 */ /* 0x000fcc0000000000 */
[----:B------:R-:W-:Y:S01]  /*34210*/  DFMA R18, R22, R14, UR4 ;  /* 0x0000000416127e2b */ /* 0x000fe2000800000e */
[----:B------:R-:W-:Y:S01]  /*34220*/  UMOV UR4, 0xe4faecd5 ;  /* 0xe4faecd500047882 */ /* 0x000fe20000000000 */
[----:B------:R-:W-:Y:S01]  /*34230*/  UMOV UR5, 0x3f1745cd ;  /* 0x3f1745cd00057882 */ /* 0x000fe20000000000 */
[----:B------:R-:W-:-:S05]  /*34240*/  DADD R14, R12, -R8 ;  /* 0x000000000c0e7229 */ /* 0x000fca0000000808 */
[----:B------:R-:W-:Y:S01]  /*34250*/  DFMA R18, R22, R18, UR4 ;  /* 0x0000000416127e2b */ /* 0x000fe20008000012 */
[----:B------:R-:W-:Y:S01]  /*34260*/  UMOV UR4, 0x258a578b ;  /* 0x258a578b00047882 */ /* 0x000fe20000000000 */
[----:B------:R-:W-:Y:S01]  /*34270*/  UMOV UR5, 0x3f3c71c7 ;  /* 0x3f3c71c700057882 */ /* 0x000fe20000000000 */
[----:B------:R-:W-:-:S05]  /*34280*/  DADD R14, R14, R14 ;  /* 0x000000000e0e7229 */ /* 0x000fca000000000e */
[----:B------:R-:W-:Y:S01]  /*34290*/  DFMA R18, R22, R18, UR4 ;  /* 0x0000000416127e2b */ /* 0x000fe20008000012 */
[----:B------:R-:W-:Y:S01]  /*342a0*/  UMOV UR4, 0x9242b910 ;  /* 0x9242b91000047882 */ /* 0x000fe20000000000 */
[----:B------:R-:W-:Y:S01]  /*342b0*/  UMOV UR5, 0x3f624924 ;  /* 0x3f62492400057882 */ /* 0x000fe20000000000 */
[----:B------:R-:W-:-:S05]  /*342c0*/  DFMA R14, R12, -R8, R14 ;  /* 0x800000080c0e722b */ /* 0x000fca000000000e */
[----:B------:R-:W-:Y:S01]  /*342d0*/  DFMA R18, R22, R18, UR4 ;  /* 0x0000000416127e2b */ /* 0x000fe20008000012 */
[----:B------:R-:W-:Y:S01]  /*342e0*/  UMOV UR4, 0x99999dfb ;  /* 0x99999dfb00047882 */ /* 0x000fe20000000000 */
[----:B------:R-:W-:Y:S01]  /*342f0*/  UMOV UR5, 0x3f899999 ;  /* 0x3f89999900057882 */ /* 0x000fe20000000000 */
[----:B------:R-:W-:-:S05]  /*34300*/  DMUL R14, R16, R14 ;  /* 0x0000000e100e7228 */ /* 0x000fca0000000000 */
[----:B------:R-:W-:Y:S01]  /*34310*/  DFMA R18, R22, R18, UR4 ;  /* 0x0000000416127e2b */ /* 0x000fe20008000012 */
[----:B------:R-:W-:Y:S01]  /*34320*/  UMOV UR4, 0x55555555 ;  /* 0x5555555500047882 */ /* 0x000fe20000000000 */
[----:B------:R-:W-:-:S03]  /*34330*/  UMOV UR5, 0x3fb55555 ;  /* 0x3fb5555500057882 */ /* 0x000fc60000000000 */
[----:B------:R-:W-:Y:S02]  /*34340*/  VIADD R21, R15, 0x100000 ;  /* 0x001000000f157836 */ /* 0x000fe40000000000 */
[----:B------:R-:W-:Y:S01]  /*34350*/  IMAD.MOV.U32 R20, RZ, RZ, R14 ;  /* 0x000000ffff147224 */ /* 0x000fe200078e000e */
[----:B------:R-:W-:-:S08]  /*34360*/  DFMA R12, R22, R18, UR4 ;  /* 0x00000004160c7e2b */ /* 0x000fd00008000012 */
[----:B------:R-:W-:Y:S01]  /*34370*/  DADD R16, -R12, UR4 ;  /* 0x000000040c107e29 */ /* 0x000fe20008000100 */
[----:B------:R-:W-:Y:S01]  /*34380*/  UMOV UR4, 0xb9e7b0 ;  /* 0x00b9e7b000047882 */ /* 0x000fe20000000000 */
[----:B------:R-:W-:-:S06]  /*34390*/  UMOV UR5, 0x3c46a4cb ;  /* 0x3c46a4cb00057882 */ /* 0x000fcc0000000000 */
[----:B------:R-:W-:Y:S02]  /*343a0*/  DFMA R16, R22, R18, R16 ;  /* 0x000000121610722b */ /* 0x000fe40000000010 */
[----:B------:R-:W-:-:S06]  /*343b0*/  DMUL R18, R8, R8 ;  /* 0x0000000808127228 */ /* 0x000fcc0000000000 */
[----:B------:R-:W-:Y:S01]  /*343c0*/  DADD R16, R16, -UR4 ;  /* 0x8000000410107e29 */ /* 0x000fe20008000000 */
[----:B------:R-:W-:Y:S01]  /*343d0*/  UMOV UR4, 0x80000000 ;  /* 0x8000000000047882 */ /* 0x000fe20000000000 */
[----:B------:R-:W-:Y:S01]  /*343e0*/  DFMA R22, R8, R8, -R18 ;  /* 0x000000080816722b */ /* 0x000fe20000000812 */
[----:B------:R-:W-:-:S07]  /*343f0*/  UMOV UR5, 0x43300000 ;  /* 0x4330000000057882 */ /* 0x000fce0000000000 */
[C---:B------:R-:W-:Y:S02]  /*34400*/  DFMA R20, R8.reuse, R20, R22 ;  /* 0x000000140814722b */ /* 0x040fe40000000016 */
[----:B------:R-:W-:-:S08]  /*34410*/  DMUL R22, R8, R18 ;  /* 0x0000001208167228 */ /* 0x000fd00000000000 */
[----:B------:R-:W-:-:S08]  /*34420*/  DFMA R24, R8, R18, -R22 ;  /* 0x000000120818722b */ /* 0x000fd00000000816 */
[----:B------:R-:W-:Y:S02]  /*34430*/  DFMA R24, R14, R18, R24 ;  /* 0x000000120e18722b */ /* 0x000fe40000000018 */
[----:B------:R-:W-:-:S06]  /*34440*/  DADD R18, R12, R16 ;  /* 0x000000000c127229 */ /* 0x000fcc0000000010 */
[----:B------:R-:W-:Y:S02]  /*34450*/  DFMA R20, R8, R20, R24 ;  /* 0x000000140814722b */ /* 0x000fe40000000018 */
[----:B------:R-:W-:-:S08]  /*34460*/  DADD R24, R12, -R18 ;  /* 0x000000000c187229 */ /* 0x000fd00000000812 */
[----:B------:R-:W-:Y:S02]  /*34470*/  DADD R24, R16, R24 ;  /* 0x0000000010187229 */ /* 0x000fe40000000018 */
[----:B------:R-:W-:-:S08]  /*34480*/  DMUL R16, R18, R22 ;  /* 0x0000001612107228 */ /* 0x000fd00000000000 */
[----:B------:R-:W-:-:S08]  /*34490*/  DFMA R12, R18, R22, -R16 ;  /* 0x00000016120c722b */ /* 0x000fd00000000810 */
[----:B------:R-:W-:-:S08]  /*344a0*/  DFMA R12, R18, R20, R12 ;  /* 0x00000014120c722b */ /* 0x000fd0000000000c */
[----:B------:R-:W-:-:S08]  /*344b0*/  DFMA R24, R24, R22, R12 ;  /* 0x000000161818722b */ /* 0x000fd0000000000c */
[----:B------:R-:W-:-:S08]  /*344c0*/  DADD R18, R16, R24 ;  /* 0x0000000010127229 */ /* 0x000fd00000000018 */
[--C-:B------:R-:W-:Y:S02]  /*344d0*/  DADD R12, R8, R18.reuse ;  /* 0x00000000080c7229 */ /* 0x100fe40000000012 */
[----:B------:R-:W-:-:S06]  /*344e0*/  DADD R16, R16, -R18 ;  /* 0x0000000010107229 */ /* 0x000fcc0000000812 */
[----:B------:R-:W-:Y:S02]  /*344f0*/  DADD R8, R8, -R12 ;  /* 0x0000000008087229 */ /* 0x000fe4000000080c */
[----:B------:R-:W-:-:S06]  /*34500*/  DADD R16, R24, R16 ;  /* 0x0000000018107229 */ /* 0x000fcc0000000010 */
[----:B------:R-:W-:-:S08]  /*34510*/  DADD R8, R18, R8 ;  /* 0x0000000012087229 */ /* 0x000fd00000000008 */
[----:B------:R-:W-:Y:S01]  /*34520*/  DADD R16, R16, R8 ;  /* 0x0000000010107229 */ /* 0x000fe20000000008 */
[C---:B------:R-:W-:Y:S02]  /*34530*/  VIADD R8, R6.reuse, 0xfffffc01 ;  /* 0xfffffc0106087836 */ /* 0x040fe40000000000 */
[----:B------:R-:W-:Y:S02]  /*34540*/  @P2 VIADD R8, R6, 0xfffffc02 ;  /* 0xfffffc0206082836 */ /* 0x000fe40000000000 */
[----:B------:R-:W-:-:S03]  /*34550*/  IMAD.MOV.U32 R9, RZ, RZ, 0x43300000 ;  /* 0x43300000ff097424 */ /* 0x000fc600078e00ff */
[----:B------:R-:W-:Y:S01]  /*34560*/  DADD R14, R14, R16 ;  /* 0x000000000e0e7229 */ /* 0x000fe20000000010 */
[----:B------:R-:W-:-:S06]  /*34570*/  LOP3.LUT R8, R8, 0x80000000, RZ, 0x3c, !PT ;  /* 0x8000000008087812 */ /* 0x000fcc00078e3cff */
[----:B------:R-:W-:Y:S01]  /*34580*/  DADD R16, R8, -UR4 ;  /* 0x8000000408107e29 */ /* 0x000fe20008000000 */
[----:B------:R-:W-:Y:S01]  /*34590*/  UMOV UR4, 0xfefa39ef ;  /* 0xfefa39ef00047882 */ /* 0x000fe20000000000 */
[----:B------:R-:W-:Y:S01]  /*345a0*/  DADD R18, R12, R14 ;  /* 0x000000000c127229 */ /* 0x000fe2000000000e */
[----:B------:R-:W-:-:S07]  /*345b0*/  UMOV UR5, 0x3fe62e42 ;  /* 0x3fe62e4200057882 */ /* 0x000fce0000000000 */
[--C-:B------:R-:W-:Y:S02]  /*345c0*/  DFMA R8, R16, UR4, R18.reuse ;  /* 0x0000000410087c2b */ /* 0x100fe40008000012 */
[----:B------:R-:W-:-:S06]  /*345d0*/  DADD R20, R12, -R18 ;  /* 0x000000000c147229 */ /* 0x000fcc0000000812 */
[----:B------:R-:W-:Y:S02]  /*345e0*/  DFMA R12, R16, -UR4, R8 ;  /* 0x80000004100c7c2b */ /* 0x000fe40008000008 */
[----:B------:R-:W-:-:S06]  /*345f0*/  DADD R20, R14, R20 ;  /* 0x000000000e147229 */ /* 0x000fcc0000000014 */
[----:B------:R-:W-:Y:S01]  /*34600*/  DADD R12, -R18, R12 ;  /* 0x00000000120c7229 */ /* 0x000fe2000000010c */
[----:B------:R-:W-:Y:S02]  /*34610*/  IMAD.MOV.U32 R18, RZ, RZ, 0x652b82fe ;  /* 0x652b82feff127424 */ /* 0x000fe400078e00ff */
[----:B------:R-:W-:-:S05]  /*34620*/  IMAD.MOV.U32 R19, RZ, RZ, 0x3ff71547 ;  /* 0x3ff71547ff137424 */ /* 0x000fca00078e00ff */
[----:B------:R-:W-:-:S08]  /*34630*/  DADD R12, R20, -R12 ;  /* 0x00000000140c7229 */ /* 0x000fd0000000080c */
[----:B------:R-:W-:-:S08]  /*34640*/  DFMA R16, R16, UR10, R12 ;  /* 0x0000000a10107c2b */ /* 0x000fd0000800000c */
[----:B------:R-:W-:-:S08]  /*34650*/  DADD R12, R8, R16 ;  /* 0x00000000080c7229 */ /* 0x000fd00000000010 */
[----:B------:R-:W-:Y:S02]  /*34660*/  DADD R14, R8, -R12 ;  /* 0x00000000080e7229 */ /* 0x000fe4000000080c */
[----:B------:R-:W-:-:S06]  /*34670*/  DMUL R8, R12, 2 ;  /* 0x400000000c087828 */ /* 0x000fcc0000000000 */
[----:B------:R-:W-:Y:S02]  /*34680*/  DADD R14, R16, R14 ;  /* 0x00000000100e7229 */ /* 0x000fe4000000000e */
[----:B------:R-:W-:-:S08]  /*34690*/  DFMA R12, R12, 2, -R8 ;  /* 0x400000000c0c782b */ /* 0x000fd00000000808 */
[----:B------:R-:W-:-:S08]  /*346a0*/  DFMA R14, R14, 2, R12 ;  /* 0x400000000e0e782b */ /* 0x000fd0000000000c */
[----:B------:R-:W-:-:S08]  /*346b0*/  DADD R20, R8, R14 ;  /* 0x0000000008147229 */ /* 0x000fd0000000000e */
[----:B------:R-:W-:Y:S02]  /*346c0*/  DFMA R18, R20, R18, 6.75539944105574400000e+15 ;  /* 0x433800001412742b */ /* 0x000fe40000000012 */
[----:B------:R-:W-:Y:S01]  /*346d0*/  FSETP.GEU.AND P1, PT, |R21|, 4.1917929649353027344, PT ;  /* 0x4086232b1500780b */ /* 0x000fe20003f2e200 */
[----:B------:R-:W-:-:S05]  /*346e0*/  DADD R8, R8, -R20 ;  /* 0x0000000008087229 */ /* 0x000fca0000000814 */
[----:B------:R-:W-:-:S03]  /*346f0*/  DADD R12, R18, -6.75539944105574400000e+15 ;  /* 0xc3380000120c7429 */ /* 0x000fc60000000000 */
[----:B------:R-:W-:-:S05]  /*34700*/  DADD R14, R14, R8 ;  /* 0x000000000e0e7229 */ /* 0x000fca0000000008 */
[----:B------:R-:W-:Y:S01]  /*34710*/  DFMA R16, R12, -UR4, R20 ;  /* 0x800000040c107c2b */ /* 0x000fe20008000014 */
[----:B------:R-:W-:Y:S01]  /*34720*/  UMOV UR4, 0x3b39803f ;  /* 0x3b39803f00047882 */ /* 0x000fe20000000000 */
[----:B------:R-:W-:-:S06]  /*34730*/  UMOV UR5, 0x3c7abc9e ;  /* 0x3c7abc9e00057882 */ /* 0x000fcc0000000000 */
[----:B------:R-:W-:Y:S01]  /*34740*/  DFMA R16, R12, -UR4, R16 ;  /* 0x800000040c107c2b */ /* 0x000fe20008000010 */
[----:B------:R-:W-:Y:S01]  /*34750*/  UMOV UR4, 0x69ce2bdf ;  /* 0x69ce2bdf00047882 */ /* 0x000fe20000000000 */
[----:B------:R-:W-:Y:S01]  /*34760*/  IMAD.MOV.U32 R12, RZ, RZ, -0x35dec16 ;  /* 0xfca213eaff0c7424 */ /* 0x000fe200078e00ff */
[----:B------:R-:W-:Y:S01]  /*34770*/  UMOV UR5, 0x3e5ade15 ;  /* 0x3e5ade1500057882 */ /* 0x000fe20000000000 */
[----:B------:R-:W-:-:S06]  /*34780*/  IMAD.MOV.U32 R13, RZ, RZ, 0x3e928af3 ;  /* 0x3e928af3ff0d7424 */ /* 0x000fcc00078e00ff */
[----:B------:R-:W-:Y:S01]  /*34790*/  DFMA R12, R16, UR4, R12 ;  /* 0x00000004100c7c2b */ /* 0x000fe2000800000c */
[----:B------:R-:W-:Y:S01]  /*347a0*/  UMOV UR4, 0x62401315 ;  /* 0x6240131500047882 */ /* 0x000fe20000000000 */
[----:B------:R-:W-:-:S06]  /*347b0*/  UMOV UR5, 0x3ec71dee ;  /* 0x3ec71dee00057882 */ /* 0x000fcc0000000000 */
[----:B------:R-:W-:Y:S01]  /*347c0*/  DFMA R12, R16, R12, UR4 ;  /* 0x00000004100c7e2b */ /* 0x000fe2000800000c */
        /* <DEDUP_REMOVED lines=20> */
[----:B------:R-:W-:-:S08]  /*34910*/  DFMA R12, R16, R12, UR4 ;  /* 0x00000004100c7e2b */ /* 0x000fd0000800000c */
[----:B------:R-:W-:-:S08]  /*34920*/  DFMA R12, R16, R12, 1 ;  /* 0x3ff00000100c742b */ /* 0x000fd0000000000c */
[----:B------:R-:W-:-:S10]  /*34930*/  DFMA R12, R16, R12, 1 ;  /* 0x3ff00000100c742b */ /* 0x000fd4000000000c */
[----:B------:R-:W-:Y:S02]  /*34940*/  IMAD R17, R18, 0x100000, R13 ;  /* 0x0010000012117824 */ /* 0x000fe400078e020d */
[----:B------:R-:W-:Y:S01]  /*34950*/  IMAD.MOV.U32 R16, RZ, RZ, R12 ;  /* 0x000000ffff107224 */ /* 0x000fe200078e000c */
[----:B------:R-:W-:Y:S06]  /*34960*/  @!P1 BRA `(.L_x_641) ;  /* 0x0000000000349947 */ /* 0x000fec0003800000 */
[----:B------:R-:W-:Y:S01]  /*34970*/  FSETP.GEU.AND P2, PT, |R21|, 4.2275390625, PT ;  /* 0x408748001500780b */ /* 0x000fe20003f4e200 */
[C---:B------:R-:W-:Y:S02]  /*34980*/  DADD R16, R20.reuse, +INF ;  /* 0x7ff0000014107429 */ /* 0x040fe40000000000 */
[----:B------:R-:W-:-:S08]  /*34990*/  DSETP.GEU.AND P1, PT, R20, RZ, PT ;  /* 0x000000ff1400722a */ /* 0x000fd00003f2e000 */
[----:B------:R-:W-:Y:S02]  /*349a0*/  FSEL R16, R16, RZ, P1 ;  /* 0x000000ff10107208 */ /* 0x000fe40000800000 */
[----:B------:R-:W-:Y:S02]  /*349b0*/  @!P2 LEA.HI R8, R18, R18, RZ, 0x1 ;  /* 0x000000121208a211 */ /* 0x000fe400078f08ff */
[----:B------:R-:W-:Y:S02]  /*349c0*/  FSEL R17, R17, RZ, P1 ;  /* 0x000000ff11117208 */ /* 0x000fe40000800000 */
[----:B------:R-:W-:-:S05]  /*349d0*/  @!P2 SHF.R.S32.HI R8, RZ, 0x1, R8 ;  /* 0x00000001ff08a819 */ /* 0x000fca0000011408 */
[----:B------:R-:W-:Y:S02]  /*349e0*/  @!P2 IMAD.IADD R6, R18, 0x1, -R8 ;  /* 0x000000011206a824 */ /* 0x000fe400078e0a08 */
[----:B------:R-:W-:Y:S02]  /*349f0*/  @!P2 IMAD R9, R8, 0x100000, R13 ;  /* 0x001000000809a824 */ /* 0x000fe400078e020d */
[----:B------:R-:W-:Y:S01]  /*34a00*/  @!P2 IMAD.MOV.U32 R8, RZ, RZ, R12 ;  /* 0x000000ffff08a224 */ /* 0x000fe200078e000c */
[----:B------:R-:W-:Y:S01]  /*34a10*/  @!P2 LEA R13, R6, 0x3ff00000, 0x14 ;  /* 0x3ff00000060da811 */ /* 0x000fe200078ea0ff */
[----:B------:R-:W-:-:S06]  /*34a20*/  @!P2 IMAD.MOV.U32 R12, RZ, RZ, RZ ;  /* 0x000000ffff0ca224 */ /* 0x000fcc00078e00ff */
[----:B------:R-:W-:-:S11]  /*34a30*/  @!P2 DMUL R16, R8, R12 ;  /* 0x0000000c0810a228 */ /* 0x000fd60000000000 */
.L_x_641:
[----:B------:R-:W-:Y:S01]  /*34a40*/  DFMA R14, R14, R16, R16 ;  /* 0x000000100e0e722b */ /* 0x000fe20000000010 */
[----:B------:R-:W-:Y:S01]  /*34a50*/  IMAD.MOV.U32 R8, RZ, RZ, R5 ;  /* 0x000000ffff087224 */ /* 0x000fe200078e0005 */
[----:B------:R-:W-:Y:S01]  /*34a60*/  DSETP.NEU.AND P1, PT, |R16|, +INF , PT ;  /* 0x7ff000001000742a */ /* 0x000fe20003f2d200 */
[----:B------:R-:W-:-:S07]  /*34a70*/  IMAD.MOV.U32 R9, RZ, RZ, 0x0 ;  /* 0x00000000ff097424 */ /* 0x000fce00078e00ff */
[----:B------:R-:W-:Y:S02]  /*34a80*/  FSEL R6, R16, R14, !P1 ;  /* 0x0000000e10067208 */ /* 0x000fe40004800000 */
[----:B------:R-:W-:Y:S01]  /*34a90*/  FSEL R17, R17, R15, !P1 ;  /* 0x0000000f11117208 */ /* 0x000fe20004800000 */
[----:B------:R-:W-:Y:S06]  /*34aa0*/  RET.REL.NODEC R8 `(_Z20scanExclusiveShared4P6float4S0_jjfffiiiifiif) ;  /* 0xfffffcb408547950 */ /* 0x000fec0003c3ffff */
.L_x_642:
        /* <DEDUP_REMOVED lines=13> */
.L_x_1113:


//--------------------- .text._Z20scanExclusiveSharedwP6float4S0_jjfffiiifiif --------------------------
	.section	.text._Z20scanExclusiveSharedwP6float4S0_jjfffiiifiif,"ax",@progbits
	.align	128
        .global         _Z20scanExclusiveSharedwP6float4S0_jjfffiiifiif
        .type           _Z20scanExclusiveSharedwP6float4S0_jjfffiiifiif,@function
        .size           _Z20scanExclusiveSharedwP6float4S0_jjfffiiifiif,(.L_x_1115 - _Z20scanExclusiveSharedwP6float4S0_jjfffiiifiif)
        .other          _Z20scanExclusiveSharedwP6float4S0_jjfffiiifiif,@"STO_CUDA_ENTRY STV_DEFAULT"
_Z20scanExclusiveSharedwP6float4S0_jjfffiiifiif:
.text._Z20scanExclusiveSharedwP6float4S0_jjfffiiifiif:
[----:B------:R-:W0:Y:S08]  /*0000*/  LDC R1, c[0x0][0x37c] ;  /* 0x0000df00ff017b82 */ /* 0x000e300000000800 */
[----:B------:R-:W1:Y:S01]  /*0010*/  LDC R13, c[0x0][0x39c] ;  /* 0x0000e700ff0d7b82 */ /* 0x000e620000000800 */
[----:B------:R-:W2:Y:S01]  /*0020*/  S2R R2, SR_TID.X ;  /* 0x0000000000027919 */ /* 0x000ea20000002100 */
[----:B------:R-:W3:Y:S01]  /*0030*/  LDCU.64 UR6, c[0x0][0x358] ;  /* 0x00006b00ff0677ac */ /* 0x000ee20008000a00 */
[----:B0-----:R-:W-:-:S05]  /*0040*/  VIADD R1, R1, 0xffffffe0 ;  /* 0xffffffe001017836 */ /* 0x001fca0000000000 */
[----:B------:R-:W2:Y:S08]  /*0050*/  S2UR UR4, SR_CTAID.X ;  /* 0x00000000000479c3 */ /* 0x000eb00000002500 */
[----:B------:R-:W2:Y:S01]  /*0060*/  LDC R3, c[0x0][0x360] ;  /* 0x0000d800ff037b82 */ /* 0x000ea20000000800 */
[C---:B-1----:R-:W-:Y:S01]  /*0070*/  FMUL R4, R13.reuse, 0.63661974668502807617 ;  /* 0x3f22f9830d047820 */ /* 0x042fe20000400000 */
[----:B------:R-:W-:-:S05]  /*0080*/  FSETP.GE.AND P0, PT, |R13|, 105615, PT ;  /* 0x47ce47800d00780b */ /* 0x000fca0003f06200 */
[----:B------:R-:W0:Y:S01]  /*0090*/  F2I.NTZ R4, R4 ;  /* 0x0000000400047305 */ /* 0x000e220000203100 */
[----:B--2---:R-:W-:-:S04]  /*00a0*/  IMAD R3, R3, UR4, R2 ;  /* 0x0000000403037c24 */ /* 0x004fc8000f8e0202 */
[----:B------:R-:W-:Y:S01]  /*00b0*/  IMAD.SHL.U32 R11, R3, 0x4, RZ ;  /* 0x00000004030b7824 */ /* 0x000fe200078e00ff */
[----:B0-----:R-:W-:Y:S01]  /*00c0*/  I2FP.F32.S32 R0, R4 ;  /* 0x0000000400007245 */ /* 0x001fe20000201400 */
[----:B------:R-:W-:-:S04]  /*00d0*/  IMAD.MOV.U32 R6, RZ, RZ, R4 ;  /* 0x000000ffff067224 */ /* 0x000fc800078e0004 */
[----:B------:R-:W-:-:S04]  /*00e0*/  FFMA R5, R0, -1.5707962512969970703, R13 ;  /* 0xbfc90fda00057823 */ /* 0x000fc8000000000d */
[----:B------:R-:W-:-:S04]  /*00f0*/  FFMA R5, R0, -7.5497894158615963534e-08, R5 ;  /* 0xb3a2216800057823 */ /* 0x000fc80000000005 */
[----:B------:R-:W-:Y:S01]  /*0100*/  FFMA R7, R0, -5.3903029534742383927e-15, R5 ;  /* 0xa7c234c500077823 */ /* 0x000fe20000000005 */
[----:B------:R-:W-:-:S03]  /*0110*/  VIADD R0, R11, 0x1 ;  /* 0x000000010b007836 */ /* 0x000fc60000000000 */
[----:B------:R-:W-:Y:S02]  /*0120*/  IMAD.MOV.U32 R5, RZ, RZ, R7 ;  /* 0x000000ffff057224 */ /* 0x000fe400078e0007 */
[----:B------:R-:W-:Y:S01]  /*0130*/  I2FP.F32.U32 R0, R0 ;  /* 0x0000000000007245 */ /* 0x000fe20000201000 */
[----:B---3--:R-:W-:Y:S06]  /*0140*/  @!P0 BRA `(.L_x_643) ;  /* 0x0000000000dc8947 */ /* 0x008fec0003800000 */
[----:B------:R-:W-:-:S13]  /*0150*/  FSETP.NEU.AND P0, PT, |R13|, +INF , PT ;  /* 0x7f8000000d00780b */ /* 0x000fda0003f0d200 */
[----:B------:R-:W-:Y:S01]  /*0160*/  @!P0 FMUL R5, RZ, R13 ;  /* 0x0000000dff058220 */ /* 0x000fe20000400000 */
[----:B------:R-:W-:Y:S01]  /*0170*/  @!P0 IMAD.MOV.U32 R4, RZ, RZ, RZ ;  /* 0x000000ffff048224 */ /* 0x000fe200078e00ff */
[----:B------:R-:W-:Y:S06]  /*0180*/  @!P0 BRA `(.L_x_643) ;  /* 0x0000000000cc8947 */ /* 0x000fec0003800000 */
[----:B------:R-:W-:Y:S01]  /*0190*/  SHF.L.U32 R5, R13, 0x8, RZ ;  /* 0x000000080d057819 */ /* 0x000fe200000006ff */
[----:B------:R-:W-:Y:S01]  /*01a0*/  IMAD.MOV.U32 R10, RZ, RZ, RZ ;  /* 0x000000ffff0a7224 */ /* 0x000fe200078e00ff */
[----:B------:R-:W0:Y:S01]  /*01b0*/  LDCU.64 UR8, c[0x4][URZ] ;  /* 0x01000000ff0877ac */ /* 0x000e220008000a00 */
[----:B------:R-:W-:Y:S01]  /*01c0*/  IMAD.MOV.U32 R19, RZ, RZ, RZ ;  /* 0x000000ffff137224 */ /* 0x000fe200078e00ff */
[----:B------:R-:W-:Y:S01]  /*01d0*/  LOP3.LUT R5, R5, 0x80000000, RZ, 0xfc, !PT ;  /* 0x8000000005057812 */ /* 0x000fe200078efcff */
[----:B------:R-:W-:Y:S01]  /*01e0*/  IMAD.MOV.U32 R4, RZ, RZ, R1 ;  /* 0x000000ffff047224 */ /* 0x000fe200078e0001 */
[----:B------:R-:W-:-:S06]  /*01f0*/  UMOV UR4, URZ ;  /* 0x000000ff00047c82 */ /* 0x000fcc0008000000 */
.L_x_644:
        /* <DEDUP_REMOVED lines=10> */
[----:B------:R-:W-:Y:S01]  /*02a0*/  IMAD.X R10, R9, 0x1, R19, P0 ;  /* 0x00000001090a7824 */ /* 0x000fe200000e0613 */
        /* <DEDUP_REMOVED lines=33> */
.L_x_643:
        /* <DEDUP_REMOVED lines=26> */
[----:B------:R-:W-:Y:S05]  /*0660*/  CALL.REL.NOINC `($__internal_4_$__cuda_sm3x_div_rn_noftz_f32_slowpath) ;  /* 0x000000e400247944 */ /* 0x000fea0003c00000 */
[----:B------:R-:W-:-:S07]  /*0670*/  MOV R4, R0 ;  /* 0x0000000000047202 */ /* 0x000fce0000000f00 */
.L_x_646:
[----:B------:R-:W-:Y:S05]  /*0680*/  BSYNC.RECONVERGENT B2 ;  /* 0x0000000000027941 */ /* 0x000fea0003800200 */
.L_x_645:
[----:B------:R-:W-:Y:S01]  /*0690*/  IMAD.MOV.U32 R5, RZ, RZ, 0x3f000000 ;  /* 0x3f000000ff057424 */ /* 0x000fe200078e00ff */
[----:B------:R-:W0:Y:S01]  /*06a0*/  LDCU UR4, c[0x0][0x3b0] ;  /* 0x00007600ff0477ac */ /* 0x000e220008000800 */
[----:B------:R-:W-:Y:S03]  /*06b0*/  BSSY.RECONVERGENT B0, `(.L_x_647) ;  /* 0x000004b000007945 */ /* 0x000fe60003800200 */
[--C-:B------:R-:W-:Y:S01]  /*06c0*/  LOP3.LUT R5, R5, 0x80000000, R4.reuse, 0xb8, !PT ;  /* 0x8000000005057812 */ /* 0x100fe200078eb804 */
[----:B------:R-:W1:Y:S04]  /*06d0*/  LDCU UR5, c[0x0][0x3a8] ;  /* 0x00007500ff0577ac */ /* 0x000e680008000800 */
[----:B------:R-:W-:-:S06]  /*06e0*/  FADD.RZ R5, R5, R4 ;  /* 0x0000000405057221 */ /* 0x000fcc000000c000 */
[----:B------:R-:W2:Y:S01]  /*06f0*/  F2I.TRUNC.NTZ R5, R5 ;  /* 0x0000000500057305 */ /* 0x000ea2000020f100 */
[----:B-1----:R-:W-:Y:S02]  /*0700*/  VIADD R13, R11, UR5 ;  /* 0x000000050b0d7c36 */ /* 0x002fe40008000000 */
[----:B--2---:R-:W-:-:S05]  /*0710*/  VIADD R0, R5, UR8 ;  /* 0x0000000805007c36 */ /* 0x004fca0008000000 */
        /* <DEDUP_REMOVED lines=17> */
[----:B------:R-:W-:Y:S02]  /*0830*/  IMAD.SHL.U32 R4, R15, 0x100, RZ ;  /* 0x000001000f047824 */ /* 0x000fe400078e00ff */
[----:B------:R-:W-:Y:S02]  /*0840*/  HFMA2 R12, -RZ, RZ, 0, 0 ;  /* 0x00000000ff0c7431 */ /* 0x000fe400000001ff */
[----:B------:R-:W-:Y:S01]  /*0850*/  IMAD.MOV.U32 R0, RZ, RZ, R1 ;  /* 0x000000ffff007224 */ /* 0x000fe200078e0001 */
[----:B------:R-:W0:Y:S01]  /*0860*/  LDCU.64 UR10, c[0x4][URZ] ;  /* 0x01000000ff0a77ac */ /* 0x000e220008000a00 */
[----:B------:R-:W-:Y:S01]  /*0870*/  LOP3.LUT R19, R4, 0x80000000, RZ, 0xfc, !PT ;  /* 0x8000000004137812 */ /* 0x000fe200078efcff */
[----:B------:R-:W-:Y:S01]  /*0880*/  UMOV UR5, URZ ;  /* 0x000000ff00057c82 */ /* 0x000fe20008000000 */
[----:B------:R-:W-:-:S05]  /*0890*/  UMOV UR4, URZ ;  /* 0x000000ff00047c82 */ /* 0x000fca0008000000 */
.L_x_649:
        /* <DEDUP_REMOVED lines=38> */
[----:B------:R-:W-:-:S02]  /*0b00*/  ISETP.GE.AND P1, PT, R0, RZ, PT ;  /* 0x000000ff0000720c */ /* 0x000fc40003f26270 */
[----:B------:R-:W-:-:S05]  /*0b10*/  IADD3 R0, PT, PT, -R4, RZ, RZ ;  /* 0x000000ff04007210 */ /* 0x000fca0007ffe1ff */
[----:B------:R-:W-:Y:S01]  /*0b20*/  @!P0 IMAD.MOV.U32 R4, RZ, RZ, R0 ;  /* 0x000000ffff048224 */ /* 0x000fe200078e0000 */
[----:B-1----:R-:W-:-:S10]  /*0b30*/  DMUL R8, R16, UR4 ;  /* 0x0000000410087c28 */ /* 0x002fd40008000000 */
[----:B------:R-:W1:Y:S02]  /*0b40*/  F2F.F32.F64 R8, R8 ;  /* 0x0000000800087310 */ /* 0x000e640000301000 */
[----:B01----:R-:W-:-:S07]  /*0b50*/  FSEL R0, -R8, R8, !P1 ;  /* 0x0000000808007208 */ /* 0x003fce0004800100 */
.L_x_648:
[----:B------:R-:W-:Y:S05]  /*0b60*/  BSYNC.RECONVERGENT B0 ;  /* 0x0000000000007941 */ /* 0x000fea0003800200 */
.L_x_647:
        /* <DEDUP_REMOVED lines=20> */
[----:B------:R-:W-:-:S03]  /*0cb0*/  FFMA R4, R9, -1.5707962512969970703, R10 ;  /* 0xbfc90fda09047823 */ /* 0x000fc6000000000a */
[----:B------:R-:W-:Y:S01]  /*0cc0*/  FFMA R16, R5, R16, R0 ;  /* 0x0000001005107223 */ /* 0x000fe20000000000 */
[----:B------:R-:W-:-:S03]  /*0cd0*/  FFMA R4, R9, -7.5497894158615963534e-08, R4 ;  /* 0xb3a2216809047823 */ /* 0x000fc60000000004 */
[----:B------:R-:W-:Y:S01]  /*0ce0*/  @P1 FADD R16, RZ, -R16 ;  /* 0x80000010ff101221 */ /* 0x000fe20000000000 */
[----:B------:R-:W-:Y:S01]  /*0cf0*/  FFMA R0, R9, -5.3903029534742383927e-15, R4 ;  /* 0xa7c234c509007823 */ /* 0x000fe20000000004 */
[----:B------:R-:W-:Y:S06]  /*0d00*/  @!P0 BRA `(.L_x_651) ;  /* 0x0000000000dc8947 */ /* 0x000fec0003800000 */
[----:B------:R-:W-:-:S13]  /*0d10*/  FSETP.NEU.AND P0, PT, |R10|, +INF , PT ;  /* 0x7f8000000a00780b */ /* 0x000fda0003f0d200 */
[----:B------:R-:W-:Y:S01]  /*0d20*/  @!P0 FMUL R0, RZ, R10 ;  /* 0x0000000aff008220 */ /* 0x000fe20000400000 */
[----:B------:R-:W-:Y:S01]  /*0d30*/  @!P0 IMAD.MOV.U32 R17, RZ, RZ, RZ ;  /* 0x000000ffff118224 */ /* 0x000fe200078e00ff */
[----:B------:R-:W-:Y:S06]  /*0d40*/  @!P0 BRA `(.L_x_651) ;  /* 0x0000000000cc8947 */ /* 0x000fec0003800000 */
[----:B------:R-:W-:Y:S01]  /*0d50*/  IMAD.SHL.U32 R4, R10, 0x100, RZ ;  /* 0x000001000a047824 */ /* 0x000fe200078e00ff */
[----:B------:R-:W-:Y:S01]  /*0d60*/  MOV R20, RZ ;  /* 0x000000ff00147202 */ /* 0x000fe20000000f00 */
[----:B------:R-:W-:Y:S01]  /*0d70*/  IMAD.MOV.U32 R0, RZ, RZ, R1 ;  /* 0x000000ffff007224 */ /* 0x000fe200078e0001 */
[----:B------:R-:W0:Y:S02]  /*0d80*/  LDCU.64 UR10, c[0x4][URZ] ;  /* 0x01000000ff0a77ac */ /* 0x000e240008000a00 */
[----:B------:R-:W-:Y:S01]  /*0d90*/  LOP3.LUT R9, R4, 0x80000000, RZ, 0xfc, !PT ;  /* 0x8000000004097812 */ /* 0x000fe200078efcff */
[----:B------:R-:W-:Y:S01]  /*0da0*/  UMOV UR5, URZ ;  /* 0x000000ff00057c82 */ /* 0x000fe20008000000 */
[----:B------:R-:W-:-:S05]  /*0db0*/  UMOV UR4, URZ ;  /* 0x000000ff00047c82 */ /* 0x000fca0008000000 */
.L_x_652:
        /* <DEDUP_REMOVED lines=44> */
.L_x_651:
[----:B------:R-:W-:Y:S05]  /*1080*/  BSYNC.RECONVERGENT B0 ;  /* 0x0000000000007941 */ /* 0x000fea0003800200 */
.L_x_650:
        /* <DEDUP_REMOVED lines=36> */
.L_x_655:
[----:B0-----:R-:W-:Y:S01]  /*12d0*/  IMAD.U32 R4, RZ, RZ, UR10 ;  /* 0x0000000aff047e24 */ /* 0x001fe2000f8e00ff */
        /* <DEDUP_REMOVED lines=43> */
.L_x_654:
[----:B------:R-:W-:Y:S05]  /*1590*/  BSYNC.RECONVERGENT B0 ;  /* 0x0000000000007941 */ /* 0x000fea0003800200 */
.L_x_653:
        /* <DEDUP_REMOVED lines=29> */
[----:B------:R-:W-:Y:S01]  /*1770*/  SHF.L.U32 R4, R20, 0x8, RZ ;  /* 0x0000000814047819 */ /* 0x000fe200000006ff */
[----:B------:R-:W-:Y:S01]  /*1780*/  IMAD.MOV.U32 R22, RZ, RZ, RZ ;  /* 0x000000ffff167224 */ /* 0x000fe200078e00ff */
[----:B------:R-:W0:Y:S01]  /*1790*/  LDCU.64 UR10, c[0x4][URZ] ;  /* 0x01000000ff0a77ac */ /* 0x000e220008000a00 */
[----:B------:R-:W-:Y:S01]  /*17a0*/  IMAD.MOV.U32 R0, RZ, RZ, R1 ;  /* 0x000000ffff007224 */ /* 0x000fe200078e0001 */
[----:B------:R-:W-:Y:S01]  /*17b0*/  LOP3.LUT R21, R4, 0x80000000, RZ, 0xfc, !PT ;  /* 0x8000000004157812 */ /* 0x000fe200078efcff */
[----:B------:R-:W-:Y:S01]  /*17c0*/  UMOV UR5, URZ ;  /* 0x000000ff00057c82 */ /* 0x000fe20008000000 */
[----:B------:R-:W-:-:S05]  /*17d0*/  UMOV UR4, URZ ;  /* 0x000000ff00047c82 */ /* 0x000fca0008000000 */
.L_x_658:
        /* <DEDUP_REMOVED lines=29> */
[C---:B------:R-:W-:Y:S02]  /*19b0*/  SHF.L.W.U32.HI R21, R4.reuse, 0x2, R0 ;  /* 0x0000000204157819 */ /* 0x040fe40000010e00 */
[----:B------:R-:W-:Y:S02]  /*19c0*/  SHF.L.U32 R4, R4, 0x2, RZ ;  /* 0x0000000204047819 */ /* 0x000fe400000006ff */
[----:B------:R-:W-:-:S02]  /*19d0*/  SHF.R.S32.HI R5, RZ, 0x1f, R21 ;  /* 0x0000001fff057819 */ /* 0x000fc40000011415 */
[----:B------:R-:W-:Y:S02]  /*19e0*/  SHF.R.U32.HI R0, RZ, 0x1e, R0 ;  /* 0x0000001eff007819 */ /* 0x000fe40000011600 */
[C---:B------:R-:W-:Y:S02]  /*19f0*/  LOP3.LUT R4, R5.reuse, R4, RZ, 0x3c, !PT ;  /* 0x0000000405047212 */ /* 0x040fe400078e3cff */
[----:B------:R-:W-:Y:S02]  /*1a00*/  LOP3.LUT R5, R5, R21, RZ, 0x3c, !PT ;  /* 0x0000001505057212 */ /* 0x000fe400078e3cff */
[C---:B------:R-:W-:Y:S02]  /*1a10*/  LOP3.LUT R20, R21.reuse, R20, RZ, 0x3c, !PT ;  /* 0x0000001415147212 */ /* 0x040fe400078e3cff */
[----:B------:R-:W-:Y:S02]  /*1a20*/  LEA.HI R21, R21, R0, RZ, 0x1 ;  /* 0x0000000015157211 */ /* 0x000fe400078f08ff */
[----:B------:R-:W2:Y:S01]  /*1a30*/  I2F.F64.S64 R4, R4 ;  /* 0x0000000400047312 */ /* 0x000ea20000301c00 */
[----:B------:R-:W-:-:S02]  /*1a40*/  ISETP.GE.AND P1, PT, R20, RZ, PT ;  /* 0x000000ff1400720c */ /* 0x000fc40003f26270 */
[----:B------:R-:W-:-:S04]  /*1a50*/  IMAD.MOV R0, RZ, RZ, -R21 ;  /* 0x000000ffff007224 */ /* 0x000fc800078e0a15 */
[----:B------:R-:W-:Y:S01]  /*1a60*/  @!P0 IMAD.MOV.U32 R21, RZ, RZ, R0 ;  /* 0x000000ffff158224 */ /* 0x000fe200078e0000 */
[----:B--2---:R-:W-:-:S10]  /*1a70*/  DMUL R18, R4, UR4 ;  /* 0x0000000404127c28 */ /* 0x004fd40008000000 */
[----:B------:R-:W2:Y:S02]  /*1a80*/  F2F.F32.F64 R18, R18 ;  /* 0x0000001200127310 */ /* 0x000ea40000301000 */
[----:B0-2---:R-:W-:-:S07]  /*1a90*/  FSEL R4, -R18, R18, !P1 ;  /* 0x0000001212047208 */ /* 0x005fce0004800100 */
.L_x_657:
[----:B------:R-:W-:Y:S05]  /*1aa0*/  BSYNC.RECONVERGENT B0 ;  /* 0x0000000000007941 */ /* 0x000fea0003800200 */
.L_x_656:
[----:B------:R-:W-:Y:S01]  /*1ab0*/  FMUL R5, R4, R4 ;  /* 0x0000000404057220 */ /* 0x000fe20000400000 */
[----:B------:R-:W-:Y:S01]  /*1ac0*/  LOP3.LUT R18, R21, 0x1, RZ, 0xc0, !PT ;  /* 0x0000000115127812 */ /* 0x000fe200078ec0ff */
[----:B------:R-:W-:Y:S01]  /*1ad0*/  FMUL R20, R15, 5 ;  /* 0x40a000000f147820 */ /* 0x000fe20000400000 */
[----:B------:R-:W-:Y:S01]  /*1ae0*/  LOP3.LUT P1, RZ, R21, 0x2, RZ, 0xc0, !PT ;  /* 0x0000000215ff7812 */ /* 0x000fe2000782c0ff */
[C---:B------:R-:W-:Y:S01]  /*1af0*/  FFMA R0, R5.reuse, R8, -0.0013887860113754868507 ;  /* 0xbab607ed05007423 */ /* 0x040fe20000000008 */
[----:B------:R-:W-:Y:S01]  /*1b00*/  ISETP.NE.U32.AND P0, PT, R18, 0x1, PT ;  /* 0x000000011200780c */ /* 0x000fe20003f05070 */
[----:B------:R-:W-:Y:S01]  /*1b10*/  FMUL R15, R20, 0.63661974668502807617 ;  /* 0x3f22f983140f7820 */ /* 0x000fe20000400000 */
[----:B------:R-:W-:Y:S01]  /*1b20*/  UMOV UR4, 0x33333333 ;  /* 0x3333333300047882 */ /* 0x000fe20000000000 */
[----:B------:R-:W-:Y:S01]  /*1b30*/  UMOV UR5, 0x3fd33333 ;  /* 0x3fd3333300057882 */ /* 0x000fe20000000000 */
[----:B------:R-:W-:Y:S01]  /*1b40*/  FSEL R0, R0, -0.00019574658654164522886, !P0 ;  /* 0xb94d415300007808 */ /* 0x000fe20004000000 */
[----:B-1----:R-:W-:Y:S01]  /*1b50*/  DMUL R16, R16, UR4 ;  /* 0x0000000410107c28 */ /* 0x002fe20008000000 */
[----:B------:R-:W-:Y:S01]  /*1b60*/  FSEL R18, R12, 0.0083327032625675201416, !P0 ;  /* 0x3c0885e40c127808 */ /* 0x000fe20004000000 */
[----:B------:R-:W0:Y:S01]  /*1b70*/  F2I.NTZ R15, R15 ;  /* 0x0000000f000f7305 */ /* 0x000e220000203100 */
[----:B------:R-:W-:Y:S01]  /*1b80*/  FSEL R22, -R14, -0.16666662693023681641, !P0 ;  /* 0xbe2aaaa80e167808 */ /* 0x000fe20004000100 */
[----:B------:R-:W-:Y:S02]  /*1b90*/  BSSY.RECONVERGENT B0, `(.L_x_659) ;  /* 0x0000047000007945 */ /* 0x000fe40003800200 */
[----:B------:R-:W-:Y:S01]  /*1ba0*/  FFMA R18, R5, R0, R18 ;  /* 0x0000000005127223 */ /* 0x000fe20000000012 */
[----:B------:R-:W-:-:S02]  /*1bb0*/  FSEL R0, R4, 1, P0 ;  /* 0x3f80000004007808 */ /* 0x000fc40000000000 */
[----:B------:R-:W-:Y:S01]  /*1bc0*/  FSETP.GE.AND P0, PT, |R20|, 105615, PT ;  /* 0x47ce47801400780b */ /* 0x000fe20003f06200 */
[C---:B------:R-:W-:Y:S02]  /*1bd0*/  FFMA R18, R5.reuse, R18, R22 ;  /* 0x0000001205127223 */ /* 0x040fe40000000016 */
[----:B------:R-:W-:-:S04]  /*1be0*/  FFMA R5, R5, R0, RZ ;  /* 0x0000000005057223 */ /* 0x000fc800000000ff */
[----:B------:R-:W-:Y:S01]  /*1bf0*/  FFMA R18, R5, R18, R0 ;  /* 0x0000001205127223 */ /* 0x000fe20000000000 */
[----:B0-----:R-:W-:Y:S01]  /*1c00*/  I2FP.F32.S32 R21, R15 ;  /* 0x0000000f00157245 */ /* 0x001fe20000201400 */
[----:B------:R-:W-:Y:S02]  /*1c10*/  F2F.F64.F32 R4, R9 ;  /* 0x0000000900047310 */ /* 0x000fe40000201800 */
        /* <DEDUP_REMOVED lines=18> */
.L_x_661:
        /* <DEDUP_REMOVED lines=33> */
[C---:B0-----:R-:W-:Y:S02]  /*1f50*/  LEA.HI R15, R9.reuse, R0, RZ, 0x1 ;  /* 0x00000000090f7211 */ /* 0x041fe400078f08ff */
        /* <DEDUP_REMOVED lines=9> */
[----:B0-----:R-:W-:-:S07]  /*1ff0*/  FSEL R0, -R18, R18, !P1 ;  /* 0x0000001212007208 */ /* 0x001fce0004800100 */
.L_x_660:
[----:B------:R-:W-:Y:S05]  /*2000*/  BSYNC.RECONVERGENT B0 ;  /* 0x0000000000007941 */ /* 0x000fea0003800200 */
.L_x_659:
        /* <DEDUP_REMOVED lines=27> */
[----:B------:R-:W-:Y:S01]  /*21c0*/  @!P0 MOV R9, RZ ;  /* 0x000000ff00098202 */ /* 0x000fe20000000f00 */
        /* <DEDUP_REMOVED lines=8> */
.L_x_664:
        /* <DEDUP_REMOVED lines=44> */
.L_x_663:
[----:B------:R-:W-:Y:S05]  /*2510*/  BSYNC.RECONVERGENT B0 ;  /* 0x0000000000007941 */ /* 0x000fea0003800200 */
.L_x_662:
        /* <DEDUP_REMOVED lines=12> */
[C---:B------:R-:W-:Y:S01]  /*25e0*/  FFMA R8, R5.reuse, R8, R12 ;  /* 0x0000000805087223 */ /* 0x040fe2000000000c */
[----:B------:R-:W-:Y:S02]  /*25f0*/  IMAD.MOV.U32 R12, RZ, RZ, R7 ;  /* 0x000000ffff0c7224 */ /* 0x000fe400078e0007 */
[C---:B------:R-:W-:Y:S01]  /*2600*/  FFMA R9, R5.reuse, R0, RZ ;  /* 0x0000000005097223 */ /* 0x040fe200000000ff */
[----:B------:R-:W-:-:S04]  /*2610*/  FFMA R8, R5, R8, R15 ;  /* 0x0000000805087223 */ /* 0x000fc8000000000f */
[----:B------:R-:W-:Y:S01]  /*2620*/  FFMA R0, R9, R8, R0 ;  /* 0x0000000809007223 */ /* 0x000fe20000000000 */
[----:B------:R-:W-:Y:S01]  /*2630*/  IMAD.MOV.U32 R8, RZ, RZ, R6 ;  /* 0x000000ffff087224 */ /* 0x000fe200078e0006 */
[----:B------:R-:W0:Y:S02]  /*2640*/  LDC R9, c[0x0][0x39c] ;  /* 0x0000e700ff097b82 */ /* 0x000e240000000800 */
[----:B------:R-:W-:-:S04]  /*2650*/  @P1 FADD R0, RZ, -R0 ;  /* 0x80000000ff001221 */ /* 0x000fc80000000000 */
[----:B------:R-:W1:Y:S02]  /*2660*/  F2F.F64.F32 R4, R0 ;  /* 0x0000000000047310 */ /* 0x000e640000201800 */
[----:B-1----:R-:W-:Y:S01]  /*2670*/  DFMA R4, R4, R18, R16 ;  /* 0x000000120404722b */ /* 0x002fe20000000010 */
[----:B0-----:R-:W-:-:S05]  /*2680*/  FSETP.GE.AND P0, PT, |R9|, 105615, PT ;  /* 0x47ce47800900780b */ /* 0x001fca0003f06200 */
[----:B------:R0:W1:Y:S08]  /*2690*/  F2F.F32.F64 R10, R4 ;  /* 0x00000004000a7310 */ /* 0x0000700000301000 */
[----:B------:R-:W-:Y:S05]  /*26a0*/  @!P0 BRA `(.L_x_665) ;  /* 0x0000000000dc8947 */ /* 0x000fea0003800000 */
[----:B------:R-:W-:-:S13]  /*26b0*/  FSETP.NEU.AND P0, PT, |R9|, +INF , PT ;  /* 0x7f8000000900780b */ /* 0x000fda0003f0d200 */
[----:B------:R-:W-:Y:S01]  /*26c0*/  @!P0 FMUL R12, RZ, R9 ;  /* 0x00000009ff0c8220 */ /* 0x000fe20000400000 */
[----:B------:R-:W-:Y:S01]  /*26d0*/  @!P0 IMAD.MOV.U32 R8, RZ, RZ, RZ ;  /* 0x000000ffff088224 */ /* 0x000fe200078e00ff */
[----:B------:R-:W-:Y:S06]  /*26e0*/  @!P0 BRA `(.L_x_665) ;  /* 0x0000000000cc8947 */ /* 0x000fec0003800000 */
[----:B0-----:R-:W-:Y:S01]  /*26f0*/  SHF.L.U32 R4, R9, 0x8, RZ ;  /* 0x0000000809047819 */ /* 0x001fe200000006ff */
[----:B------:R-:W-:Y:S01]  /*2700*/  IMAD.MOV.U32 R12, RZ, RZ, RZ ;  /* 0x000000ffff0c7224 */ /* 0x000fe200078e00ff */
[----:B------:R-:W0:Y:S01]  /*2710*/  LDCU.64 UR10, c[0x4][URZ] ;  /* 0x01000000ff0a77ac */ /* 0x000e220008000a00 */
[----:B------:R-:W-:Y:S01]  /*2720*/  IMAD.MOV.U32 R19, RZ, RZ, RZ ;  /* 0x000000ffff137224 */ /* 0x000fe200078e00ff */
[----:B------:R-:W-:Y:S01]  /*2730*/  LOP3.LUT R21, R4, 0x80000000, RZ, 0xfc, !PT ;  /* 0x8000000004157812 */ /* 0x000fe200078efcff */
[----:B------:R-:W-:Y:S01]  /*2740*/  IMAD.MOV.U32 R0, RZ, RZ, R1 ;  /* 0x000000ffff007224 */ /* 0x000fe200078e0001 */
[----:B------:R-:W-:-:S06]  /*2750*/  UMOV UR4, URZ ;  /* 0x000000ff00047c82 */ /* 0x000fcc0008000000 */
.L_x_666:
        /* <DEDUP_REMOVED lines=44> */
.L_x_665:
[----:B------:R-:W-:Y:S01]  /*2a20*/  IMAD.MOV.U32 R19, RZ, RZ, R12 ;  /* 0x000000ffff137224 */ /* 0x000fe200078e000c */
[----:B0-----:R-:W-:Y:S01]  /*2a30*/  LOP3.LUT R4, R8, 0x1, RZ, 0xc0, !PT ;  /* 0x0000000108047812 */ /* 0x001fe200078ec0ff */
        /* <DEDUP_REMOVED lines=12> */
[----:B------:R-:W-:-:S04]  /*2b00*/  IADD3 R0, PT, PT, R11, 0x1, RZ ;  /* 0x000000010b007810 */ /* 0x000fc80007ffe0ff */
[----:B------:R-:W-:Y:S01]  /*2b10*/  I2FP.F32.U32 R0, R0 ;  /* 0x0000000000007245 */ /* 0x000fe20000201000 */
        /* <DEDUP_REMOVED lines=10> */
[----:B-1----:R-:W-:Y:S05]  /*2bc0*/  CALL.REL.NOINC `($__internal_4_$__cuda_sm3x_div_rn_noftz_f32_slowpath) ;  /* 0x000000bc00cc7944 */ /* 0x002fea0003c00000 */
[----:B------:R-:W-:-:S07]  /*2bd0*/  IMAD.MOV.U32 R4, RZ, RZ, R0 ;  /* 0x000000ffff047224 */ /* 0x000fce00078e0000 */
.L_x_668:
[----:B------:R-:W-:Y:S05]  /*2be0*/  BSYNC.RECONVERGENT B2 ;  /* 0x0000000000027941 */ /* 0x000fea0003800200 */
.L_x_667:
[----:B------:R-:W-:Y:S01]  /*2bf0*/  IMAD.MOV.U32 R5, RZ, RZ, 0x3f000000 ;  /* 0x3f000000ff057424 */ /* 0x000fe200078e00ff */
[----:B------:R-:W0:Y:S01]  /*2c00*/  LDC R0, c[0x0][0x39c] ;  /* 0x0000e700ff007b82 */ /* 0x000e220000000800 */
[----:B------:R-:W-:Y:S01]  /*2c10*/  BSSY.RECONVERGENT B0, `(.L_x_669) ;  /* 0x000004b000007945 */ /* 0x000fe20003800200 */
[----:B------:R-:W-:Y:S02]  /*2c20*/  IMAD.MOV.U32 R9, RZ, RZ, 0x3f800000 ;  /* 0x3f800000ff097424 */ /* 0x000fe400078e00ff */
[----:B------:R-:W-:-:S05]  /*2c30*/  LOP3.LUT R5, R5, 0x80000000, R4, 0xb8, !PT ;  /* 0x8000000005057812 */ /* 0x000fca00078eb804 */
[----:B------:R-:W-:Y:S01]  /*2c40*/  FADD.RZ R5, R5, R4 ;  /* 0x0000000405057221 */ /* 0x000fe2000000c000 */
[----:B------:R-:W-:-:S05]  /*2c50*/  IMAD R4, R11, R11, R11 ;  /* 0x0000000b0b047224 */ /* 0x000fca00078e020b */
[----:B------:R-:W2:Y:S01]  /*2c60*/  FRND.TRUNC R5, R5 ;  /* 0x0000000500057307 */ /* 0x000ea2000020d000 */
[----:B------:R-:W-:-:S04]  /*2c70*/  IADD3 R4, PT, PT, R11, 0x1, R4 ;  /* 0x000000010b047810 */ /* 0x000fc80007ffe004 */
[----:B------:R-:W-:Y:S02]  /*2c80*/  I2FP.F32.U32 R4, R4 ;  /* 0x0000000400047245 */ /* 0x000fe40000201000 */
[----:B--2---:R-:W-:-:S13]  /*2c90*/  FSETP.NEU.AND P0, PT, R5, 1, PT ;  /* 0x3f8000000500780b */ /* 0x004fda0003f0d000 */
[----:B------:R-:W-:Y:S05]  /*2ca0*/  @!P0 BRA `(.L_x_670) ;  /* 0x0000000400048947 */ /* 0x000fea0003800000 */
[----:B------:R-:W-:-:S13]  /*2cb0*/  FSETP.NAN.AND P0, PT, |R5|, |R5|, PT ;  /* 0x400000050500720b */ /* 0x000fda0003f08200 */
[----:B------:R-:W-:Y:S01]  /*2cc0*/  @P0 FADD R9, R5, 2 ;  /* 0x4000000005090421 */ /* 0x000fe20000000000 */
[----:B------:R-:W-:Y:S06]  /*2cd0*/  @P0 BRA `(.L_x_670) ;  /* 0x0000000000f80947 */ /* 0x000fec0003800000 */
[C---:B------:R-:W-:Y:S01]  /*2ce0*/  FMUL R8, |R5|.reuse, 16777216 ;  /* 0x4b80000005087820 */ /* 0x040fe20000400200 */
[----:B------:R-:W-:Y:S01]  /*2cf0*/  FSETP.GEU.AND P0, PT, |R5|, 1.175494350822287508e-38, PT ;  /* 0x008000000500780b */ /* 0x000fe20003f0e200 */
[----:B------:R-:W-:-:S03]  /*2d00*/  IMAD.MOV.U32 R19, RZ, RZ, 0x3a2c32e4 ;  /* 0x3a2c32e4ff137424 */ /* 0x000fc600078e00ff */
[----:B------:R-:W-:Y:S02]  /*2d10*/  FSEL R8, R8, |R5|, !P0 ;  /* 0x4000000508087208 */ /* 0x000fe40004000000 */
[----:B------:R-:W-:Y:S02]  /*2d20*/  FSEL R12, RZ, -24, P0 ;  /* 0xc1c00000ff0c7808 */ /* 0x000fe40000000000 */
[----:B------:R-:W-:Y:S01]  /*2d30*/  FSETP.NEU.AND P0, PT, |R5|, +INF , PT ;  /* 0x7f8000000500780b */ /* 0x000fe20003f0d200 */
[----:B------:R-:W-:-:S03]  /*2d40*/  VIADD R9, R8, 0xc0cafb0d ;  /* 0xc0cafb0d08097836 */ /* 0x000fc60000000000 */
[----:B------:R-:W-:Y:S02]  /*2d50*/  FSETP.NEU.AND P0, PT, R5, RZ, P0 ;  /* 0x000000ff0500720b */ /* 0x000fe4000070d000 */
[----:B------:R-:W-:-:S05]  /*2d60*/  LOP3.LUT R9, R9, 0xff800000, RZ, 0xc0, !PT ;  /* 0xff80000009097812 */ /* 0x000fca00078ec0ff */
[----:B------:R-:W-:Y:S01]  /*2d70*/  IMAD.IADD R8, R8, 0x1, -R9 ;  /* 0x0000000108087824 */ /* 0x000fe200078e0a09 */
[----:B------:R-:W-:-:S03]  /*2d80*/  I2FP.F32.S32 R9, R9 ;  /* 0x0000000900097245 */ /* 0x000fc60000201400 */
[C---:B------:R-:W-:Y:S01]  /*2d90*/  FADD R14, R8.reuse, 1 ;  /* 0x3f800000080e7421 */ /* 0x040fe20000000000 */
[----:B------:R-:W-:Y:S01]  /*2da0*/  FADD R17, R8, -1 ;  /* 0xbf80000008117421 */ /* 0x000fe20000000000 */
[----:B------:R-:W-:-:S03]  /*2db0*/  @!P0 FADD R5, R5, R5 ;  /* 0x0000000505058221 */ /* 0x000fc60000000000 */
[----:B------:R-:W-:Y:S01]  /*2dc0*/  FADD R15, R17, R17 ;  /* 0x00000011110f7221 */ /* 0x000fe20000000000 */
[----:B------:R-:W2:Y:S03]  /*2dd0*/  MUFU.RCP R14, R14 ;  /* 0x0000000e000e7308 */ /* 0x000ea60000001000 */
[----:B--2---:R-:W-:Y:S01]  /*2de0*/  FMUL R8, R14, R15 ;  /* 0x0000000f0e087220 */ /* 0x004fe20000400000 */
[----:B------:R-:W-:-:S03]  /*2df0*/  FFMA R15, R9, 1.1920928955078125e-07, R12 ;  /* 0x34000000090f7823 */ /* 0x000fc6000000000c */
[----:B------:R-:W-:Y:S01]  /*2e00*/  FADD R16, R17, -R8 ;  /* 0x8000000811107221 */ /* 0x000fe20000000000 */
[CC--:B------:R-:W-:Y:S01]  /*2e10*/  FMUL R12, R8.reuse, R8.reuse ;  /* 0x00000008080c7220 */ /* 0x0c0fe20000400000 */
[----:B------:R-:W-:Y:S02]  /*2e20*/  FFMA R9, R8, 1.4426950216293334961, R15 ;  /* 0x3fb8aa3b08097823 */ /* 0x000fe4000000000f */
[----:B------:R-:W-:Y:S01]  /*2e30*/  FADD R16, R16, R16 ;  /* 0x0000001010107221 */ /* 0x000fe20000000000 */
[C---:B------:R-:W-:Y:S01]  /*2e40*/  FFMA R19, R12.reuse, R19, 0.0032181653659790754318 ;  /* 0x3b52e7db0c137423 */ /* 0x040fe20000000013 */
[----:B------:R-:W-:Y:S02]  /*2e50*/  FADD R15, R15, -R9 ;  /* 0x800000090f0f7221 */ /* 0x000fe40000000000 */
[----:B------:R-:W-:Y:S01]  /*2e60*/  FFMA R17, R17, -R8, R16 ;  /* 0x8000000811117223 */ /* 0x000fe20000000010 */
[----:B------:R-:W-:Y:S01]  /*2e70*/  FFMA R19, R12, R19, 0.018033718690276145935 ;  /* 0x3c93bb730c137423 */ /* 0x000fe20000000013 */
[----:B------:R-:W-:-:S02]  /*2e80*/  FFMA R16, R8, 1.4426950216293334961, R15 ;  /* 0x3fb8aa3b08107823 */ /* 0x000fc4000000000f */
[----:B------:R-:W-:Y:S01]  /*2e90*/  FMUL R17, R14, R17 ;  /* 0x000000110e117220 */ /* 0x000fe20000400000 */
[----:B------:R-:W-:-:S03]  /*2ea0*/  FFMA R19, R12, R19, 0.12022458761930465698 ;  /* 0x3df6384f0c137423 */ /* 0x000fc60000000013 */
[----:B------:R-:W-:Y:S01]  /*2eb0*/  FFMA R15, R17, 1.4426950216293334961, R16 ;  /* 0x3fb8aa3b110f7823 */ /* 0x000fe20000000010 */
[----:B------:R-:W-:-:S03]  /*2ec0*/  FMUL R19, R12, R19 ;  /* 0x000000130c137220 */ /* 0x000fc60000400000 */
[----:B------:R-:W-:Y:S01]  /*2ed0*/  FFMA R14, R8, 1.9251366722983220825e-08, R15 ;  /* 0x32a55e34080e7823 */ /* 0x000fe2000000000f */
[----:B------:R-:W-:-:S04]  /*2ee0*/  FMUL R12, R19, 3 ;  /* 0x40400000130c7820 */ /* 0x000fc80000400000 */
[----:B------:R-:W-:Y:S01]  /*2ef0*/  FFMA R12, R17, R12, R14 ;  /* 0x0000000c110c7223 */ /* 0x000fe2000000000e */
[----:B------:R-:W-:-:S03]  /*2f00*/  MOV R17, 0x391fcb8e ;  /* 0x391fcb8e00117802 */ /* 0x000fc60000000f00 */
[----:B------:R-:W-:-:S04]  /*2f10*/  FFMA R12, R8, R19, R12 ;  /* 0x00000013080c7223 */ /* 0x000fc8000000000c */
[----:B------:R-:W-:-:S04]  /*2f20*/  FADD R8, R9, R12 ;  /* 0x0000000c09087221 */ /* 0x000fc80000000000 */
[----:B------:R-:W-:Y:S01]  /*2f30*/  FMUL R15, R8, 2 ;  /* 0x40000000080f7820 */ /* 0x000fe20000400000 */
[----:B------:R-:W-:-:S03]  /*2f40*/  FADD R9, -R9, R8 ;  /* 0x0000000809097221 */ /* 0x000fc60000000100 */
[----:B------:R-:W2:Y:S01]  /*2f50*/  FRND R14, R15 ;  /* 0x0000000f000e7307 */ /* 0x000ea20000201000 */
[----:B------:R-:W-:Y:S01]  /*2f60*/  FADD R9, R12, -R9 ;  /* 0x800000090c097221 */ /* 0x000fe20000000000 */
[----:B------:R-:W-:Y:S01]  /*2f70*/  FFMA R8, R8, 2, -R15 ;  /* 0x4000000008087823 */ /* 0x000fe2000000080f */
[----:B------:R-:W-:-:S03]  /*2f80*/  FSETP.GT.AND P2, PT, |R15|, 152, PT ;  /* 0x431800000f00780b */ /* 0x000fc60003f44200 */
[----:B------:R-:W-:Y:S02]  /*2f90*/  FFMA R9, R9, 2, R8 ;  /* 0x4000000009097823 */ /* 0x000fe40000000008 */
[----:B------:R-:W3:Y:S01]  /*2fa0*/  F2I.NTZ R12, R15 ;  /* 0x0000000f000c7305 */ /* 0x000ee20000203100 */
[----:B--2---:R-:W-:Y:S01]  /*2fb0*/  FADD R8, R15, -R14 ;  /* 0x8000000e0f087221 */ /* 0x004fe20000000000 */
[----:B------:R-:W-:-:S03]  /*2fc0*/  FSETP.GT.AND P1, PT, R14, RZ, PT ;  /* 0x000000ff0e00720b */ /* 0x000fc60003f24000 */
[----:B------:R-:W-:-:S04]  /*2fd0*/  FADD R8, R8, R9 ;  /* 0x0000000908087221 */ /* 0x000fc80000000000 */
[----:B------:R-:W-:-:S04]  /*2fe0*/  FFMA R9, R8, R17, 0.0013391353422775864601 ;  /* 0x3aaf85ed08097423 */ /* 0x000fc80000000011 */
[----:B------:R-:W-:-:S04]  /*2ff0*/  FFMA R9, R8, R9, 0.0096188392490148544312 ;  /* 0x3c1d985608097423 */ /* 0x000fc80000000009 */
[----:B------:R-:W-:-:S04]  /*3000*/  FFMA R9, R8, R9, 0.055503588169813156128 ;  /* 0x3d6357bb08097423 */ /* 0x000fc80000000009 */
[C---:B------:R-:W-:Y:S01]  /*3010*/  FFMA R17, R8.reuse, R9, 0.24022644758224487305 ;  /* 0x3e75fdec08117423 */ /* 0x040fe20000000009 */
[----:B------:R-:W-:Y:S02]  /*3020*/  SEL R9, RZ, 0x83000000, P1 ;  /* 0x83000000ff097807 */ /* 0x000fe40000800000 */
[----:B------:R-:W-:Y:S01]  /*3030*/  FSETP.GEU.AND P1, PT, R15, RZ, PT ;  /* 0x000000ff0f00720b */ /* 0x000fe20003f2e000 */
[C---:B------:R-:W-:Y:S02]  /*3040*/  FFMA R17, R8.reuse, R17, 0.69314718246459960938 ;  /* 0x3f31721808117423 */ /* 0x040fe40000000011 */
[----:B------:R-:W-:Y:S02]  /*3050*/  VIADD R14, R9, 0x7f000000 ;  /* 0x7f000000090e7836 */ /* 0x000fe40000000000 */
[----:B------:R-:W-:Y:S01]  /*3060*/  FFMA R17, R8, R17, 1 ;  /* 0x3f80000008117423 */ /* 0x000fe20000000011 */
[----:B---3--:R-:W-:Y:S01]  /*3070*/  IMAD R12, R12, 0x800000, -R9 ;  /* 0x008000000c0c7824 */ /* 0x008fe200078e0a09 */
[----:B------:R-:W-:-:S02]  /*3080*/  FSEL R9, RZ, +INF , !P1 ;  /* 0x7f800000ff097808 */ /* 0x000fc40004800000 */
[----:B------:R-:W-:-:S04]  /*3090*/  FMUL R17, R14, R17 ;  /* 0x000000110e117220 */ /* 0x000fc80000400000 */
[----:B------:R-:W-:Y:S01]  /*30a0*/  @!P2 FMUL R9, R12, R17 ;  /* 0x000000110c09a220 */ /* 0x000fe20000400000 */
[----:B------:R-:W-:-:S07]  /*30b0*/  @!P0 LOP3.LUT R9, R5, 0x7fffffff, RZ, 0xc0, !PT ;  /* 0x7fffffff05098812 */ /* 0x000fce00078ec0ff */
.L_x_670:
[----:B------:R-:W-:Y:S05]  /*30c0*/  BSYNC.RECONVERGENT B0 ;  /* 0x0000000000007941 */ /* 0x000fea0003800200 */
.L_x_669:
[----:B------:R-:W-:Y:S01]  /*30d0*/  FADD R8, R4, R9 ;  /* 0x0000000904087221 */ /* 0x000fe20000000000 */
[----:B------:R-:W1:Y:S01]  /*30e0*/  LDCU UR4, c[0x0][0x3bc] ;  /* 0x00007780ff0477ac */ /* 0x000e620008000800 */
[----:B------:R-:W-:Y:S01]  /*30f0*/  BSSY.RECONVERGENT B0, `(.L_x_671) ;  /* 0x0000010000007945 */ /* 0x000fe20003800200 */
[----:B0-----:R-:W-:Y:S01]  /*3100*/  FSETP.GE.AND P5, PT, |R0|, 105615, PT ;  /* 0x47ce47800000780b */ /* 0x001fe20003fa6200 */
[----:B------:R-:W-:Y:S01]  /*3110*/  VIADD R4, R8, 0xf3000000 ;  /* 0xf300000008047836 */ /* 0x000fe20000000000 */
[----:B------:R0:W2:Y:S04]  /*3120*/  MUFU.RSQ R5, R8 ;  /* 0x0000000800057308 */ /* 0x0000a80000001400 */
[----:B------:R-:W-:Y:S01]  /*3130*/  ISETP.GT.U32.AND P0, PT, R4, 0x727fffff, PT ;  /* 0x727fffff0400780c */ /* 0x000fe20003f04070 */
[----:B-1----:R-:W-:-:S12]  /*3140*/  FADD R10, R10, -UR4 ;  /* 0x800000040a0a7e21 */ /* 0x002fd80008000000 */
[----:B0-2---:R-:W-:Y:S05]  /*3150*/  @!P0 BRA `(.L_x_672) ;  /* 0x0000000000148947 */ /* 0x005fea0003800000 */
[----:B------:R-:W-:Y:S01]  /*3160*/  IMAD.MOV.U32 R0, RZ, RZ, R8 ;  /* 0x000000ffff007224 */ /* 0x000fe200078e0008 */
[----:B------:R-:W-:-:S07]  /*3170*/  MOV R19, 0x3190 ;  /* 0x0000319000137802 */ /* 0x000fce0000000f00 */
[----:B------:R-:W-:Y:S05]  /*3180*/  CALL.REL.NOINC `($__internal_3_$__cuda_sm20_sqrt_rn_f32_slowpath) ;  /* 0x000000b800007944 */ /* 0x000fea0003c00000 */
[----:B------:R-:W-:Y:S01]  /*3190*/  IMAD.MOV.U32 R9, RZ, RZ, R0 ;  /* 0x000000ffff097224 */ /* 0x000fe200078e0000 */
[----:B------:R-:W-:Y:S06]  /*31a0*/  BRA `(.L_x_673) ;  /* 0x0000000000107947 */ /* 0x000fec0003800000 */
.L_x_672:
[----:B------:R-:W-:Y:S01]  /*31b0*/  FMUL.FTZ R9, R8, R5 ;  /* 0x0000000508097220 */ /* 0x000fe20000410000 */
[----:B------:R-:W-:-:S03]  /*31c0*/  FMUL.FTZ R4, R5, 0.5 ;  /* 0x3f00000005047820 */ /* 0x000fc60000410000 */
[----:B------:R-:W-:-:S04]  /*31d0*/  FFMA R0, -R9, R9, R8 ;  /* 0x0000000909007223 */ /* 0x000fc80000000108 */
[----:B------:R-:W-:-:S07]  /*31e0*/  FFMA R9, R0, R4, R9 ;  /* 0x0000000400097223 */ /* 0x000fce0000000009 */
.L_x_673:
[----:B------:R-:W-:Y:S05]  /*31f0*/  BSYNC.RECONVERGENT B0 ;  /* 0x0000000000007941 */ /* 0x000fea0003800200 */
.L_x_671:
[----:B------:R-:W0:Y:S01]  /*3200*/  LDCU UR4, c[0x0][0x3b0] ;  /* 0x00007600ff0477ac */ /* 0x000e220008000800 */
[----:B------:R-:W-:Y:S01]  /*3210*/  BSSY.RECONVERGENT B2, `(.L_x_674) ;  /* 0x0000011000027945 */ /* 0x000fe20003800200 */
[----:B0-----:R-:W-:-:S05]  /*3220*/  FMUL R9, R9, UR4 ;  /* 0x0000000409097c20 */ /* 0x001fca0008400000 */
[----:B------:R-:W-:-:S04]  /*3230*/  FSETP.GT.AND P4, PT, |R10|, |R9|, PT ;  /* 0x400000090a00720b */ /* 0x000fc80003f84200 */
        /* <DEDUP_REMOVED lines=12> */
[----:B------:R-:W-:Y:S05]  /*3300*/  CALL.REL.NOINC `($__internal_4_$__cuda_sm3x_div_rn_noftz_f32_slowpath) ;  /* 0x000000b400fc7944 */ /* 0x000fea0003c00000 */
[----:B------:R-:W-:-:S07]  /*3310*/  MOV R4, R0 ;  /* 0x0000000000047202 */ /* 0x000fce0000000f00 */
.L_x_675:
[----:B------:R-:W-:Y:S05]  /*3320*/  BSYNC.RECONVERGENT B2 ;  /* 0x0000000000027941 */ /* 0x000fea0003800200 */
.L_x_674:
[----:B------:R-:W-:Y:S02]  /*3330*/  IMAD.MOV.U32 R5, RZ, RZ, 0x3b33710b ;  /* 0x3b33710bff057424 */ /* 0x000fe400078e00ff */
[----:B------:R-:W-:Y:S01]  /*3340*/  FMUL R0, R4, R4 ;  /* 0x0000000404007220 */ /* 0x000fe20000400000 */
[----:B------:R-:W-:Y:S01]  /*3350*/  IMAD.MOV.U32 R12, RZ, RZ, 0x3f6ee581 ;  /* 0x3f6ee581ff0c7424 */ /* 0x000fe200078e00ff */
[C---:B------:R-:W-:Y:S01]  /*3360*/  ISETP.GE.AND P0, PT, R9.reuse, RZ, PT ;  /* 0x000000ff0900720c */ /* 0x040fe20003f06270 */
[----:B------:R-:W-:Y:S01]  /*3370*/  UMOV UR4, 0x4a8c154d ;  /* 0x4a8c154d00047882 */ /* 0x000fe20000000000 */
[----:B------:R-:W-:Y:S01]  /*3380*/  FFMA R5, R0, R5, -0.015681877732276916504 ;  /* 0xbc80774800057423 */ /* 0x000fe20000000005 */
[----:B------:R-:W-:Y:S01]  /*3390*/  FSETP.NEU.AND P2, PT, |R9|, |R10|, PT ;  /* 0x4000000a0900720b */ /* 0x000fe20003f4d200 */
[----:B------:R-:W-:Y:S01]  /*33a0*/  FADD R9, |R10|, |R9| ;  /* 0x400000090a097221 */ /* 0x000fe20000000200 */
[----:B------:R-:W-:Y:S01]  /*33b0*/  FSETP.NEU.AND P1, PT, R8, RZ, PT ;  /* 0x000000ff0800720b */ /* 0x000fe20003f2d000 */
[----:B------:R-:W-:Y:S01]  /*33c0*/  FFMA R5, R0, R5, 0.042200751602649688721 ;  /* 0x3d2cdab200057423 */ /* 0x000fe20000000005 */
[----:B------:R-:W-:-:S03]  /*33d0*/  UMOV UR5, 0x404ca4ea ;  /* 0x404ca4ea00057882 */ /* 0x000fc60000000000 */
[----:B------:R-:W-:-:S04]  /*33e0*/  FFMA R5, R0, R5, -0.074792981147766113281 ;  /* 0xbd992d1000057423 */ /* 0x000fc80000000005 */
[----:B------:R-:W-:-:S04]  /*33f0*/  FFMA R5, R0, R5, 0.10640415549278259277 ;  /* 0x3dd9ea6c00057423 */ /* 0x000fc80000000005 */
[----:B------:R-:W-:-:S04]  /*3400*/  FFMA R5, R0, R5, -0.14207722246646881104 ;  /* 0xbe117cb100057423 */ /* 0x000fc80000000005 */
[----:B------:R-:W-:-:S04]  /*3410*/  FFMA R5, R0, R5, 0.19993925094604492188 ;  /* 0x3e4cbce000057423 */ /* 0x000fc80000000005 */
[----:B------:R-:W-:-:S04]  /*3420*/  FFMA R5, R0, R5, -0.33333197236061096191 ;  /* 0xbeaaaa7d00057423 */ /* 0x000fc80000000005 */
[----:B------:R-:W-:-:S04]  /*3430*/  FMUL R5, R0, R5 ;  /* 0x0000000500057220 */ /* 0x000fc80000400000 */
[----:B------:R-:W-:Y:S01]  /*3440*/  FFMA R5, R5, R4, R4 ;  /* 0x0000000405057223 */ /* 0x000fe20000000004 */
[----:B------:R-:W-:-:S03]  /*3450*/  FSEL R4, R12, 1.8663789033889770508, P4 ;  /* 0x3feee5810c047808 */ /* 0x000fc60002000000 */
[----:B------:R-:W-:-:S05]  /*3460*/  FFMA R0, R12, 1.6832555532455444336, -R5 ;  /* 0x3fd774eb0c007823 */ /* 0x000fca0000000805 */
[-C--:B------:R-:W-:Y:S01]  /*3470*/  FSEL R15, R0, R5.reuse, P4 ;  /* 0x00000005000f7208 */ /* 0x080fe20002000000 */
[----:B------:R-:W-:Y:S01]  /*3480*/  IMAD.MOV.U32 R0, RZ, RZ, 0x4016cbe4 ;  /* 0x4016cbe4ff007424 */ /* 0x000fe200078e00ff */
[----:B------:R-:W-:-:S05]  /*3490*/  FSEL R5, R5, -R5, P4 ;  /* 0x8000000505057208 */ /* 0x000fca0002000000 */
[----:B------:R-:W-:Y:S01]  /*34a0*/  @!P0 FFMA R15, R4, 1.6832555532455444336, R5 ;  /* 0x3fd774eb040f8823 */ /* 0x000fe20000000005 */
[----:B------:R-:W-:Y:S01]  /*34b0*/  @!P2 FSEL R15, R0, 0.78539818525314331055, !P0 ;  /* 0x3f490fdb000fa808 */ /* 0x000fe20004000000 */
[----:B------:R-:W-:Y:S01]  /*34c0*/  IMAD.MOV.U32 R0, RZ, RZ, R6 ;  /* 0x000000ffff007224 */ /* 0x000fe200078e0006 */
[----:B------:R-:W-:Y:S02]  /*34d0*/  @!P1 FSEL R15, RZ, 3.1415927410125732422, P0 ;  /* 0x40490fdbff0f9808 */ /* 0x000fe40000000000 */
[----:B------:R-:W-:Y:S02]  /*34e0*/  FSETP.NAN.AND P0, PT, R9, R9, PT ;  /* 0x000000090900720b */ /* 0x000fe40003f08000 */
[----:B------:R-:W-:-:S04]  /*34f0*/  LOP3.LUT R10, R15, 0x80000000, R10, 0xb8, !PT ;  /* 0x800000000f0a7812 */ /* 0x000fc800078eb80a */
[----:B------:R-:W-:Y:S01]  /*3500*/  FSEL R10, R9, R10, P0 ;  /* 0x0000000a090a7208 */ /* 0x000fe20000000000 */
[----:B------:R-:W-:-:S03]  /*3510*/  IMAD.MOV.U32 R9, RZ, RZ, R7 ;  /* 0x000000ffff097224 */ /* 0x000fc600078e0007 */
[----:B------:R-:W0:Y:S02]  /*3520*/  F2F.F64.F32 R4, R10 ;  /* 0x0000000a00047310 */ /* 0x000e240000201800 */
[----:B0-----:R-:W-:-:S06]  /*3530*/  DMUL R4, R4, UR4 ;  /* 0x0000000404047c28 */ /* 0x001fcc0008000000 */
[----:B------:R0:W1:Y:S01]  /*3540*/  F2F.F32.F64 R8, R4 ;  /* 0x0000000400087310 */ /* 0x0000620000301000 */
[----:B------:R-:W-:Y:S05]  /*3550*/  @!P5 BRA `(.L_x_676) ;  /* 0x0000000000e0d947 */ /* 0x000fea0003800000 */
[----:B------:R-:W2:Y:S02]  /*3560*/  LDC R17, c[0x0][0x39c] ;  /* 0x0000e700ff117b82 */ /* 0x000ea40000000800 */
[----:B--2---:R-:W-:-:S13]  /*3570*/  FSETP.NEU.AND P0, PT, |R17|, +INF , PT ;  /* 0x7f8000001100780b */ /* 0x004fda0003f0d200 */
        /* <DEDUP_REMOVED lines=10> */
.L_x_677:
        /* <DEDUP_REMOVED lines=43> */
[----:B0-2---:R-:W-:-:S07]  /*38d0*/  FSEL R9, -R18, R18, !P0 ;  /* 0x0000001212097208 */ /* 0x005fce0004000100 */
.L_x_676:
[----:B------:R-:W-:Y:S01]  /*38e0*/  IMAD.MOV.U32 R19, RZ, RZ, R9 ;  /* 0x000000ffff137224 */ /* 0x000fe200078e0009 */
[----:B------:R-:W-:Y:S01]  /*38f0*/  LOP3.LUT R0, R0, 0x1, RZ, 0xc0, !PT ;  /* 0x0000000100007812 */ /* 0x000fe200078ec0ff */
[----:B0-----:R-:W-:Y:S01]  /*3900*/  IMAD.MOV.U32 R5, RZ, RZ, 0x3c190000 ;  /* 0x3c190000ff057424 */ /* 0x001fe200078e00ff */
[----:B------:R-:W-:Y:S01]  /*3910*/  BSSY.RECONVERGENT B2, `(.L_x_678) ;  /* 0x0000019000027945 */ /* 0x000fe20003800200 */
[C---:B------:R-:W-:Y:S01]  /*3920*/  FMUL R4, R19.reuse, R19 ;  /* 0x0000001313047220 */ /* 0x040fe20000400000 */
[----:B------:R-:W-:Y:S02]  /*3930*/  FSETP.NEU.AND P0, PT, |R19|, 0.00049096695147454738617, PT ;  /* 0x3a00b43c1300780b */ /* 0x000fe40003f0d200 */
[----:B------:R-:W-:Y:S01]  /*3940*/  ISETP.NE.U32.AND P1, PT, R0, 0x1, PT ;  /* 0x000000010000780c */ /* 0x000fe20003f25070 */
[----:B------:R-:W-:Y:S01]  /*3950*/  FFMA R5, R4, R5, 0.003265380859375 ;  /* 0x3b56000004057423 */ /* 0x000fe20000000005 */
[----:B------:R-:W-:-:S03]  /*3960*/  IADD3 R0, PT, PT, R11, 0x2, RZ ;  /* 0x000000020b007810 */ /* 0x000fc60007ffe0ff */
[----:B------:R-:W-:Y:S01]  /*3970*/  FFMA R5, R4, R5, 0.0242919921875 ;  /* 0x3cc7000004057423 */ /* 0x000fe20000000005 */
[----:B------:R-:W-:-:S03]  /*3980*/  I2FP.F32.U32 R0, R0 ;  /* 0x0000000000007245 */ /* 0x000fc60000201000 */
        /* <DEDUP_REMOVED lines=17> */
.L_x_679:
[----:B------:R-:W-:Y:S05]  /*3aa0*/  BSYNC.RECONVERGENT B2 ;  /* 0x0000000000027941 */ /* 0x000fea0003800200 */
.L_x_678:
[----:B------:R-:W-:Y:S01]  /*3ab0*/  IMAD.MOV.U32 R5, RZ, RZ, 0x3f000000 ;  /* 0x3f000000ff057424 */ /* 0x000fe200078e00ff */
[----:B------:R-:W0:Y:S01]  /*3ac0*/  LDCU UR4, c[0x0][0x3b0] ;  /* 0x00007600ff0477ac */ /* 0x000e220008000800 */
[----:B------:R-:W-:Y:S03]  /*3ad0*/  BSSY.RECONVERGENT B0, `(.L_x_680) ;  /* 0x0000049000007945 */ /* 0x000fe60003800200 */
[----:B------:R-:W-:-:S05]  /*3ae0*/  LOP3.LUT R5, R5, 0x80000000, R4, 0xb8, !PT ;  /* 0x8000000005057812 */ /* 0x000fca00078eb804 */
[----:B------:R-:W-:-:S06]  /*3af0*/  FADD.RZ R5, R5, R4 ;  /* 0x0000000405057221 */ /* 0x000fcc000000c000 */
[----:B------:R-:W2:Y:S02]  /*3b00*/  F2I.TRUNC.NTZ R5, R5 ;  /* 0x0000000500057305 */ /* 0x000ea4000020f100 */
[----:B--2---:R-:W-:-:S05]  /*3b10*/  VIADD R0, R5, UR8 ;  /* 0x0000000805007c36 */ /* 0x004fca0008000000 */
[----:B------:R-:W-:-:S05]  /*3b20*/  I2FP.F32.S32 R0, R0 ;  /* 0x0000000000007245 */ /* 0x000fca0000201400 */
[----:B0-----:R-:W-:Y:S01]  /*3b30*/  FMUL R20, R0, UR4 ;  /* 0x0000000400147c20 */ /* 0x001fe20008400000 */
[----:B------:R-:W-:-:S03]  /*3b40*/  VIADD R0, R13, 0x3 ;  /* 0x000000030d007836 */ /* 0x000fc60000000000 */
[C---:B------:R-:W-:Y:S01]  /*3b50*/  FMUL R4, R20.reuse, 0.63661974668502807617 ;  /* 0x3f22f98314047820 */ /* 0x040fe20000400000 */
[----:B------:R-:W-:Y:S02]  /*3b60*/  FSETP.GE.AND P0, PT, |R20|, 105615, PT ;  /* 0x47ce47801400780b */ /* 0x000fe40003f06200 */
[----:B------:R-:W-:Y:S01]  /*3b70*/  I2FP.F32.U32 R0, R0 ;  /* 0x0000000000007245 */ /* 0x000fe20000201000 */
[----:B------:R-:W0:Y:S04]  /*3b80*/  F2I.NTZ R19, R4 ;  /* 0x0000000400137305 */ /* 0x000e280000203100 */
        /* <DEDUP_REMOVED lines=17> */
.L_x_682:
        /* <DEDUP_REMOVED lines=36> */
[----:B0-----:R-:W-:Y:S02]  /*3ee0*/  LOP3.LUT R10, R9, R20, RZ, 0x3c, !PT ;  /* 0x00000014090a7212 */ /* 0x001fe400078e3cff */
[----:B------:R-:W-:Y:S02]  /*3ef0*/  IADD3 R0, PT, PT, -R19, RZ, RZ ;  /* 0x000000ff13007210 */ /* 0x000fe40007ffe1ff */
[----:B------:R-:W0:Y:S01]  /*3f00*/  I2F.F64.S64 R14, R14 ;  /* 0x0000000e000e7312 */ /* 0x000e220000301c00 */
[----:B------:R-:W-:-:S02]  /*3f10*/  ISETP.GE.AND P1, PT, R10, RZ, PT ;  /* 0x000000ff0a00720c */ /* 0x000fc40003f26270 */
[----:B------:R-:W-:Y:S01]  /*3f20*/  @!P0 IMAD.MOV.U32 R19, RZ, RZ, R0 ;  /* 0x000000ffff138224 */ /* 0x000fe200078e0000 */
[----:B0-----:R-:W-:-:S10]  /*3f30*/  DMUL R4, R14, UR4 ;  /* 0x000000040e047c28 */ /* 0x001fd40008000000 */
[----:B------:R-:W0:Y:S02]  /*3f40*/  F2F.F32.F64 R4, R4 ;  /* 0x0000000400047310 */ /* 0x000e240000301000 */
[----:B0-----:R-:W-:-:S07]  /*3f50*/  FSEL R0, -R4, R4, !P1 ;  /* 0x0000000404007208 */ /* 0x001fce0004800100 */
.L_x_681:
[----:B------:R-:W-:Y:S05]  /*3f60*/  BSYNC.RECONVERGENT B0 ;  /* 0x0000000000007941 */ /* 0x000fea0003800200 */
.L_x_680:
        /* <DEDUP_REMOVED lines=37> */
.L_x_685:
        /* <DEDUP_REMOVED lines=35> */
[----:B------:R-:W-:Y:S02]  /*43f0*/  LOP3.LUT R5, R5, R0, RZ, 0x3c, !PT ;  /* 0x0000000005057212 */ /* 0x000fe400078e3cff */
[----:B------:R-:W-:Y:S02]  /*4400*/  LOP3.LUT R19, R0, R17, RZ, 0x3c, !PT ;  /* 0x0000001100137212 */ /* 0x000fe400078e3cff */
[----:B------:R-:W-:Y:S02]  /*4410*/  IADD3 R0, PT, PT, -R18, RZ, RZ ;  /* 0x000000ff12007210 */ /* 0x000fe40007ffe1ff */
[----:B------:R-:W0:Y:S01]  /*4420*/  I2F.F64.S64 R4, R4 ;  /* 0x0000000400047312 */ /* 0x000e220000301c00 */
[----:B------:R-:W-:-:S02]  /*4430*/  ISETP.GE.AND P1, PT, R19, RZ, PT ;  /* 0x000000ff1300720c */ /* 0x000fc40003f26270 */
[----:B------:R-:W-:Y:S01]  /*4440*/  @!P0 IMAD.MOV.U32 R18, RZ, RZ, R0 ;  /* 0x000000ffff128224 */ /* 0x000fe200078e0000 */
[----:B0-----:R-:W-:-:S10]  /*4450*/  DMUL R14, R4, UR4 ;  /* 0x00000004040e7c28 */ /* 0x001fd40008000000 */
[----:B------:R-:W0:Y:S02]  /*4460*/  F2F.F32.F64 R14, R14 ;  /* 0x0000000e000e7310 */ /* 0x000e240000301000 */
[----:B0-----:R-:W-:-:S07]  /*4470*/  FSEL R0, -R14, R14, !P1 ;  /* 0x0000000e0e007208 */ /* 0x001fce0004800100 */
.L_x_684:
[----:B------:R-:W-:Y:S05]  /*4480*/  BSYNC.RECONVERGENT B0 ;  /* 0x0000000000007941 */ /* 0x000fea0003800200 */
.L_x_683:
        /* <DEDUP_REMOVED lines=36> */
.L_x_688:
        /* <DEDUP_REMOVED lines=33> */
[----:B------:R-:W-:Y:S02]  /*48e0*/  LEA.HI R19, R18, R19, RZ, 0x1 ;  /* 0x0000001312137211 */ /* 0x000fe400078f08ff */
        /* <DEDUP_REMOVED lines=10> */
.L_x_687:
[----:B------:R-:W-:Y:S05]  /*4990*/  BSYNC.RECONVERGENT B0 ;  /* 0x0000000000007941 */ /* 0x000fea0003800200 */
.L_x_686:
        /* <DEDUP_REMOVED lines=29> */
[----:B------:R-:W-:Y:S01]  /*4b70*/  SHF.L.U32 R4, R24, 0x8, RZ ;  /* 0x0000000818047819 */ /* 0x000fe200000006ff */
[----:B------:R-:W-:Y:S01]  /*4b80*/  IMAD.MOV.U32 R22, RZ, RZ, RZ ;  /* 0x000000ffff167224 */ /* 0x000fe200078e00ff */
[----:B------:R-:W3:Y:S01]  /*4b90*/  LDCU.64 UR10, c[0x4][URZ] ;  /* 0x01000000ff0a77ac */ /* 0x000ee20008000a00 */
[----:B0-----:R-:W-:Y:S01]  /*4ba0*/  IMAD.MOV.U32 R0, RZ, RZ, R1 ;  /* 0x000000ffff007224 */ /* 0x001fe200078e0001 */
[----:B------:R-:W-:Y:S01]  /*4bb0*/  LOP3.LUT R9, R4, 0x80000000, RZ, 0xfc, !PT ;  /* 0x8000000004097812 */ /* 0x000fe200078efcff */
[----:B------:R-:W-:Y:S01]  /*4bc0*/  UMOV UR5, URZ ;  /* 0x000000ff00057c82 */ /* 0x000fe20008000000 */
[----:B------:R-:W-:-:S05]  /*4bd0*/  UMOV UR4, URZ ;  /* 0x000000ff00047c82 */ /* 0x000fca0008000000 */
.L_x_691:
        /* <DEDUP_REMOVED lines=37> */
[----:B------:R-:W0:Y:S01]  /*4e30*/  I2F.F64.S64 R4, R4 ;  /* 0x0000000400047312 */ /* 0x000e220000301c00 */
[----:B------:R-:W-:-:S02]  /*4e40*/  ISETP.GE.AND P1, PT, R24, RZ, PT ;  /* 0x000000ff1800720c */ /* 0x000fc40003f26270 */
[----:B------:R-:W-:-:S04]  /*4e50*/  IMAD.MOV R0, RZ, RZ, -R9 ;  /* 0x000000ffff007224 */ /* 0x000fc800078e0a09 */
[----:B------:R-:W-:Y:S01]  /*4e60*/  @!P0 IMAD.MOV.U32 R9, RZ, RZ, R0 ;  /* 0x000000ffff098224 */ /* 0x000fe200078e0000 */
[----:B0-----:R-:W-:-:S10]  /*4e70*/  DMUL R18, R4, UR4 ;  /* 0x0000000404127c28 */ /* 0x001fd40008000000 */
[----:B------:R-:W0:Y:S02]  /*4e80*/  F2F.F32.F64 R18, R18 ;  /* 0x0000001200127310 */ /* 0x000e240000301000 */
[----:B0--3--:R-:W-:-:S07]  /*4e90*/  FSEL R4, -R18, R18, !P1 ;  /* 0x0000001212047208 */ /* 0x009fce0004800100 */
.L_x_690:
[----:B------:R-:W-:Y:S05]  /*4ea0*/  BSYNC.RECONVERGENT B0 ;  /* 0x0000000000007941 */ /* 0x000fea0003800200 */
.L_x_689:
[----:B------:R-:W-:Y:S01]  /*4eb0*/  FMUL R5, R4, R4 ;  /* 0x0000000404057220 */ /* 0x000fe20000400000 */
[C---:B------:R-:W-:Y:S01]  /*4ec0*/  LOP3.LUT R18, R9.reuse, 0x1, RZ, 0xc0, !PT ;  /* 0x0000000109127812 */ /* 0x040fe200078ec0ff */
[----:B------:R-:W-:Y:S01]  /*4ed0*/  FMUL R20, R20, 5 ;  /* 0x40a0000014147820 */ /* 0x000fe20000400000 */
[----:B------:R-:W-:Y:S01]  /*4ee0*/  LOP3.LUT P1, RZ, R9, 0x2, RZ, 0xc0, !PT ;  /* 0x0000000209ff7812 */ /* 0x000fe2000782c0ff */
[C---:B0-----:R-:W-:Y:S01]  /*4ef0*/  FFMA R0, R5.reuse, R10, -0.0013887860113754868507 ;  /* 0xbab607ed05007423 */ /* 0x041fe2000000000a */
[----:B------:R-:W-:Y:S01]  /*4f00*/  ISETP.NE.U32.AND P0, PT, R18, 0x1, PT ;  /* 0x000000011200780c */ /* 0x000fe20003f05070 */
[----:B------:R-:W-:Y:S01]  /*4f10*/  FMUL R9, R20, 0.63661974668502807617 ;  /* 0x3f22f98314097820 */ /* 0x000fe20000400000 */
[----:B------:R-:W-:Y:S01]  /*4f20*/  UMOV UR4, 0x33333333 ;  /* 0x3333333300047882 */ /* 0x000fe20000000000 */
[----:B------:R-:W-:Y:S01]  /*4f30*/  UMOV UR5, 0x3fd33333 ;  /* 0x3fd3333300057882 */ /* 0x000fe20000000000 */
[----:B------:R-:W-:Y:S01]  /*4f40*/  FSEL R0, R0, -0.00019574658654164522886, !P0 ;  /* 0xb94d415300007808 */ /* 0x000fe20004000000 */
[----:B--2---:R-:W-:Y:S01]  /*4f50*/  DMUL R14, R14, UR4 ;  /* 0x000000040e0e7c28 */ /* 0x004fe20008000000 */
        /* <DEDUP_REMOVED lines=30> */
.L_x_694:
        /* <DEDUP_REMOVED lines=44> */
.L_x_693:
[----:B------:R-:W-:Y:S05]  /*5400*/  BSYNC.RECONVERGENT B0 ;  /* 0x0000000000007941 */ /* 0x000fea0003800200 */
.L_x_692:
        /* <DEDUP_REMOVED lines=36> */
.L_x_697:
        /* <DEDUP_REMOVED lines=33> */
[----:B0-----:R-:W-:Y:S02]  /*5860*/  LEA.HI R17, R9, R0, RZ, 0x1 ;  /* 0x0000000009117211 */ /* 0x001fe400078f08ff */
        /* <DEDUP_REMOVED lines=10> */
.L_x_696:
[----:B------:R-:W-:Y:S05]  /*5910*/  BSYNC.RECONVERGENT B0 ;  /* 0x0000000000007941 */ /* 0x000fea0003800200 */
.L_x_695:
[----:B------:R-:W-:Y:S01]  /*5920*/  FMUL R5, R4, R4 ;  /* 0x0000000404057220 */ /* 0x000fe20000400000 */
[C---:B------:R-:W-:Y:S01]  /*5930*/  LOP3.LUT R0, R17.reuse, 0x1, RZ, 0xc0, !PT ;  /* 0x0000000111007812 */ /* 0x040fe200078ec0ff */
[----:B------:R-:W0:Y:S01]  /*5940*/  LDC R21, c[0x0][0x39c] ;  /* 0x0000e700ff157b82 */ /* 0x000e220000000800 */
[----:B------:R-:W-:Y:S01]  /*5950*/  LOP3.LUT P1, RZ, R17, 0x2, RZ, 0xc0, !PT ;  /* 0x0000000211ff7812 */ /* 0x000fe2000782c0ff */
[----:B------:R-:W-:Y:S01]  /*5960*/  FFMA R10, R5, R10, -0.0013887860113754868507 ;  /* 0xbab607ed050a7423 */ /* 0x000fe2000000000a */
[----:B------:R-:W-:Y:S01]  /*5970*/  ISETP.NE.U32.AND P0, PT, R0, 0x1, PT ;  /* 0x000000010000780c */ /* 0x000fe20003f05070 */
[----:B------:R-:W-:Y:S01]  /*5980*/  UMOV UR4, 0x9999999a ;  /* 0x9999999a00047882 */ /* 0x000fe20000000000 */
[----:B------:R-:W-:Y:S02]  /*5990*/  UMOV UR5, 0x3fc99999 ;  /* 0x3fc9999900057882 */ /* 0x000fe40000000000 */
[----:B------:R-:W-:Y:S01]  /*59a0*/  FSEL R12, R12, 0.0083327032625675201416, !P0 ;  /* 0x3c0885e40c0c7808 */ /* 0x000fe20004000000 */
[----:B--2---:R-:W-:Y:S01]  /*59b0*/  DMUL R18, R18, UR4 ;  /* 0x0000000412127c28 */ /* 0x004fe20008000000 */
        /* <DEDUP_REMOVED lines=8> */
[----:B0-----:R-:W-:Y:S01]  /*5a40*/  FSETP.GE.AND P0, PT, |R21|, 105615, PT ;  /* 0x47ce47801500780b */ /* 0x001fe20003f06200 */
[----:B------:R-:W-:Y:S02]  /*5a50*/  IMAD.MOV.U32 R10, RZ, RZ, R7 ;  /* 0x000000ffff0a7224 */ /* 0x000fe400078e0007 */
[----:B------:R-:W-:-:S04]  /*5a60*/  @P1 FADD R0, RZ, -R0 ;  /* 0x80000000ff001221 */ /* 0x000fc80000000000 */
[----:B------:R-:W0:Y:S02]  /*5a70*/  F2F.F64.F32 R4, R0 ;  /* 0x0000000000047310 */ /* 0x000e240000201800 */
[----:B0-----:R-:W-:-:S06]  /*5a80*/  DFMA R4, R4, R18, R14 ;  /* 0x000000120404722b */ /* 0x001fcc000000000e */
[----:B------:R0:W2:Y:S01]  /*5a90*/  F2F.F32.F64 R15, R4 ;  /* 0x00000004000f7310 */ /* 0x0000a20000301000 */
        /* <DEDUP_REMOVED lines=12> */
.L_x_699:
        /* <DEDUP_REMOVED lines=41> */
[----:B---3--:R-:W-:-:S10]  /*5df0*/  DMUL R18, R16, UR4 ;  /* 0x0000000410127c28 */ /* 0x008fd40008000000 */
[----:B------:R-:W0:Y:S02]  /*5e00*/  F2F.F32.F64 R18, R18 ;  /* 0x0000001200127310 */ /* 0x000e240000301000 */
[----:B0-----:R-:W-:-:S07]  /*5e10*/  FSEL R10, -R18, R18, !P0 ;  /* 0x00000012120a7208 */ /* 0x001fce0004000100 */
.L_x_698:
        /* <DEDUP_REMOVED lines=18> */
[----:B------:R-:W3:Y:S01]  /*5f40*/  FCHK P0, R0, R19 ;  /* 0x0000001300007302 */ /* 0x000ee20000000000 */
[----:B0-----:R-:W-:-:S04]  /*5f50*/  FFMA R5, -R19, R4, 1 ;  /* 0x3f80000013057423 */ /* 0x001fc80000000104 */
[----:B------:R-:W-:-:S04]  /*5f60*/  FFMA R5, R4, R5, R4 ;  /* 0x0000000504057223 */ /* 0x000fc80000000004 */
[----:B------:R-:W-:-:S04]  /*5f70*/  FFMA R4, R0, R5, RZ ;  /* 0x0000000500047223 */ /* 0x000fc800000000ff */
[----:B------:R-:W-:-:S04]  /*5f80*/  FFMA R9, -R19, R4, R0 ;  /* 0x0000000413097223 */ /* 0x000fc80000000100 */
[----:B------:R-:W-:Y:S01]  /*5f90*/  FFMA R4, R5, R9, R4 ;  /* 0x0000000905047223 */ /* 0x000fe20000000004 */
[----:B---3--:R-:W-:Y:S06]  /*5fa0*/  @!P0 BRA `(.L_x_701) ;  /* 0x00000000000c8947 */ /* 0x008fec0003800000 */
[----:B------:R-:W-:-:S07]  /*5fb0*/  MOV R12, 0x5fd0 ;  /* 0x00005fd0000c7802 */ /* 0x000fce0000000f00 */
[----:B-12---:R-:W-:Y:S05]  /*5fc0*/  CALL.REL.NOINC `($__internal_4_$__cuda_sm3x_div_rn_noftz_f32_slowpath) ;  /* 0x0000008800cc7944 */ /* 0x006fea0003c00000 */
[----:B------:R-:W-:-:S07]  /*5fd0*/  IMAD.MOV.U32 R4, RZ, RZ, R0 ;  /* 0x000000ffff047224 */ /* 0x000fce00078e0000 */
.L_x_701:
[----:B------:R-:W-:Y:S05]  /*5fe0*/  BSYNC.RECONVERGENT B2 ;  /* 0x0000000000027941 */ /* 0x000fea0003800200 */
.L_x_700:
[----:B------:R-:W-:Y:S01]  /*5ff0*/  IMAD.MOV.U32 R5, RZ, RZ, 0x3f000000 ;  /* 0x3f000000ff057424 */ /* 0x000fe200078e00ff */
[----:B------:R-:W0:Y:S01]  /*6000*/  LDC R0, c[0x0][0x39c] ;  /* 0x0000e700ff007b82 */ /* 0x000e220000000800 */
[----:B------:R-:W-:Y:S01]  /*6010*/  BSSY.RECONVERGENT B0, `(.L_x_702) ;  /* 0x000004b000007945 */ /* 0x000fe20003800200 */
[----:B------:R-:W-:Y:S02]  /*6020*/  IMAD.MOV.U32 R9, RZ, RZ, 0x3f800000 ;  /* 0x3f800000ff097424 */ /* 0x000fe400078e00ff */
[----:B------:R-:W-:-:S05]  /*6030*/  LOP3.LUT R5, R5, 0x80000000, R4, 0xb8, !PT ;  /* 0x8000000005057812 */ /* 0x000fca00078eb804 */
[----:B------:R-:W-:Y:S01]  /*6040*/  FADD.RZ R5, R5, R4 ;  /* 0x0000000405057221 */ /* 0x000fe2000000c000 */
[----:B------:R-:W-:-:S04]  /*6050*/  VIADD R4, R11, 0x2 ;  /* 0x000000020b047836 */ /* 0x000fc80000000000 */
[----:B------:R-:W-:Y:S01]  /*6060*/  IMAD R4, R4, R4, RZ ;  /* 0x0000000404047224 */ /* 0x000fe200078e02ff */
[----:B------:R-:W3:Y:S04]  /*6070*/  FRND.TRUNC R5, R5 ;  /* 0x0000000500057307 */ /* 0x000ee8000020d000 */
[----:B------:R-:W-:Y:S02]  /*6080*/  I2FP.F32.U32 R4, R4 ;  /* 0x0000000400047245 */ /* 0x000fe40000201000 */
[----:B---3--:R-:W-:-:S13]  /*6090*/  FSETP.NEU.AND P0, PT, R5, 1, PT ;  /* 0x3f8000000500780b */ /* 0x008fda0003f0d000 */
[----:B------:R-:W-:Y:S05]  /*60a0*/  @!P0 BRA `(.L_x_703) ;  /* 0x0000000400048947 */ /* 0x000fea0003800000 */
[----:B------:R-:W-:-:S13]  /*60b0*/  FSETP.NAN.AND P0, PT, |R5|, |R5|, PT ;  /* 0x400000050500720b */ /* 0x000fda0003f08200 */
[----:B------:R-:W-:Y:S01]  /*60c0*/  @P0 FADD R9, R5, 2 ;  /* 0x4000000005090421 */ /* 0x000fe20000000000 */
[----:B------:R-:W-:Y:S06]  /*60d0*/  @P0 BRA `(.L_x_703) ;  /* 0x0000000000f80947 */ /* 0x000fec0003800000 */
[C---:B------:R-:W-:Y:S01]  /*60e0*/  FMUL R10, |R5|.reuse, 16777216 ;  /* 0x4b800000050a7820 */ /* 0x040fe20000400200 */
[C---:B------:R-:W-:Y:S02]  /*60f0*/  FSETP.GEU.AND P0, PT, |R5|.reuse, 1.175494350822287508e-38, PT ;  /* 0x008000000500780b */ /* 0x040fe40003f0e200 */
[----:B------:R-:W-:Y:S02]  /*6100*/  MOV R20, 0x3a2c32e4 ;  /* 0x3a2c32e400147802 */ /* 0x000fe40000000f00 */
[----:B------:R-:W-:Y:S02]  /*6110*/  FSEL R10, R10, |R5|, !P0 ;  /* 0x400000050a0a7208 */ /* 0x000fe40004000000 */
[----:B------:R-:W-:Y:S02]  /*6120*/  FSEL R17, RZ, -24, P0 ;  /* 0xc1c00000ff117808 */ /* 0x000fe40000000000 */
[----:B------:R-:W-:Y:S01]  /*6130*/  FSETP.NEU.AND P0, PT, |R5|, +INF , PT ;  /* 0x7f8000000500780b */ /* 0x000fe20003f0d200 */
[----:B------:R-:W-:-:S03]  /*6140*/  VIADD R9, R10, 0xc0cafb0d ;  /* 0xc0cafb0d0a097836 */ /* 0x000fc60000000000 */
[----:B------:R-:W-:Y:S02]  /*6150*/  FSETP.NEU.AND P0, PT, R5, RZ, P0 ;  /* 0x000000ff0500720b */ /* 0x000fe4000070d000 */
[----:B------:R-:W-:-:S05]  /*6160*/  LOP3.LUT R9, R9, 0xff800000, RZ, 0xc0, !PT ;  /* 0xff80000009097812 */ /* 0x000fca00078ec0ff */
[----:B------:R-:W-:-:S04]  /*6170*/  IMAD.IADD R10, R10, 0x1, -R9 ;  /* 0x000000010a0a7824 */ /* 0x000fc800078e0a09 */
[C---:B------:R-:W-:Y:S01]  /*6180*/  FADD R12, R10.reuse, 1 ;  /* 0x3f8000000a0c7421 */ /* 0x040fe20000000000 */
[----:B------:R-:W-:Y:S01]  /*6190*/  FADD R16, R10, -1 ;  /* 0xbf8000000a107421 */ /* 0x000fe20000000000 */
[----:B------:R-:W-:Y:S01]  /*61a0*/  I2FP.F32.S32 R10, R9 ;  /* 0x00000009000a7245 */ /* 0x000fe20000201400 */
[----:B------:R-:W-:Y:S02]  /*61b0*/  @!P0 FADD R5, R5, R5 ;  /* 0x0000000505058221 */ /* 0x000fe40000000000 */
[----:B------:R-:W-:Y:S01]  /*61c0*/  FADD R19, R16, R16 ;  /* 0x0000001010137221 */ /* 0x000fe20000000000 */
[----:B------:R-:W3:Y:S01]  /*61d0*/  MUFU.RCP R12, R12 ;  /* 0x0000000c000c7308 */ /* 0x000ee20000001000 */
[----:B------:R-:W-:Y:S02]  /*61e0*/  FFMA R14, R10, 1.1920928955078125e-07, R17 ;  /* 0x340000000a0e7823 */ /* 0x000fe40000000011 */
[----:B---3--:R-:W-:-:S04]  /*61f0*/  FMUL R9, R12, R19 ;  /* 0x000000130c097220 */ /* 0x008fc80000400000 */
        /* <DEDUP_REMOVED lines=12> */
[----:B------:R-:W-:Y:S01]  /*62c0*/  FMUL R18, R17, R18 ;  /* 0x0000001211127220 */ /* 0x000fe20000400000 */
[----:B------:R-:W-:Y:S02]  /*62d0*/  IMAD.MOV.U32 R17, RZ, RZ, 0x391fcb8e ;  /* 0x391fcb8eff117424 */ /* 0x000fe400078e00ff */
[----:B------:R-:W-:Y:S01]  /*62e0*/  FFMA R14, R9, 1.9251366722983220825e-08, R14 ;  /* 0x32a55e34090e7823 */ /* 0x000fe2000000000e */
[----:B------:R-:W-:-:S04]  /*62f0*/  FMUL R12, R18, 3 ;  /* 0x40400000120c7820 */ /* 0x000fc80000400000 */
[----:B------:R-:W-:-:S04]  /*6300*/  FFMA R19, R19, R12, R14 ;  /* 0x0000000c13137223 */ /* 0x000fc8000000000e */
[----:B------:R-:W-:-:S04]  /*6310*/  FFMA R19, R9, R18, R19 ;  /* 0x0000001209137223 */ /* 0x000fc80000000013 */
[----:B------:R-:W-:-:S04]  /*6320*/  FADD R12, R10, R19 ;  /* 0x000000130a0c7221 */ /* 0x000fc80000000000 */
[----:B------:R-:W-:Y:S01]  /*6330*/  FMUL R9, R12, 2 ;  /* 0x400000000c097820 */ /* 0x000fe20000400000 */
[----:B------:R-:W-:-:S03]  /*6340*/  FADD R10, -R10, R12 ;  /* 0x0000000c0a0a7221 */ /* 0x000fc60000000100 */
[----:B------:R-:W3:Y:S01]  /*6350*/  FRND R14, R9 ;  /* 0x00000009000e7307 */ /* 0x000ee20000201000 */
[----:B------:R-:W-:Y:S01]  /*6360*/  FADD R19, R19, -R10 ;  /* 0x8000000a13137221 */ /* 0x000fe20000000000 */
[----:B------:R-:W-:Y:S01]  /*6370*/  FFMA R12, R12, 2, -R9 ;  /* 0x400000000c0c7823 */ /* 0x000fe20000000809 */
[----:B------:R-:W-:-:S03]  /*6380*/  FSETP.GT.AND P2, PT, |R9|, 152, PT ;  /* 0x431800000900780b */ /* 0x000fc60003f44200 */
[----:B------:R-:W-:Y:S01]  /*6390*/  FFMA R19, R19, 2, R12 ;  /* 0x4000000013137823 */ /* 0x000fe2000000000c */
[----:B---3--:R-:W-:Y:S01]  /*63a0*/  FADD R10, R9, -R14 ;  /* 0x8000000e090a7221 */ /* 0x008fe20000000000 */
[----:B------:R-:W-:-:S03]  /*63b0*/  FSETP.GT.AND P1, PT, R14, RZ, PT ;  /* 0x000000ff0e00720b */ /* 0x000fc60003f24000 */
[----:B------:R-:W-:Y:S01]  /*63c0*/  FADD R10, R10, R19 ;  /* 0x000000130a0a7221 */ /* 0x000fe20000000000 */
[----:B------:R-:W-:Y:S02]  /*63d0*/  SEL R12, RZ, 0x83000000, P1 ;  /* 0x83000000ff0c7807 */ /* 0x000fe40000800000 */
[----:B------:R-:W-:Y:S01]  /*63e0*/  FSETP.GEU.AND P1, PT, R9, RZ, PT ;  /* 0x000000ff0900720b */ /* 0x000fe20003f2e000 */
[----:B------:R-:W-:Y:S02]  /*63f0*/  FFMA R17, R10, R17, 0.0013391353422775864601 ;  /* 0x3aaf85ed0a117423 */ /* 0x000fe40000000011 */
[----:B------:R-:W-:Y:S02]  /*6400*/  VIADD R14, R12, 0x7f000000 ;  /* 0x7f0000000c0e7836 */ /* 0x000fe40000000000 */
[C---:B------:R-:W-:Y:S02]  /*6410*/  FFMA R19, R10.reuse, R17, 0.0096188392490148544312 ;  /* 0x3c1d98560a137423 */ /* 0x040fe40000000011 */
[----:B------:R3:W4:Y:S02]  /*6420*/  F2I.NTZ R17, R9 ;  /* 0x0000000900117305 */ /* 0x0007240000203100 */
[----:B------:R-:W-:-:S04]  /*6430*/  FFMA R19, R10, R19, 0.055503588169813156128 ;  /* 0x3d6357bb0a137423 */ /* 0x000fc80000000013 */
[----:B------:R-:W-:Y:S01]  /*6440*/  FFMA R19, R10, R19, 0.24022644758224487305 ;  /* 0x3e75fdec0a137423 */ /* 0x000fe20000000013 */
[----:B---3--:R-:W-:-:S03]  /*6450*/  FSEL R9, RZ, +INF , !P1 ;  /* 0x7f800000ff097808 */ /* 0x008fc60004800000 */
[----:B------:R-:W-:-:S04]  /*6460*/  FFMA R19, R10, R19, 0.69314718246459960938 ;  /* 0x3f3172180a137423 */ /* 0x000fc80000000013 */
[----:B------:R-:W-:Y:S01]  /*6470*/  FFMA R19, R10, R19, 1 ;  /* 0x3f8000000a137423 */ /* 0x000fe20000000013 */
[----:B----4-:R-:W-:-:S03]  /*6480*/  IMAD R17, R17, 0x800000, -R12 ;  /* 0x0080000011117824 */ /* 0x010fc600078e0a0c */
[----:B------:R-:W-:-:S04]  /*6490*/  FMUL R14, R14, R19 ;  /* 0x000000130e0e7220 */ /* 0x000fc80000400000 */
[----:B------:R-:W-:Y:S01]  /*64a0*/  @!P2 FMUL R9, R17, R14 ;  /* 0x0000000e1109a220 */ /* 0x000fe20000400000 */
[----:B------:R-:W-:-:S07]  /*64b0*/  @!P0 LOP3.LUT R9, R5, 0x7fffffff, RZ, 0xc0, !PT ;  /* 0x7fffffff05098812 */ /* 0x000fce00078ec0ff */
.L_x_703:
[----:B------:R-:W-:Y:S05]  /*64c0*/  BSYNC.RECONVERGENT B0 ;  /* 0x0000000000007941 */ /* 0x000fea0003800200 */
.L_x_702:
[----:B------:R-:W-:Y:S01]  /*64d0*/  FADD R9, R4, R9 ;  /* 0x0000000904097221 */ /* 0x000fe20000000000 */
[----:B------:R-:W2:Y:S01]  /*64e0*/  LDCU UR4, c[0x0][0x3bc] ;  /* 0x00007780ff0477ac */ /* 0x000ea20008000800 */
[----:B------:R-:W-:Y:S01]  /*64f0*/  BSSY.RECONVERGENT B0, `(.L_x_704) ;  /* 0x0000010000007945 */ /* 0x000fe20003800200 */
[----:B0-----:R-:W-:Y:S01]  /*6500*/  FSETP.GE.AND P5, PT, |R0|, 105615, PT ;  /* 0x47ce47800000780b */ /* 0x001fe20003fa6200 */
[----:B------:R-:W-:Y:S01]  /*6510*/  VIADD R5, R9, 0xf3000000 ;  /* 0xf300000009057836 */ /* 0x000fe20000000000 */
[----:B------:R0:W3:Y:S04]  /*6520*/  MUFU.RSQ R4, R9 ;  /* 0x0000000900047308 */ /* 0x0000e80000001400 */
[----:B------:R-:W-:Y:S01]  /*6530*/  ISETP.GT.U32.AND P0, PT, R5, 0x727fffff, PT ;  /* 0x727fffff0500780c */ /* 0x000fe20003f04070 */
[----:B--2---:R-:W-:-:S12]  /*6540*/  FADD R15, R15, -UR4 ;  /* 0x800000040f0f7e21 */ /* 0x004fd80008000000 */
[----:B0--3--:R-:W-:Y:S05]  /*6550*/  @!P0 BRA `(.L_x_705) ;  /* 0x0000000000148947 */ /* 0x009fea0003800000 */
[----:B------:R-:W-:Y:S01]  /*6560*/  IMAD.MOV.U32 R0, RZ, RZ, R9 ;  /* 0x000000ffff007224 */ /* 0x000fe200078e0009 */
[----:B------:R-:W-:-:S07]  /*6570*/  MOV R19, 0x6590 ;  /* 0x0000659000137802 */ /* 0x000fce0000000f00 */
[----:B-1----:R-:W-:Y:S05]  /*6580*/  CALL.REL.NOINC `($__internal_3_$__cuda_sm20_sqrt_rn_f32_slowpath) ;  /* 0x0000008400007944 */ /* 0x002fea0003c00000 */
[----:B------:R-:W-:Y:S01]  /*6590*/  IMAD.MOV.U32 R10, RZ, RZ, R0 ;  /* 0x000000ffff0a7224 */ /* 0x000fe200078e0000 */
[----:B------:R-:W-:Y:S06]  /*65a0*/  BRA `(.L_x_706) ;  /* 0x0000000000107947 */ /* 0x000fec0003800000 */
.L_x_705:
[----:B------:R-:W-:Y:S01]  /*65b0*/  FMUL.FTZ R10, R9, R4 ;  /* 0x00000004090a7220 */ /* 0x000fe20000410000 */
[----:B------:R-:W-:-:S03]  /*65c0*/  FMUL.FTZ R0, R4, 0.5 ;  /* 0x3f00000004007820 */ /* 0x000fc60000410000 */
[----:B------:R-:W-:-:S04]  /*65d0*/  FFMA R5, -R10, R10, R9 ;  /* 0x0000000a0a057223 */ /* 0x000fc80000000109 */
[----:B------:R-:W-:-:S07]  /*65e0*/  FFMA R10, R5, R0, R10 ;  /* 0x00000000050a7223 */ /* 0x000fce000000000a */
.L_x_706:
[----:B------:R-:W-:Y:S05]  /*65f0*/  BSYNC.RECONVERGENT B0 ;  /* 0x0000000000007941 */ /* 0x000fea0003800200 */
.L_x_704:
[----:B------:R-:W0:Y:S01]  /*6600*/  LDCU UR4, c[0x0][0x3b0] ;  /* 0x00007600ff0477ac */ /* 0x000e220008000800 */
[----:B------:R-:W-:Y:S01]  /*6610*/  BSSY.RECONVERGENT B2, `(.L_x_707) ;  /* 0x0000011000027945 */ /* 0x000fe20003800200 */
[----:B0-----:R-:W-:-:S05]  /*6620*/  FMUL R10, R10, UR4 ;  /* 0x000000040a0a7c20 */ /* 0x001fca0008400000 */
[----:B------:R-:W-:-:S04]  /*6630*/  FSETP.GT.AND P4, PT, |R15|, |R10|, PT ;  /* 0x4000000a0f00720b */ /* 0x000fc80003f84200 */
[----:B------:R-:W-:Y:S02]  /*6640*/  FSEL R9, |R15|, |R10|, P4 ;  /* 0x4000000a0f097208 */ /* 0x000fe40002000200 */
[----:B------:R-:W-:Y:S02]  /*6650*/  FSEL R0, |R10|, |R15|, P4 ;  /* 0x4000000f0a007208 */ /* 0x000fe40002000200 */
[----:B------:R-:W0:Y:S08]  /*6660*/  MUFU.RCP R4, R9 ;  /* 0x0000000900047308 */ /* 0x000e300000001000 */
[----:B------:R-:W2:Y:S01]  /*6670*/  FCHK P0, R0, R9 ;  /* 0x0000000900007302 */ /* 0x000ea20000000000 */
[----:B0-----:R-:W-:-:S04]  /*6680*/  FFMA R5, -R9, R4, 1 ;  /* 0x3f80000009057423 */ /* 0x001fc80000000104 */
[----:B------:R-:W-:-:S04]  /*6690*/  FFMA R5, R4, R5, R4 ;  /* 0x0000000504057223 */ /* 0x000fc80000000004 */
[----:B------:R-:W-:-:S04]  /*66a0*/  FFMA R4, R0, R5, RZ ;  /* 0x0000000500047223 */ /* 0x000fc800000000ff */
[----:B------:R-:W-:-:S04]  /*66b0*/  FFMA R12, -R9, R4, R0 ;  /* 0x00000004090c7223 */ /* 0x000fc80000000100 */
[----:B------:R-:W-:Y:S01]  /*66c0*/  FFMA R4, R5, R12, R4 ;  /* 0x0000000c05047223 */ /* 0x000fe20000000004 */
[----:B--2---:R-:W-:Y:S06]  /*66d0*/  @!P0 BRA `(.L_x_708) ;  /* 0x0000000000108947 */ /* 0x004fec0003800000 */
[----:B------:R-:W-:Y:S02]  /*66e0*/  MOV R19, R9 ;  /* 0x0000000900137202 */ /* 0x000fe40000000f00 */
[----:B------:R-:W-:-:S07]  /*66f0*/  MOV R12, 0x6710 ;  /* 0x00006710000c7802 */ /* 0x000fce0000000f00 */
[----:B-1----:R-:W-:Y:S05]  /*6700*/  CALL.REL.NOINC `($__internal_4_$__cuda_sm3x_div_rn_noftz_f32_slowpath) ;  /* 0x0000008000fc7944 */ /* 0x002fea0003c00000 */
[----:B------:R-:W-:-:S07]  /*6710*/  IMAD.MOV.U32 R4, RZ, RZ, R0 ;  /* 0x000000ffff047224 */ /* 0x000fce00078e0000 */
.L_x_708:
[----:B------:R-:W-:Y:S05]  /*6720*/  BSYNC.RECONVERGENT B2 ;  /* 0x0000000000027941 */ /* 0x000fea0003800200 */
.L_x_707:
[----:B------:R-:W-:Y:S02]  /*6730*/  IMAD.MOV.U32 R5, RZ, RZ, 0x3b33710b ;  /* 0x3b33710bff057424 */ /* 0x000fe400078e00ff */
[----:B------:R-:W-:Y:S01]  /*6740*/  FMUL R0, R4, R4 ;  /* 0x0000000404007220 */ /* 0x000fe20000400000 */
[----:B------:R-:W-:Y:S01]  /*6750*/  IMAD.MOV.U32 R12, RZ, RZ, 0x3f6ee581 ;  /* 0x3f6ee581ff0c7424 */ /* 0x000fe200078e00ff */
[----:B------:R-:W-:Y:S01]  /*6760*/  ISETP.GE.AND P0, PT, R10, RZ, PT ;  /* 0x000000ff0a00720c */ /* 0x000fe20003f06270 */
        /* <DEDUP_REMOVED lines=16> */
[-C--:B------:R-:W-:Y:S02]  /*6870*/  FSEL R0, R0, R5.reuse, P4 ;  /* 0x0000000500007208 */ /* 0x080fe40002000000 */
[----:B------:R-:W-:-:S05]  /*6880*/  FSEL R5, R5, -R5, P4 ;  /* 0x8000000505057208 */ /* 0x000fca0002000000 */
[----:B------:R-:W-:Y:S01]  /*6890*/  @!P0 FFMA R0, R4, 1.6832555532455444336, R5 ;  /* 0x3fd774eb04008823 */ /* 0x000fe20000000005 */
[----:B------:R-:W-:-:S05]  /*68a0*/  IMAD.MOV.U32 R4, RZ, RZ, 0x4016cbe4 ;  /* 0x4016cbe4ff047424 */ /* 0x000fca00078e00ff */
[----:B------:R-:W-:Y:S02]  /*68b0*/  @!P2 FSEL R0, R4, 0.78539818525314331055, !P0 ;  /* 0x3f490fdb0400a808 */ /* 0x000fe40004000000 */
[----:B------:R-:W-:Y:S02]  /*68c0*/  @!P1 FSEL R0, RZ, 3.1415927410125732422, P0 ;  /* 0x40490fdbff009808 */ /* 0x000fe40000000000 */
[----:B------:R-:W-:Y:S02]  /*68d0*/  FSETP.NAN.AND P0, PT, R10, R10, PT ;  /* 0x0000000a0a00720b */ /* 0x000fe40003f08000 */
[----:B------:R-:W-:Y:S01]  /*68e0*/  LOP3.LUT R15, R0, 0x80000000, R15, 0xb8, !PT ;  /* 0x80000000000f7812 */ /* 0x000fe200078eb80f */
[----:B------:R-:W-:-:S03]  /*68f0*/  IMAD.MOV.U32 R0, RZ, RZ, R6 ;  /* 0x000000ffff007224 */ /* 0x000fc600078e0006 */
[----:B------:R-:W-:Y:S01]  /*6900*/  FSEL R15, R10, R15, P0 ;  /* 0x0000000f0a0f7208 */ /* 0x000fe20000000000 */
[----:B------:R-:W-:-:S03]  /*6910*/  IMAD.MOV.U32 R10, RZ, RZ, R7 ;  /* 0x000000ffff0a7224 */ /* 0x000fc600078e0007 */
[----:B------:R-:W0:Y:S02]  /*6920*/  F2F.F64.F32 R4, R15 ;  /* 0x0000000f00047310 */ /* 0x000e240000201800 */
[----:B0-----:R-:W-:-:S06]  /*6930*/  DMUL R4, R4, UR4 ;  /* 0x0000000404047c28 */ /* 0x001fcc0008000000 */
[----:B------:R0:W2:Y:S01]  /*6940*/  F2F.F32.F64 R9, R4 ;  /* 0x0000000400097310 */ /* 0x0000a20000301000 */
[----:B------:R-:W-:Y:S05]  /*6950*/  @!P5 BRA `(.L_x_709) ;  /* 0x0000000000e0d947 */ /* 0x000fea0003800000 */
[----:B------:R-:W3:Y:S02]  /*6960*/  LDC R17, c[0x0][0x39c] ;  /* 0x0000e700ff117b82 */ /* 0x000ee40000000800 */
[----:B---3--:R-:W-:-:S13]  /*6970*/  FSETP.NEU.AND P0, PT, |R17|, +INF , PT ;  /* 0x7f8000001100780b */ /* 0x008fda0003f0d200 */
[----:B------:R-:W-:Y:S01]  /*6980*/  @!P0 FMUL R10, RZ, R17 ;  /* 0x00000011ff0a8220 */ /* 0x000fe20000400000 */
[----:B------:R-:W-:Y:S01]  /*6990*/  @!P0 MOV R0, RZ ;  /* 0x000000ff00008202 */ /* 0x000fe20000000f00 */
[----:B------:R-:W-:Y:S06]  /*69a0*/  @!P0 BRA `(.L_x_709) ;  /* 0x0000000000cc8947 */ /* 0x000fec0003800000 */
[----:B0-----:R-:W-:Y:S01]  /*69b0*/  IMAD.SHL.U32 R4, R17, 0x100, RZ ;  /* 0x0000010011047824 */ /* 0x001fe200078e00ff */
[----:B------:R-:W0:Y:S01]  /*69c0*/  LDCU.64 UR10, c[0x4][URZ] ;  /* 0x01000000ff0a77ac */ /* 0x000e220008000a00 */
[----:B------:R-:W-:Y:S02]  /*69d0*/  IMAD.MOV.U32 R12, RZ, RZ, RZ ;  /* 0x000000ffff0c7224 */ /* 0x000fe400078e00ff */
[----:B------:R-:W-:Y:S01]  /*69e0*/  IMAD.MOV.U32 R21, RZ, RZ, RZ ;  /* 0x000000ffff157224 */ /* 0x000fe200078e00ff */
[----:B------:R-:W-:Y:S01]  /*69f0*/  LOP3.LUT R23, R4, 0x80000000, RZ, 0xfc, !PT ;  /* 0x8000000004177812 */ /* 0x000fe200078efcff */
[----:B------:R-:W-:Y:S01]  /*6a00*/  IMAD.MOV.U32 R0, RZ, RZ, R1 ;  /* 0x000000ffff007224 */ /* 0x000fe200078e0001 */
[----:B------:R-:W-:-:S06]  /*6a10*/  UMOV UR4, URZ ;  /* 0x000000ff00047c82 */ /* 0x000fcc0008000000 */
.L_x_710:
        /* <DEDUP_REMOVED lines=9> */
[----:B------:R-:W-:Y:S01]  /*6ab0*/  IADD3.X R12, PT, PT, R5, R21, RZ, P0, !PT ;  /* 0x00000015050c7210 */ /* 0x000fe200007fe4ff */
        /* <DEDUP_REMOVED lines=15> */
[----:B------:R-:W-:Y:S01]  /*6bb0*/  UMOV UR5, 0x3bf921fb ;  /* 0x3bf921fb00057882 */ /* 0x000fe20000000000 */
[----:B------:R-:W-:-:S02]  /*6bc0*/  ISETP.GE.AND P1, PT, R17, RZ, PT ;  /* 0x000000ff1100720c */ /* 0x000fc40003f26270 */
[-C--:B----4-:R-:W-:Y:S02]  /*6bd0*/  @P0 SHF.L.W.U32.HI R0, R5, R10.reuse, R0 ;  /* 0x0000000a05000219 */ /* 0x090fe40000010e00 */
[----:B-----5:R-:W-:-:S04]  /*6be0*/  @P0 SHF.L.W.U32.HI R5, R4, R10, R5 ;  /* 0x0000000a04050219 */ /* 0x020fc80000010e05 */
        /* <DEDUP_REMOVED lines=14> */
[----:B0--3--:R-:W-:-:S07]  /*6cd0*/  FSEL R10, -R18, R18, !P0 ;  /* 0x00000012120a7208 */ /* 0x009fce0004000100 */
.L_x_709:
[----:B------:R-:W-:Y:S01]  /*6ce0*/  IMAD.MOV.U32 R19, RZ, RZ, R10 ;  /* 0x000000ffff137224 */ /* 0x000fe200078e000a */
[----:B0-----:R-:W-:Y:S01]  /*6cf0*/  MOV R5, 0x3c190000 ;  /* 0x3c19000000057802 */ /* 0x001fe20000000f00 */
[----:B------:R-:W-:Y:S01]  /*6d00*/  BSSY.RECONVERGENT B2, `(.L_x_711) ;  /* 0x000001a000027945 */ /* 0x000fe20003800200 */
[----:B------:R-:W-:Y:S01]  /*6d10*/  LOP3.LUT R0, R0, 0x1, RZ, 0xc0, !PT ;  /* 0x0000000100007812 */ /* 0x000fe200078ec0ff */
[C---:B------:R-:W-:Y:S01]  /*6d20*/  FMUL R4, R19.reuse, R19 ;  /* 0x0000001313047220 */ /* 0x040fe20000400000 */
[----:B------:R-:W-:Y:S02]  /*6d30*/  FSETP.NEU.AND P0, PT, |R19|, 0.00049096695147454738617, PT ;  /* 0x3a00b43c1300780b */ /* 0x000fe40003f0d200 */
[----:B------:R-:W-:Y:S01]  /*6d40*/  ISETP.NE.U32.AND P1, PT, R0, 0x1, PT ;  /* 0x000000010000780c */ /* 0x000fe20003f25070 */
[----:B------:R-:W-:Y:S01]  /*6d50*/  FFMA R5, R4, R5, 0.003265380859375 ;  /* 0x3b56000004057423 */ /* 0x000fe20000000005 */
[----:B------:R-:W-:-:S03]  /*6d60*/  VIADD R0, R11, 0x3 ;  /* 0x000000030b007836 */ /* 0x000fc60000000000 */
[C---:B------:R-:W-:Y:S02]  /*6d70*/  FFMA R5, R4.reuse, R5, 0.0242919921875 ;  /* 0x3cc7000004057423 */ /* 0x040fe40000000005 */
[----:B------:R-:W-:Y:S02]  /*6d80*/  I2FP.F32.U32 R0, R0 ;  /* 0x0000000000007245 */ /* 0x000fe40000201000 */
[----:B------:R-:W-:-:S04]  /*6d90*/  FFMA R5, R4, R5, 0.053466796875 ;  /* 0x3d5b000004057423 */ /* 0x000fc80000000005 */
[----:B------:R-:W-:-:S04]  /*6da0*/  FFMA R5, R4, R5, 0.13337790966033935547 ;  /* 0x3e08943804057423 */ /* 0x000fc80000000005 */
[C---:B------:R-:W-:Y:S01]  /*6db0*/  FFMA R5, R4.reuse, R5, 0.33333230018615722656 ;  /* 0x3eaaaa8804057423 */ /* 0x040fe20000000005 */
[----:B------:R-:W-:-:S04]  /*6dc0*/  FMUL R4, R4, R19 ;  /* 0x0000001304047220 */ /* 0x000fc80000400000 */
[----:B------:R-:W-:-:S06]  /*6dd0*/  @P0 FFMA R19, R5, R4, R19 ;  /* 0x0000000405130223 */ /* 0x000fcc0000000013 */
        /* <DEDUP_REMOVED lines=12> */
.L_x_712:
[----:B------:R-:W-:Y:S05]  /*6ea0*/  BSYNC.RECONVERGENT B2 ;  /* 0x0000000000027941 */ /* 0x000fea0003800200 */
.L_x_711:
[----:B------:R-:W-:Y:S01]  /*6eb0*/  IMAD.MOV.U32 R5, RZ, RZ, 0x3f000000 ;  /* 0x3f000000ff057424 */ /* 0x000fe200078e00ff */
[----:B------:R-:W0:Y:S01]  /*6ec0*/  LDCU UR4, c[0x0][0x3b0] ;  /* 0x00007600ff0477ac */ /* 0x000e220008000800 */
[----:B------:R-:W-:Y:S03]  /*6ed0*/  BSSY.RECONVERGENT B0, `(.L_x_713) ;  /* 0x0000049000007945 */ /* 0x000fe60003800200 */
[----:B------:R-:W-:-:S05]  /*6ee0*/  LOP3.LUT R5, R5, 0x80000000, R4, 0xb8, !PT ;  /* 0x8000000005057812 */ /* 0x000fca00078eb804 */
[----:B------:R-:W-:-:S06]  /*6ef0*/  FADD.RZ R5, R5, R4 ;  /* 0x0000000405057221 */ /* 0x000fcc000000c000 */
[----:B------:R-:W3:Y:S02]  /*6f00*/  F2I.TRUNC.NTZ R5, R5 ;  /* 0x0000000500057305 */ /* 0x000ee4000020f100 */
[----:B---3--:R-:W-:-:S05]  /*6f10*/  VIADD R0, R5, UR8 ;  /* 0x0000000805007c36 */ /* 0x008fca0008000000 */
        /* <DEDUP_REMOVED lines=24> */
.L_x_715:
        /* <DEDUP_REMOVED lines=29> */
[C---:B------:R-:W-:Y:S02]  /*7270*/  SHF.L.W.U32.HI R15, R5.reuse, 0x2, R0 ;  /* 0x00000002050f7819 */ /* 0x040fe40000010e00 */
[----:B------:R-:W-:Y:S02]  /*7280*/  SHF.L.U32 R5, R5, 0x2, RZ ;  /* 0x0000000205057819 */ /* 0x000fe400000006ff */
[----:B------:R-:W-:-:S02]  /*7290*/  SHF.R.S32.HI R4, RZ, 0x1f, R15 ;  /* 0x0000001fff047819 */ /* 0x000fc4000001140f */
[----:B------:R-:W-:Y:S02]  /*72a0*/  SHF.R.U32.HI R0, RZ, 0x1e, R0 ;  /* 0x0000001eff007819 */ /* 0x000fe40000011600 */
[C---:B------:R-:W-:Y:S02]  /*72b0*/  LOP3.LUT R18, R4.reuse, R5, RZ, 0x3c, !PT ;  /* 0x0000000504127212 */ /* 0x040fe400078e3cff */
[----:B------:R-:W-:Y:S02]  /*72c0*/  LOP3.LUT R19, R4, R15, RZ, 0x3c, !PT ;  /* 0x0000000f04137212 */ /* 0x000fe400078e3cff */
[C---:B0-----:R-:W-:Y:S02]  /*72d0*/  LOP3.LUT R10, R15.reuse, R20, RZ, 0x3c, !PT ;  /* 0x000000140f0a7212 */ /* 0x041fe400078e3cff */
[----:B------:R-:W-:Y:S02]  /*72e0*/  LEA.HI R15, R15, R0, RZ, 0x1 ;  /* 0x000000000f0f7211 */ /* 0x000fe400078f08ff */
[----:B------:R-:W0:Y:S01]  /*72f0*/  I2F.F64.S64 R18, R18 ;  /* 0x0000001200127312 */ /* 0x000e220000301c00 */
[----:B------:R-:W-:-:S02]  /*7300*/  ISETP.GE.AND P1, PT, R10, RZ, PT ;  /* 0x000000ff0a00720c */ /* 0x000fc40003f26270 */
[----:B------:R-:W-:-:S04]  /*7310*/  IMAD.MOV R0, RZ, RZ, -R15 ;  /* 0x000000ffff007224 */ /* 0x000fc800078e0a0f */
[----:B------:R-:W-:Y:S01]  /*7320*/  @!P0 IMAD.MOV.U32 R15, RZ, RZ, R0 ;  /* 0x000000ffff0f8224 */ /* 0x000fe200078e0000 */
[----:B0-----:R-:W-:-:S10]  /*7330*/  DMUL R4, R18, UR4 ;  /* 0x0000000412047c28 */ /* 0x001fd40008000000 */
[----:B------:R-:W0:Y:S02]  /*7340*/  F2F.F32.F64 R4, R4 ;  /* 0x0000000400047310 */ /* 0x000e240000301000 */
[----:B0-----:R-:W-:-:S07]  /*7350*/  FSEL R0, -R4, R4, !P1 ;  /* 0x0000000404007208 */ /* 0x001fce0004800100 */
.L_x_714:
[----:B------:R-:W-:Y:S05]  /*7360*/  BSYNC.RECONVERGENT B0 ;  /* 0x0000000000007941 */ /* 0x000fea0003800200 */
.L_x_713:
        /* <DEDUP_REMOVED lines=37> */
.L_x_718:
        /* <DEDUP_REMOVED lines=32> */
[----:B0-----:R-:W-:Y:S02]  /*77c0*/  SHF.R.U32.HI R19, RZ, 0x1e, R0 ;  /* 0x0000001eff137819 */ /* 0x001fe40000011600 */
        /* <DEDUP_REMOVED lines=11> */
.L_x_717:
[----:B------:R-:W-:Y:S05]  /*7880*/  BSYNC.RECONVERGENT B0 ;  /* 0x0000000000007941 */ /* 0x000fea0003800200 */
.L_x_716:
        /* <DEDUP_REMOVED lines=36> */
.L_x_721:
        /* <DEDUP_REMOVED lines=44> */
.L_x_720:
[----:B------:R-:W-:Y:S05]  /*7d90*/  BSYNC.RECONVERGENT B0 ;  /* 0x0000000000007941 */ /* 0x000fea0003800200 */
.L_x_719:
        /* <DEDUP_REMOVED lines=32> */
[----:B------:R-:W-:Y:S01]  /*7fa0*/  IMAD.MOV.U32 R0, RZ, RZ, R1 ;  /* 0x000000ffff007224 */ /* 0x000fe200078e0001 */
[----:B------:R-:W-:Y:S01]  /*7fb0*/  LOP3.LUT R24, R4, 0x80000000, RZ, 0xfc, !PT ;  /* 0x8000000004187812 */ /* 0x000fe200078efcff */
[----:B------:R-:W-:Y:S01]  /*7fc0*/  UMOV UR5, URZ ;  /* 0x000000ff00057c82 */ /* 0x000fe20008000000 */
[----:B------:R-:W-:-:S05]  /*7fd0*/  UMOV UR4, URZ ;  /* 0x000000ff00047c82 */ /* 0x000fca0008000000 */
.L_x_724:
[----:B---3--:R-:W-:Y:S01]  /*7fe0*/  IMAD.U32 R5, RZ, RZ, UR11 ;  /* 0x0000000bff057e24 */ /* 0x008fe2000f8e00ff */
[----:B------:R-:W-:-:S05]  /*7ff0*/  MOV R4, UR10 ;  /* 0x0000000a00047c02 */ /* 0x000fca0008000f00 */
        /* <DEDUP_REMOVED lines=9> */
[----:B---3--:R-:W-:Y:S01]  /*8090*/  VIADD R0, R0, 0x4 ;  /* 0x0000000400007836 */ /* 0x008fe20000000000 */
        /* <DEDUP_REMOVED lines=16> */
[--C-:B------:R-:W-:Y:S02]  /*81a0*/  SHF.R.U32.HI R25, RZ, 0x1e, R0.reuse ;  /* 0x0000001eff197819 */ /* 0x100fe40000011600 */
[C---:B------:R-:W-:Y:S01]  /*81b0*/  SHF.L.W.U32.HI R24, R4.reuse, 0x2, R0 ;  /* 0x0000000204187819 */ /* 0x040fe20000010e00 */
[----:B------:R-:W-:Y:S01]  /*81c0*/  IMAD.SHL.U32 R4, R4, 0x4, RZ ;  /* 0x0000000404047824 */ /* 0x000fe200078e00ff */
[----:B------:R-:W-:Y:S02]  /*81d0*/  ISETP.GE.AND P0, PT, R23, RZ, PT ;  /* 0x000000ff1700720c */ /* 0x000fe40003f06270 */
[----:B------:R-:W-:-:S02]  /*81e0*/  SHF.R.S32.HI R5, RZ, 0x1f, R24 ;  /* 0x0000001fff057819 */ /* 0x000fc40000011418 */
[C---:B------:R-:W-:Y:S02]  /*81f0*/  LOP3.LUT R23, R24.reuse, R23, RZ, 0x3c, !PT ;  /* 0x0000001718177212 */ /* 0x040fe400078e3cff */
[C---:B------:R-:W-:Y:S02]  /*8200*/  LOP3.LUT R4, R5.reuse, R4, RZ, 0x3c, !PT ;  /* 0x0000000405047212 */ /* 0x040fe400078e3cff */
[----:B------:R-:W-:Y:S02]  /*8210*/  LOP3.LUT R5, R5, R24, RZ, 0x3c, !PT ;  /* 0x0000001805057212 */ /* 0x000fe400078e3cff */
[----:B------:R-:W-:Y:S02]  /*8220*/  LEA.HI R24, R24, R25, RZ, 0x1 ;  /* 0x0000001918187211 */ /* 0x000fe400078f08ff */
[----:B------:R-:W-:Y:S02]  /*8230*/  ISETP.GE.AND P1, PT, R23, RZ, PT ;  /* 0x000000ff1700720c */ /* 0x000fe40003f26270 */
[----:B------:R-:W4:Y:S01]  /*8240*/  I2F.F64.S64 R4, R4 ;  /* 0x0000000400047312 */ /* 0x000f220000301c00 */
[----:B------:R-:W-:-:S05]  /*8250*/  IMAD.MOV R0, RZ, RZ, -R24 ;  /* 0x000000ffff007224 */ /* 0x000fca00078e0a18 */
[----:B------:R-:W-:Y:S01]  /*8260*/  @!P0 MOV R24, R0 ;  /* 0x0000000000188202 */ /* 0x000fe20000000f00 */
[----:B----4-:R-:W-:-:S10]  /*8270*/  DMUL R18, R4, UR4 ;  /* 0x0000000404127c28 */ /* 0x010fd40008000000 */
[----:B------:R-:W4:Y:S02]  /*8280*/  F2F.F32.F64 R18, R18 ;  /* 0x0000001200127310 */ /* 0x000f240000301000 */
[----:B---34-:R-:W-:-:S07]  /*8290*/  FSEL R0, -R18, R18, !P1 ;  /* 0x0000001212007208 */ /* 0x018fce0004800100 */
.L_x_723:
[----:B------:R-:W-:Y:S05]  /*82a0*/  BSYNC.RECONVERGENT B0 ;  /* 0x0000000000007941 */ /* 0x000fea0003800200 */
.L_x_722:
        /* <DEDUP_REMOVED lines=13> */
[----:B------:R-:W-:Y:S01]  /*8380*/  FSEL R0, R0, 1, P0 ;  /* 0x3f80000000007808 */ /* 0x000fe20000000000 */
[----:B------:R-:W-:Y:S02]  /*8390*/  BSSY.RECONVERGENT B0, `(.L_x_725) ;  /* 0x0000047000007945 */ /* 0x000fe40003800200 */
[----:B------:R-:W-:Y:S01]  /*83a0*/  FFMA R4, R5, R4, R18 ;  /* 0x0000000405047223 */ /* 0x000fe20000000012 */
[----:B------:R-:W-:-:S02]  /*83b0*/  FSEL R18, -R16, -0.16666662693023681641, !P0 ;  /* 0xbe2aaaa810127808 */ /* 0x000fc40004000100 */
[----:B------:R-:W-:-:S03]  /*83c0*/  FSETP.GE.AND P0, PT, |R20|, 105615, PT ;  /* 0x47ce47801400780b */ /* 0x000fc60003f06200 */
[C---:B------:R-:W-:Y:S01]  /*83d0*/  FFMA R4, R5.reuse, R4, R18 ;  /* 0x0000000405047223 */ /* 0x040fe20000000012 */
        /* <DEDUP_REMOVED lines=22> */
.L_x_727:
[----:B0-----:R-:W-:Y:S01]  /*8540*/  IMAD.U32 R4, RZ, RZ, UR10 ;  /* 0x0000000aff047e24 */ /* 0x001fe2000f8e00ff */
        /* <DEDUP_REMOVED lines=43> */
.L_x_726:
[----:B------:R-:W-:Y:S05]  /*8800*/  BSYNC.RECONVERGENT B0 ;  /* 0x0000000000007941 */ /* 0x000fea0003800200 */
.L_x_725:
        /* <DEDUP_REMOVED lines=21> */
[----:B------:R0:W3:Y:S02]  /*8960*/  F2F.F64.F32 R14, R0 ;  /* 0x00000000000e7310 */ /* 0x0000e40000201800 */
[----:B------:R-:W-:-:S04]  /*8970*/  FFMA R4, R5, -7.5497894158615963534e-08, R4 ;  /* 0xb3a2216805047823 */ /* 0x000fc80000000004 */
[----:B------:R-:W-:Y:S01]  /*8980*/  FFMA R4, R5, -5.3903029534742383927e-15, R4 ;  /* 0xa7c234c505047823 */ /* 0x000fe20000000004 */
[----:B------:R-:W-:Y:S06]  /*8990*/  @!P0 BRA `(.L_x_729) ;  /* 0x0000000000dc8947 */ /* 0x000fec0003800000 */
[----:B------:R-:W-:-:S13]  /*89a0*/  FSETP.NEU.AND P0, PT, |R24|, +INF , PT ;  /* 0x7f8000001800780b */ /* 0x000fda0003f0d200 */
[----:B------:R-:W-:Y:S01]  /*89b0*/  @!P0 FMUL R4, RZ, R24 ;  /* 0x00000018ff048220 */ /* 0x000fe20000400000 */
[----:B------:R-:W-:Y:S01]  /*89c0*/  @!P0 MOV R17, RZ ;  /* 0x000000ff00118202 */ /* 0x000fe20000000f00 */
[----:B------:R-:W-:Y:S06]  /*89d0*/  @!P0 BRA `(.L_x_729) ;  /* 0x0000000000cc8947 */ /* 0x000fec0003800000 */
[----:B------:R-:W-:Y:S01]  /*89e0*/  IMAD.SHL.U32 R4, R24, 0x100, RZ ;  /* 0x0000010018047824 */ /* 0x000fe200078e00ff */
[----:B------:R-:W4:Y:S01]  /*89f0*/  LDCU.64 UR10, c[0x4][URZ] ;  /* 0x01000000ff0a77ac */ /* 0x000f220008000a00 */
[----:B------:R-:W-:Y:S02]  /*8a00*/  IMAD.MOV.U32 R20, RZ, RZ, RZ ;  /* 0x000000ffff147224 */ /* 0x000fe400078e00ff */
[----:B0-----:R-:W-:Y:S01]  /*8a10*/  IMAD.MOV.U32 R0, RZ, RZ, R1 ;  /* 0x000000ffff007224 */ /* 0x001fe200078e0001 */
[----:B------:R-:W-:Y:S01]  /*8a20*/  LOP3.LUT R17, R4, 0x80000000, RZ, 0xfc, !PT ;  /* 0x8000000004117812 */ /* 0x000fe200078efcff */
[----:B------:R-:W-:Y:S01]  /*8a30*/  UMOV UR5, URZ ;  /* 0x000000ff00057c82 */ /* 0x000fe20008000000 */
[----:B------:R-:W-:-:S05]  /*8a40*/  UMOV UR4, URZ ;  /* 0x000000ff00047c82 */ /* 0x000fca0008000000 */
.L_x_730:
[----:B----4-:R-:W-:Y:S02]  /*8a50*/  IMAD.U32 R4, RZ, RZ, UR10 ;  /* 0x0000000aff047e24 */ /* 0x010fe4000f8e00ff */
[----:B------:R-:W-:-:S05]  /*8a60*/  IMAD.U32 R5, RZ, RZ, UR11 ;  /* 0x0000000bff057e24 */ /* 0x000fca000f8e00ff */
[----:B------:R-:W4:Y:S01]  /*8a70*/  LDG.E.CONSTANT R4, desc[UR6][R4.64] ;  /* 0x0000000604047981 */ /* 0x000f22000c1e9900 */
[----:B------:R-:W-:Y:S02]  /*8a80*/  UIADD3 UR10, UP0, UPT, UR10, 0x4, URZ ;  /* 0x000000040a0a7890 */ /* 0x000fe4000ff1e0ff */
[----:B------:R-:W-:Y:S02]  /*8a90*/  UIADD3 UR4, UPT, UPT, UR4, 0x1, URZ ;  /* 0x0000000104047890 */ /* 0x000fe4000fffe0ff */
[----:B------:R-:W-:Y:S02]  /*8aa0*/  UIADD3.X UR11, UPT, UPT, URZ, UR11, URZ, UP0, !UPT ;  /* 0x0000000bff0b7290 */ /* 0x000fe400087fe4ff */
[----:B------:R-:W-:Y:S01]  /*8ab0*/  UISETP.NE.AND UP0, UPT, UR4, 0x6, UPT ;  /* 0x000000060400788c */ /* 0x000fe2000bf05270 */
[----:B----4-:R-:W-:-:S03]  /*8ac0*/  IMAD.WIDE.U32 R22, R4, R17, RZ ;  /* 0x0000001104167225 */ /* 0x010fc600078e00ff */
        /* <DEDUP_REMOVED lines=36> */
.L_x_729:
[----:B------:R-:W-:Y:S05]  /*8d10*/  BSYNC.RECONVERGENT B0 ;  /* 0x0000000000007941 */ /* 0x000fea0003800200 */
.L_x_728:
[----:B------:R-:W-:Y:S01]  /*8d20*/  FMUL R5, R4, R4 ;  /* 0x0000000404057220 */ /* 0x000fe20000400000 */
[C---:B0-----:R-:W-:Y:S01]  /*8d30*/  LOP3.LUT R0, R17.reuse, 0x1, RZ, 0xc0, !PT ;  /* 0x0000000111007812 */ /* 0x041fe200078ec0ff */
[----:B------:R-:W-:Y:S01]  /*8d40*/  UMOV UR4, 0x9999999a ;  /* 0x9999999a00047882 */ /* 0x000fe20000000000 */
[----:B------:R-:W-:Y:S01]  /*8d50*/  LOP3.LUT P1, RZ, R17, 0x2, RZ, 0xc0, !PT ;  /* 0x0000000211ff7812 */ /* 0x000fe2000782c0ff */
[----:B------:R-:W-:Y:S01]  /*8d60*/  FFMA R10, R5, R10, -0.0013887860113754868507 ;  /* 0xbab607ed050a7423 */ /* 0x000fe2000000000a */
[----:B------:R-:W-:Y:S01]  /*8d70*/  ISETP.NE.U32.AND P0, PT, R0, 0x1, PT ;  /* 0x000000010000780c */ /* 0x000fe20003f05070 */
[----:B------:R-:W-:Y:S02]  /*8d80*/  UMOV UR5, 0x3fc99999 ;  /* 0x3fc9999900057882 */ /* 0x000fe40000000000 */
[----:B---3--:R-:W-:Y:S01]  /*8d90*/  DMUL R14, R14, UR4 ;  /* 0x000000040e0e7c28 */ /* 0x008fe20008000000 */
[----:B------:R-:W-:Y:S02]  /*8da0*/  FSEL R12, R12, 0.0083327032625675201416, !P0 ;  /* 0x3c0885e40c0c7808 */ /* 0x000fe40004000000 */
[----:B------:R-:W-:-:S02]  /*8db0*/  FSEL R10, R10, -0.00019574658654164522886, !P0 ;  /* 0xb94d41530a0a7808 */ /* 0x000fc40004000000 */
[----:B------:R-:W-:Y:S02]  /*8dc0*/  FSEL R0, R4, 1, P0 ;  /* 0x3f80000004007808 */ /* 0x000fe40000000000 */
[----:B------:R-:W-:Y:S01]  /*8dd0*/  FSEL R21, -R16, -0.16666662693023681641, !P0 ;  /* 0xbe2aaaa810157808 */ /* 0x000fe20004000100 */
[C---:B------:R-:W-:Y:S01]  /*8de0*/  FFMA R10, R5.reuse, R10, R12 ;  /* 0x0000000a050a7223 */ /* 0x040fe2000000000c */
[----:B------:R-:W-:Y:S01]  /*8df0*/  MOV R12, R7 ;  /* 0x00000007000c7202 */ /* 0x000fe20000000f00 */
[C---:B------:R-:W-:Y:S02]  /*8e00*/  FFMA R17, R5.reuse, R0, RZ ;  /* 0x0000000005117223 */ /* 0x040fe400000000ff */
[----:B------:R-:W-:-:S04]  /*8e10*/  FFMA R10, R5, R10, R21 ;  /* 0x0000000a050a7223 */ /* 0x000fc80000000015 */
[----:B------:R-:W-:Y:S01]  /*8e20*/  FFMA R0, R17, R10, R0 ;  /* 0x0000000a11007223 */ /* 0x000fe20000000000 */
[----:B------:R-:W-:Y:S01]  /*8e30*/  IMAD.MOV.U32 R10, RZ, RZ, R6 ;  /* 0x000000ffff0a7224 */ /* 0x000fe200078e0006 */
[----:B------:R-:W0:Y:S02]  /*8e40*/  LDC R17, c[0x0][0x39c] ;  /* 0x0000e700ff117b82 */ /* 0x000e240000000800 */
[----:B------:R-:W-:-:S04]  /*8e50*/  @P1 FADD R0, RZ, -R0 ;  /* 0x80000000ff001221 */ /* 0x000fc80000000000 */
[----:B------:R-:W3:Y:S02]  /*8e60*/  F2F.F64.F32 R4, R0 ;  /* 0x0000000000047310 */ /* 0x000ee40000201800 */
[----:B---3--:R-:W-:Y:S01]  /*8e70*/  DFMA R4, R4, R14, R18 ;  /* 0x0000000e0404722b */ /* 0x008fe20000000012 */
[----:B0-----:R-:W-:-:S05]  /*8e80*/  FSETP.GE.AND P0, PT, |R17|, 105615, PT ;  /* 0x47ce47801100780b */ /* 0x001fca0003f06200 */
[----:B------:R0:W3:Y:S08]  /*8e90*/  F2F.F32.F64 R16, R4 ;  /* 0x0000000400107310 */ /* 0x0000f00000301000 */
[----:B------:R-:W-:Y:S05]  /*8ea0*/  @!P0 BRA `(.L_x_731) ;  /* 0x0000000000dc8947 */ /* 0x000fea0003800000 */
[----:B------:R-:W-:-:S13]  /*8eb0*/  FSETP.NEU.AND P0, PT, |R17|, +INF , PT ;  /* 0x7f8000001100780b */ /* 0x000fda0003f0d200 */
[----:B------:R-:W-:Y:S01]  /*8ec0*/  @!P0 FMUL R12, RZ, R17 ;  /* 0x00000011ff0c8220 */ /* 0x000fe20000400000 */
[----:B------:R-:W-:Y:S01]  /*8ed0*/  @!P0 IMAD.MOV.U32 R10, RZ, RZ, RZ ;  /* 0x000000ffff0a8224 */ /* 0x000fe200078e00ff */
        /* <DEDUP_REMOVED lines=8> */
.L_x_732:
[----:B0-----:R-:W-:Y:S01]  /*8f60*/  MOV R14, UR10 ;  /* 0x0000000a000e7c02 */ /* 0x001fe20008000f00 */
[----:B------:R-:W-:-:S05]  /*8f70*/  IMAD.U32 R15, RZ, RZ, UR11 ;  /* 0x0000000bff0f7e24 */ /* 0x000fca000f8e00ff */
[----:B------:R-:W4:Y:S01]  /*8f80*/  LDG.E.CONSTANT R4, desc[UR6][R14.64] ;  /* 0x000000060e047981 */ /* 0x000f22000c1e9900 */
[----:B------:R-:W-:Y:S02]  /*8f90*/  UIADD3 UR10, UP0, UPT, UR10, 0x4, URZ ;  /* 0x000000040a0a7890 */ /* 0x000fe4000ff1e0ff */
[----:B------:R-:W-:Y:S02]  /*8fa0*/  UIADD3 UR4, UPT, UPT, UR4, 0x1, URZ ;  /* 0x0000000104047890 */ /* 0x000fe4000fffe0ff */
[----:B------:R-:W-:Y:S02]  /*8fb0*/  UIADD3.X UR11, UPT, UPT, URZ, UR11, URZ, UP0, !UPT ;  /* 0x0000000bff0b7290 */ /* 0x000fe400087fe4ff */
[----:B------:R-:W-:Y:S01]  /*8fc0*/  UISETP.NE.AND UP0, UPT, UR4, 0x6, UPT ;  /* 0x000000060400788c */ /* 0x000fe2000bf05270 */
[----:B----4-:R-:W-:-:S03]  /*8fd0*/  IMAD.WIDE.U32 R4, R4, R23, RZ ;  /* 0x0000001704047225 */ /* 0x010fc600078e00ff */
        /* <DEDUP_REMOVED lines=29> */
[----:B------:R-:W4:Y:S01]  /*91b0*/  I2F.F64.S64 R14, R14 ;  /* 0x0000000e000e7312 */ /* 0x000f220000301c00 */
[----:B------:R-:W-:-:S04]  /*91c0*/  LEA.HI R10, R4, R5, RZ, 0x1 ;  /* 0x00000005040a7211 */ /* 0x000fc800078f08ff */
[----:B------:R-:W-:-:S05]  /*91d0*/  IADD3 R0, PT, PT, -R10, RZ, RZ ;  /* 0x000000ff0a007210 */ /* 0x000fca0007ffe1ff */
[----:B------:R-:W-:Y:S01]  /*91e0*/  @!P1 IMAD.MOV.U32 R10, RZ, RZ, R0 ;  /* 0x000000ffff0a9224 */ /* 0x000fe200078e0000 */
[----:B----4-:R-:W-:-:S10]  /*91f0*/  DMUL R18, R14, UR4 ;  /* 0x000000040e127c28 */ /* 0x010fd40008000000 */
[----:B------:R-:W0:Y:S02]  /*9200*/  F2F.F32.F64 R18, R18 ;  /* 0x0000001200127310 */ /* 0x000e240000301000 */
[----:B0-----:R-:W-:-:S07]  /*9210*/  FSEL R12, -R18, R18, !P0 ;  /* 0x00000012120c7208 */ /* 0x001fce0004000100 */
.L_x_731:
        /* <DEDUP_REMOVED lines=14> */
[----:B------:R-:W-:-:S05]  /*9300*/  VIADD R0, R11, 0x3 ;  /* 0x000000030b007836 */ /* 0x000fca0000000000 */
[----:B------:R-:W0:Y:S01]  /*9310*/  @!P1 MUFU.RCP R19, -R19 ;  /* 0x8000001300139308 */ /* 0x000e220000001000 */
[----:B------:R-:W-:-:S07]  /*9320*/  I2FP.F32.U32 R0, R0 ;  /* 0x0000000000007245 */ /* 0x000fce0000201000 */
[----:B0-----:R-:W0:Y:S08]  /*9330*/  MUFU.RCP R4, R19 ;  /* 0x0000001300047308 */ /* 0x001e300000001000 */
[----:B------:R-:W4:Y:S01]  /*9340*/  FCHK P0, R0, R19 ;  /* 0x0000001300007302 */ /* 0x000f220000000000 */
[----:B0-----:R-:W-:-:S04]  /*9350*/  FFMA R5, -R19, R4, 1 ;  /* 0x3f80000013057423 */ /* 0x001fc80000000104 */
[----:B------:R-:W-:-:S04]  /*9360*/  FFMA R5, R4, R5, R4 ;  /* 0x0000000504057223 */ /* 0x000fc80000000004 */
[----:B------:R-:W-:-:S04]  /*9370*/  FFMA R4, R0, R5, RZ ;  /* 0x0000000500047223 */ /* 0x000fc800000000ff */
[----:B------:R-:W-:-:S04]  /*9380*/  FFMA R10, -R19, R4, R0 ;  /* 0x00000004130a7223 */ /* 0x000fc80000000100 */
[----:B------:R-:W-:Y:S01]  /*9390*/  FFMA R4, R5, R10, R4 ;  /* 0x0000000a05047223 */ /* 0x000fe20000000004 */
[----:B----4-:R-:W-:Y:S06]  /*93a0*/  @!P0 BRA `(.L_x_734) ;  /* 0x00000000000c8947 */ /* 0x010fec0003800000 */
[----:B------:R-:W-:-:S07]  /*93b0*/  MOV R12, 0x93d0 ;  /* 0x000093d0000c7802 */ /* 0x000fce0000000f00 */
[----:B-123--:R-:W-:Y:S05]  /*93c0*/  CALL.REL.NOINC `($__internal_4_$__cuda_sm3x_div_rn_noftz_f32_slowpath) ;  /* 0x0000005400cc7944 */ /* 0x00efea0003c00000 */
[----:B------:R-:W-:-:S07]  /*93d0*/  IMAD.MOV.U32 R4, RZ, RZ, R0 ;  /* 0x000000ffff047224 */ /* 0x000fce00078e0000 */
.L_x_734:
[----:B------:R-:W-:Y:S05]  /*93e0*/  BSYNC.RECONVERGENT B2 ;  /* 0x0000000000027941 */ /* 0x000fea0003800200 */
.L_x_733:
[----:B------:R-:W-:Y:S01]  /*93f0*/  MOV R5, 0x3f000000 ;  /* 0x3f00000000057802 */ /* 0x000fe20000000f00 */
[----:B------:R-:W0:Y:S01]  /*9400*/  LDC R0, c[0x0][0x39c] ;  /* 0x0000e700ff007b82 */ /* 0x000e220000000800 */
[----:B------:R-:W-:Y:S01]  /*9410*/  BSSY.RECONVERGENT B0, `(.L_x_735) ;  /* 0x000004b000007945 */ /* 0x000fe20003800200 */
[----:B------:R-:W-:Y:S01]  /*9420*/  IMAD.MOV.U32 R15, RZ, RZ, 0x3f800000 ;  /* 0x3f800000ff0f7424 */ /* 0x000fe200078e00ff */
[----:B------:R-:W-:-:S05]  /*9430*/  LOP3.LUT R5, R5, 0x80000000, R4, 0xb8, !PT ;  /* 0x8000000005057812 */ /* 0x000fca00078eb804 */
[----:B------:R-:W-:Y:S01]  /*9440*/  FADD.RZ R5, R5, R4 ;  /* 0x0000000405057221 */ /* 0x000fe2000000c000 */
[----:B------:R-:W-:-:S04]  /*9450*/  VIADD R4, R11, 0x3 ;  /* 0x000000030b047836 */ /* 0x000fc80000000000 */
[----:B------:R-:W-:Y:S01]  /*9460*/  IMAD R4, R4, R4, RZ ;  /* 0x0000000404047224 */ /* 0x000fe200078e02ff */
[----:B------:R-:W4:Y:S04]  /*9470*/  FRND.TRUNC R5, R5 ;  /* 0x0000000500057307 */ /* 0x000f28000020d000 */
[----:B------:R-:W-:Y:S02]  /*9480*/  I2FP.F32.U32 R4, R4 ;  /* 0x0000000400047245 */ /* 0x000fe40000201000 */
[----:B----4-:R-:W-:-:S13]  /*9490*/  FSETP.NEU.AND P0, PT, R5, 1, PT ;  /* 0x3f8000000500780b */ /* 0x010fda0003f0d000 */
[----:B------:R-:W-:Y:S05]  /*94a0*/  @!P0 BRA `(.L_x_736) ;  /* 0x0000000400048947 */ /* 0x000fea0003800000 */
[----:B------:R-:W-:-:S13]  /*94b0*/  FSETP.NAN.AND P0, PT, |R5|, |R5|, PT ;  /* 0x400000050500720b */ /* 0x000fda0003f08200 */
[----:B------:R-:W-:Y:S01]  /*94c0*/  @P0 FADD R15, R5, 2 ;  /* 0x40000000050f0421 */ /* 0x000fe20000000000 */
[----:B------:R-:W-:Y:S06]  /*94d0*/  @P0 BRA `(.L_x_736) ;  /* 0x0000000000f80947 */ /* 0x000fec0003800000 */
[C---:B------:R-:W-:Y:S01]  /*94e0*/  FMUL R10, |R5|.reuse, 16777216 ;  /* 0x4b800000050a7820 */ /* 0x040fe20000400200 */
[----:B------:R-:W-:Y:S01]  /*94f0*/  FSETP.GEU.AND P0, PT, |R5|, 1.175494350822287508e-38, PT ;  /* 0x008000000500780b */ /* 0x000fe20003f0e200 */
[----:B------:R-:W-:-:S03]  /*9500*/  IMAD.MOV.U32 R21, RZ, RZ, 0x3a2c32e4 ;  /* 0x3a2c32e4ff157424 */ /* 0x000fc600078e00ff */
[----:B------:R-:W-:-:S05]  /*9510*/  FSEL R10, R10, |R5|, !P0 ;  /* 0x400000050a0a7208 */ /* 0x000fca0004000000 */
[----:B------:R-:W-:-:S05]  /*9520*/  VIADD R12, R10, 0xc0cafb0d ;  /* 0xc0cafb0d0a0c7836 */ /* 0x000fca0000000000 */
[----:B------:R-:W-:Y:S02]  /*9530*/  LOP3.LUT R15, R12, 0xff800000, RZ, 0xc0, !PT ;  /* 0xff8000000c0f7812 */ /* 0x000fe400078ec0ff */
[----:B------:R-:W-:Y:S02]  /*9540*/  FSEL R12, RZ, -24, P0 ;  /* 0xc1c00000ff0c7808 */ /* 0x000fe40000000000 */
[C---:B------:R-:W-:Y:S01]  /*9550*/  FSETP.NEU.AND P0, PT, |R5|.reuse, +INF , PT ;  /* 0x7f8000000500780b */ /* 0x040fe20003f0d200 */
[----:B------:R-:W-:Y:S01]  /*9560*/  IMAD.IADD R10, R10, 0x1, -R15 ;  /* 0x000000010a0a7824 */ /* 0x000fe200078e0a0f */
[----:B------:R-:W-:Y:S02]  /*9570*/  I2FP.F32.S32 R15, R15 ;  /* 0x0000000f000f7245 */ /* 0x000fe40000201400 */
[----:B------:R-:W-:Y:S01]  /*9580*/  FSETP.NEU.AND P0, PT, R5, RZ, P0 ;  /* 0x000000ff0500720b */ /* 0x000fe2000070d000 */
[C---:B------:R-:W-:Y:S01]  /*9590*/  FADD R14, R10.reuse, 1 ;  /* 0x3f8000000a0e7421 */ /* 0x040fe20000000000 */
[----:B------:R-:W-:Y:S01]  /*95a0*/  FADD R17, R10, -1 ;  /* 0xbf8000000a117421 */ /* 0x000fe20000000000 */
[----:B------:R-:W-:-:S03]  /*95b0*/  FFMA R15, R15, 1.1920928955078125e-07, R12 ;  /* 0x340000000f0f7823 */ /* 0x000fc6000000000c */
[----:B------:R-:W-:Y:S01]  /*95c0*/  FADD R19, R17, R17 ;  /* 0x0000001111137221 */ /* 0x000fe20000000000 */
[----:B------:R-:W4:Y:S06]  /*95d0*/  MUFU.RCP R14, R14 ;  /* 0x0000000e000e7308 */ /* 0x000f2c0000001000 */
[----:B------:R-:W-:Y:S01]  /*95e0*/  @!P0 FADD R5, R5, R5 ;  /* 0x0000000505058221 */ /* 0x000fe20000000000 */
[----:B----4-:R-:W-:-:S04]  /*95f0*/  FMUL R10, R14, R19 ;  /* 0x000000130e0a7220 */ /* 0x010fc80000400000 */
        /* <DEDUP_REMOVED lines=15> */
[----:B------:R-:W-:-:S04]  /*96f0*/  FFMA R14, R17, R14, R18 ;  /* 0x0000000e110e7223 */ /* 0x000fc80000000012 */
[----:B------:R-:W-:-:S04]  /*9700*/  FFMA R19, R10, R19, R14 ;  /* 0x000000130a137223 */ /* 0x000fc8000000000e */
[----:B------:R-:W-:-:S04]  /*9710*/  FADD R15, R12, R19 ;  /* 0x000000130c0f7221 */ /* 0x000fc80000000000 */
[----:B------:R-:W-:Y:S01]  /*9720*/  FMUL R10, R15, 2 ;  /* 0x400000000f0a7820 */ /* 0x000fe20000400000 */
[----:B------:R-:W-:-:S03]  /*9730*/  FADD R12, -R12, R15 ;  /* 0x0000000f0c0c7221 */ /* 0x000fc60000000100 */
[----:B------:R-:W4:Y:S01]  /*9740*/  FRND R17, R10 ;  /* 0x0000000a00117307 */ /* 0x000f220000201000 */
[----:B------:R-:W-:Y:S01]  /*9750*/  FADD R12, R19, -R12 ;  /* 0x8000000c130c7221 */ /* 0x000fe20000000000 */
[----:B------:R-:W-:Y:S01]  /*9760*/  FFMA R15, R15, 2, -R10 ;  /* 0x400000000f0f7823 */ /* 0x000fe2000000080a */
[----:B------:R-:W-:Y:S01]  /*9770*/  HFMA2 R19, -RZ, RZ, 0.64013671875, -15.109375 ;  /* 0x391fcb8eff137431 */ /* 0x000fe200000001ff */
[----:B------:R-:W-:Y:S02]  /*9780*/  FSETP.GT.AND P2, PT, |R10|, 152, PT ;  /* 0x431800000a00780b */ /* 0x000fe40003f44200 */
[----:B------:R-:W-:Y:S01]  /*9790*/  FFMA R15, R12, 2, R15 ;  /* 0x400000000c0f7823 */ /* 0x000fe2000000000f */
[----:B----4-:R-:W-:Y:S01]  /*97a0*/  FADD R12, R10, -R17 ;  /* 0x800000110a0c7221 */ /* 0x010fe20000000000 */
[----:B------:R-:W-:-:S03]  /*97b0*/  FSETP.GT.AND P1, PT, R17, RZ, PT ;  /* 0x000000ff1100720b */ /* 0x000fc60003f24000 */
[----:B------:R-:W-:Y:S01]  /*97c0*/  FADD R12, R12, R15 ;  /* 0x0000000f0c0c7221 */ /* 0x000fe20000000000 */
[----:B------:R-:W-:Y:S02]  /*97d0*/  SEL R14, RZ, 0x83000000, P1 ;  /* 0x83000000ff0e7807 */ /* 0x000fe40000800000 */
[----:B------:R-:W-:Y:S01]  /*97e0*/  FSETP.GEU.AND P1, PT, R10, RZ, PT ;  /* 0x000000ff0a00720b */ /* 0x000fe20003f2e000 */
[----:B------:R-:W-:Y:S02]  /*97f0*/  FFMA R15, R12, R19, 0.0013391353422775864601 ;  /* 0x3aaf85ed0c0f7423 */ /* 0x000fe40000000013 */
[----:B------:R-:W-:Y:S02]  /*9800*/  VIADD R17, R14, 0x7f000000 ;  /* 0x7f0000000e117836 */ /* 0x000fe40000000000 */
[C---:B------:R-:W-:Y:S02]  /*9810*/  FFMA R19, R12.reuse, R15, 0.0096188392490148544312 ;  /* 0x3c1d98560c137423 */ /* 0x040fe4000000000f */
[----:B------:R-:W4:Y:S02]  /*9820*/  F2I.NTZ R15, R10 ;  /* 0x0000000a000f7305 */ /* 0x000f240000203100 */
[----:B------:R-:W-:-:S04]  /*9830*/  FFMA R19, R12, R19, 0.055503588169813156128 ;  /* 0x3d6357bb0c137423 */ /* 0x000fc80000000013 */
[----:B------:R-:W-:-:S04]  /*9840*/  FFMA R19, R12, R19, 0.24022644758224487305 ;  /* 0x3e75fdec0c137423 */ /* 0x000fc80000000013 */
[----:B------:R-:W-:-:S04]  /*9850*/  FFMA R19, R12, R19, 0.69314718246459960938 ;  /* 0x3f3172180c137423 */ /* 0x000fc80000000013 */
[----:B------:R-:W-:Y:S01]  /*9860*/  FFMA R12, R12, R19, 1 ;  /* 0x3f8000000c0c7423 */ /* 0x000fe20000000013 */
[----:B----4-:R-:W-:Y:S01]  /*9870*/  IMAD R14, R15, 0x800000, -R14 ;  /* 0x008000000f0e7824 */ /* 0x010fe200078e0a0e */
[----:B------:R-:W-:Y:S02]  /*9880*/  FSEL R15, RZ, +INF , !P1 ;  /* 0x7f800000ff0f7808 */ /* 0x000fe40004800000 */
[----:B------:R-:W-:-:S04]  /*9890*/  FMUL R17, R17, R12 ;  /* 0x0000000c11117220 */ /* 0x000fc80000400000 */
[----:B------:R-:W-:Y:S01]  /*98a0*/  @!P2 FMUL R15, R14, R17 ;  /* 0x000000110e0fa220 */ /* 0x000fe20000400000 */
[----:B------:R-:W-:-:S07]  /*98b0*/  @!P0 LOP3.LUT R15, R5, 0x7fffffff, RZ, 0xc0, !PT ;  /* 0x7fffffff050f8812 */ /* 0x000fce00078ec0ff */
.L_x_736:
[----:B------:R-:W-:Y:S05]  /*98c0*/  BSYNC.RECONVERGENT B0 ;  /* 0x0000000000007941 */ /* 0x000fea0003800200 */
.L_x_735:
[----:B------:R-:W-:Y:S01]  /*98d0*/  FADD R10, R4, R15 ;  /* 0x0000000f040a7221 */ /* 0x000fe20000000000 */
[----:B------:R-:W3:Y:S01]  /*98e0*/  LDCU UR4, c[0x0][0x3bc] ;  /* 0x00007780ff0477ac */ /* 0x000ee20008000800 */
[----:B------:R-:W-:Y:S01]  /*98f0*/  BSSY.RECONVERGENT B0, `(.L_x_737) ;  /* 0x0000010000007945 */ /* 0x000fe20003800200 */
[----:B0-----:R-:W-:Y:S01]  /*9900*/  FSETP.GE.AND P5, PT, |R0|, 105615, PT ;  /* 0x47ce47800000780b */ /* 0x001fe20003fa6200 */
[----:B------:R-:W-:Y:S01]  /*9910*/  VIADD R4, R10, 0xf3000000 ;  /* 0xf30000000a047836 */ /* 0x000fe20000000000 */
[----:B------:R0:W4:Y:S04]  /*9920*/  MUFU.RSQ R5, R10 ;  /* 0x0000000a00057308 */ /* 0x0001280000001400 */
[----:B------:R-:W-:Y:S01]  /*9930*/  ISETP.GT.U32.AND P0, PT, R4, 0x727fffff, PT ;  /* 0x727fffff0400780c */ /* 0x000fe20003f04070 */
[----:B---3--:R-:W-:-:S12]  /*9940*/  FADD R16, R16, -UR4 ;  /* 0x8000000410107e21 */ /* 0x008fd80008000000 */
[----:B0---4-:R-:W-:Y:S05]  /*9950*/  @!P0 BRA `(.L_x_738) ;  /* 0x0000000000148947 */ /* 0x011fea0003800000 */
[----:B------:R-:W-:Y:S01]  /*9960*/  IMAD.MOV.U32 R0, RZ, RZ, R10 ;  /* 0x000000ffff007224 */ /* 0x000fe200078e000a */
[----:B------:R-:W-:-:S07]  /*9970*/  MOV R19, 0x9990 ;  /* 0x0000999000137802 */ /* 0x000fce0000000f00 */
[----:B-12---:R-:W-:Y:S05]  /*9980*/  CALL.REL.NOINC `($__internal_3_$__cuda_sm20_sqrt_rn_f32_slowpath) ;  /* 0x0000005000007944 */ /* 0x006fea0003c00000 */
[----:B------:R-:W-:Y:S01]  /*9990*/  IMAD.MOV.U32 R15, RZ, RZ, R0 ;  /* 0x000000ffff0f7224 */ /* 0x000fe200078e0000 */
[----:B------:R-:W-:Y:S06]  /*99a0*/  BRA `(.L_x_739) ;  /* 0x0000000000107947 */ /* 0x000fec0003800000 */
.L_x_738:
[----:B------:R-:W-:Y:S01]  /*99b0*/  FMUL.FTZ R15, R10, R5 ;  /* 0x000000050a0f7220 */ /* 0x000fe20000410000 */
[----:B------:R-:W-:-:S03]  /*99c0*/  FMUL.FTZ R4, R5, 0.5 ;  /* 0x3f00000005047820 */ /* 0x000fc60000410000 */
[----:B------:R-:W-:-:S04]  /*99d0*/  FFMA R0, -R15, R15, R10 ;  /* 0x0000000f0f007223 */ /* 0x000fc8000000010a */
[----:B------:R-:W-:-:S07]  /*99e0*/  FFMA R15, R0, R4, R15 ;  /* 0x00000004000f7223 */ /* 0x000fce000000000f */
.L_x_739:
[----:B------:R-:W-:Y:S05]  /*99f0*/  BSYNC.RECONVERGENT B0 ;  /* 0x0000000000007941 */ /* 0x000fea0003800200 */
.L_x_737:
[----:B------:R-:W0:Y:S01]  /*9a00*/  LDCU UR4, c[0x0][0x3b0] ;  /* 0x00007600ff0477ac */ /* 0x000e220008000800 */
[----:B------:R-:W-:Y:S01]  /*9a10*/  BSSY.RECONVERGENT B2, `(.L_x_740) ;  /* 0x0000011000027945 */ /* 0x000fe20003800200 */
[----:B0-----:R-:W-:-:S05]  /*9a20*/  FMUL R15, R15, UR4 ;  /* 0x000000040f0f7c20 */ /* 0x001fca0008400000 */
[----:B------:R-:W-:-:S04]  /*9a30*/  FSETP.GT.AND P4, PT, |R16|, |R15|, PT ;  /* 0x4000000f1000720b */ /* 0x000fc80003f84200 */
[----:B------:R-:W-:Y:S02]  /*9a40*/  FSEL R10, |R16|, |R15|, P4 ;  /* 0x4000000f100a7208 */ /* 0x000fe40002000200 */
[----:B------:R-:W-:Y:S02]  /*9a50*/  FSEL R0, |R15|, |R16|, P4 ;  /* 0x400000100f007208 */ /* 0x000fe40002000200 */
[----:B------:R-:W0:Y:S08]  /*9a60*/  MUFU.RCP R5, R10 ;  /* 0x0000000a00057308 */ /* 0x000e300000001000 */
[----:B------:R-:W3:Y:S01]  /*9a70*/  FCHK P0, R0, R10 ;  /* 0x0000000a00007302 */ /* 0x000ee20000000000 */
[----:B0-----:R-:W-:-:S04]  /*9a80*/  FFMA R4, -R10, R5, 1 ;  /* 0x3f8000000a047423 */ /* 0x001fc80000000105 */
[----:B------:R-:W-:-:S04]  /*9a90*/  FFMA R5, R5, R4, R5 ;  /* 0x0000000405057223 */ /* 0x000fc80000000005 */
[----:B------:R-:W-:-:S04]  /*9aa0*/  FFMA R4, R0, R5, RZ ;  /* 0x0000000500047223 */ /* 0x000fc800000000ff */
[----:B------:R-:W-:-:S04]  /*9ab0*/  FFMA R12, -R10, R4, R0 ;  /* 0x000000040a0c7223 */ /* 0x000fc80000000100 */
[----:B------:R-:W-:Y:S01]  /*9ac0*/  FFMA R4, R5, R12, R4 ;  /* 0x0000000c05047223 */ /* 0x000fe20000000004 */
[----:B---3--:R-:W-:Y:S06]  /*9ad0*/  @!P0 BRA `(.L_x_741) ;  /* 0x0000000000108947 */ /* 0x008fec0003800000 */
[----:B------:R-:W-:Y:S02]  /*9ae0*/  MOV R19, R10 ;  /* 0x0000000a00137202 */ /* 0x000fe40000000f00 */
[----:B------:R-:W-:-:S07]  /*9af0*/  MOV R12, 0x9b10 ;  /* 0x00009b10000c7802 */ /* 0x000fce0000000f00 */
[----:B-12---:R-:W-:Y:S05]  /*9b00*/  CALL.REL.NOINC `($__internal_4_$__cuda_sm3x_div_rn_noftz_f32_slowpath) ;  /* 0x0000004c00fc7944 */ /* 0x006fea0003c00000 */
[----:B------:R-:W-:-:S07]  /*9b10*/  IMAD.MOV.U32 R4, RZ, RZ, R0 ;  /* 0x000000ffff047224 */ /* 0x000fce00078e0000 */
.L_x_741:
[----:B------:R-:W-:Y:S05]  /*9b20*/  BSYNC.RECONVERGENT B2 ;  /* 0x0000000000027941 */ /* 0x000fea0003800200 */
.L_x_740:
        /* <DEDUP_REMOVED lines=19> */
[----:B------:R-:W-:Y:S01]  /*9c60*/  FFMA R0, R12, 1.6832555532455444336, -R5 ;  /* 0x3fd774eb0c007823 */ /* 0x000fe20000000805 */
[----:B------:R-:W-:-:S04]  /*9c70*/  IMAD.MOV.U32 R12, RZ, RZ, R7 ;  /* 0x000000ffff0c7224 */ /* 0x000fc800078e0007 */
[-C--:B------:R-:W-:Y:S01]  /*9c80*/  FSEL R17, R0, R5.reuse, P4 ;  /* 0x0000000500117208 */ /* 0x080fe20002000000 */
[----:B------:R-:W-:Y:S01]  /*9c90*/  IMAD.MOV.U32 R0, RZ, RZ, 0x4016cbe4 ;  /* 0x4016cbe4ff007424 */ /* 0x000fe200078e00ff */
[----:B------:R-:W-:-:S05]  /*9ca0*/  FSEL R5, R5, -R5, P4 ;  /* 0x8000000505057208 */ /* 0x000fca0002000000 */
[----:B------:R-:W-:Y:S01]  /*9cb0*/  @!P0 FFMA R17, R4, 1.6832555532455444336, R5 ;  /* 0x3fd774eb04118823 */ /* 0x000fe20000000005 */
[----:B------:R-:W-:Y:S02]  /*9cc0*/  @!P2 FSEL R17, R0, 0.78539818525314331055, !P0 ;  /* 0x3f490fdb0011a808 */ /* 0x000fe40004000000 */
[----:B------:R-:W-:Y:S02]  /*9cd0*/  @!P1 FSEL R17, RZ, 3.1415927410125732422, P0 ;  /* 0x40490fdbff119808 */ /* 0x000fe40000000000 */
[----:B------:R-:W-:Y:S02]  /*9ce0*/  FSETP.NAN.AND P0, PT, R15, R15, PT ;  /* 0x0000000f0f00720b */ /* 0x000fe40003f08000 */
[----:B------:R-:W-:Y:S02]  /*9cf0*/  LOP3.LUT R16, R17, 0x80000000, R16, 0xb8, !PT ;  /* 0x8000000011107812 */ /* 0x000fe400078eb810 */
[----:B------:R-:W-:Y:S02]  /*9d00*/  MOV R0, R6 ;  /* 0x0000000600007202 */ /* 0x000fe40000000f00 */
[----:B------:R-:W-:Y:S01]  /*9d10*/  FSEL R16, R15, R16, P0 ;  /* 0x000000100f107208 */ /* 0x000fe20000000000 */
[----:B------:R-:W-:-:S03]  /*9d20*/  VIADD R15, R11, 0x4 ;  /* 0x000000040b0f7836 */ /* 0x000fc60000000000 */
[----:B------:R-:W0:Y:S02]  /*9d30*/  F2F.F64.F32 R4, R16 ;  /* 0x0000001000047310 */ /* 0x000e240000201800 */
[----:B0-----:R-:W-:-:S06]  /*9d40*/  DMUL R4, R4, UR4 ;  /* 0x0000000404047c28 */ /* 0x001fcc0008000000 */
[----:B------:R0:W3:Y:S01]  /*9d50*/  F2F.F32.F64 R10, R4 ;  /* 0x00000004000a7310 */ /* 0x0000e20000301000 */
[----:B------:R-:W-:Y:S05]  /*9d60*/  @!P5 BRA `(.L_x_742) ;  /* 0x0000000000e0d947 */ /* 0x000fea0003800000 */
[----:B------:R-:W4:Y:S02]  /*9d70*/  LDC R19, c[0x0][0x39c] ;  /* 0x0000e700ff137b82 */ /* 0x000f240000000800 */
[----:B----4-:R-:W-:-:S13]  /*9d80*/  FSETP.NEU.AND P0, PT, |R19|, +INF , PT ;  /* 0x7f8000001300780b */ /* 0x010fda0003f0d200 */
[----:B------:R-:W-:Y:S01]  /*9d90*/  @!P0 FMUL R12, RZ, R19 ;  /* 0x00000013ff0c8220 */ /* 0x000fe20000400000 */
[----:B------:R-:W-:Y:S01]  /*9da0*/  @!P0 IMAD.MOV.U32 R0, RZ, RZ, RZ ;  /* 0x000000ffff008224 */ /* 0x000fe200078e00ff */
[----:B------:R-:W-:Y:S06]  /*9db0*/  @!P0 BRA `(.L_x_742) ;  /* 0x0000000000cc8947 */ /* 0x000fec0003800000 */
[----:B0-----:R-:W-:Y:S01]  /*9dc0*/  IMAD.SHL.U32 R4, R19, 0x100, RZ ;  /* 0x0000010013047824 */ /* 0x001fe200078e00ff */
[----:B------:R-:W-:Y:S01]  /*9dd0*/  MOV R0, R1 ;  /* 0x0000000100007202 */ /* 0x000fe20000000f00 */
[----:B------:R-:W-:Y:S01]  /*9de0*/  IMAD.MOV.U32 R14, RZ, RZ, RZ ;  /* 0x000000ffff0e7224 */ /* 0x000fe200078e00ff */
[----:B------:R-:W0:Y:S01]  /*9df0*/  LDCU.64 UR10, c[0x4][URZ] ;  /* 0x01000000ff0a77ac */ /* 0x000e220008000a00 */
[----:B------:R-:W-:Y:S01]  /*9e00*/  IMAD.MOV.U32 R23, RZ, RZ, RZ ;  /* 0x000000ffff177224 */ /* 0x000fe200078e00ff */
[----:B------:R-:W-:Y:S01]  /*9e10*/  LOP3.LUT R25, R4, 0x80000000, RZ, 0xfc, !PT ;  /* 0x8000000004197812 */ /* 0x000fe200078efcff */
[----:B------:R-:W-:-:S06]  /*9e20*/  UMOV UR4, URZ ;  /* 0x000000ff00047c82 */ /* 0x000fcc0008000000 */
.L_x_743:
[----:B0-----:R-:W-:Y:S02]  /*9e30*/  IMAD.U32 R16, RZ, RZ, UR10 ;  /* 0x0000000aff107e24 */ /* 0x001fe4000f8e00ff */
        /* <DEDUP_REMOVED lines=19> */
[----:B------:R-:W5:Y:S04]  /*9f70*/  LDL R0, [R18+0x18] ;  /* 0x0000180012007983 */ /* 0x000f680000100800 */
[----:B------:R-:W5:Y:S04]  /*9f80*/  LDL R5, [R18+0x14] ;  /* 0x0000140012057983 */ /* 0x000f680000100800 */
[----:B------:R-:W2:Y:S01]  /*9f90*/  @P0 LDL R4, [R18+0x10] ;  /* 0x0000100012040983 */ /* 0x000ea20000100800 */
[----:B------:R-:W-:Y:S01]  /*9fa0*/  LOP3.LUT R12, R12, 0x1f, RZ, 0xc0, !PT ;  /* 0x0000001f0c0c7812 */ /* 0x000fe200078ec0ff */
[----:B------:R-:W-:Y:S01]  /*9fb0*/  UMOV UR4, 0x54442d19 ;  /* 0x54442d1900047882 */ /* 0x000fe20000000000 */
[----:B------:R-:W-:Y:S01]  /*9fc0*/  UMOV UR5, 0x3bf921fb ;  /* 0x3bf921fb00057882 */ /* 0x000fe20000000000 */
[----:B------:R-:W-:-:S02]  /*9fd0*/  ISETP.GE.AND P1, PT, R19, RZ, PT ;  /* 0x000000ff1300720c */ /* 0x000fc40003f26270 */
[-C--:B-----5:R-:W-:Y:S02]  /*9fe0*/  @P0 SHF.L.W.U32.HI R0, R5, R12.reuse, R0 ;  /* 0x0000000c05000219 */ /* 0x0a0fe40000010e00 */
[----:B--2---:R-:W-:-:S04]  /*9ff0*/  @P0 SHF.L.W.U32.HI R5, R4, R12, R5 ;  /* 0x0000000c04050219 */ /* 0x004fc80000010e05 */
[C---:B------:R-:W-:Y:S02]  /*a000*/  SHF.L.W.U32.HI R4, R5.reuse, 0x2, R0 ;  /* 0x0000000205047819 */ /* 0x040fe40000010e00 */
[----:B------:R-:W-:Y:S02]  /*a010*/  SHF.L.U32 R5, R5, 0x2, RZ ;  /* 0x0000000205057819 */ /* 0x000fe400000006ff */
[----:B------:R-:W-:Y:S02]  /*a020*/  SHF.R.S32.HI R12, RZ, 0x1f, R4 ;  /* 0x0000001fff0c7819 */ /* 0x000fe40000011404 */
[----:B------:R-:W-:Y:S02]  /*a030*/  LOP3.LUT R19, R4, R19, RZ, 0x3c, !PT ;  /* 0x0000001304137212 */ /* 0x000fe400078e3cff */
[C---:B------:R-:W-:Y:S02]  /*a040*/  LOP3.LUT R16, R12.reuse, R5, RZ, 0x3c, !PT ;  /* 0x000000050c107212 */ /* 0x040fe400078e3cff */
[----:B------:R-:W-:-:S02]  /*a050*/  LOP3.LUT R17, R12, R4, RZ, 0x3c, !PT ;  /* 0x000000040c117212 */ /* 0x000fc400078e3cff */
[----:B------:R-:W-:Y:S02]  /*a060*/  SHF.R.U32.HI R5, RZ, 0x1e, R0 ;  /* 0x0000001eff057819 */ /* 0x000fe40000011600 */
[----:B------:R-:W-:Y:S02]  /*a070*/  ISETP.GE.AND P0, PT, R19, RZ, PT ;  /* 0x000000ff1300720c */ /* 0x000fe40003f06270 */
[----:B------:R-:W0:Y:S01]  /*a080*/  I2F.F64.S64 R16, R16 ;  /* 0x0000001000107312 */ /* 0x000e220000301c00 */
[----:B------:R-:W-:-:S05]  /*a090*/  LEA.HI R0, R4, R5, RZ, 0x1 ;  /* 0x0000000504007211 */ /* 0x000fca00078f08ff */
[----:B------:R-:W-:-:S04]  /*a0a0*/  IMAD.MOV R4, RZ, RZ, -R0 ;  /* 0x000000ffff047224 */ /* 0x000fc800078e0a00 */
[----:B------:R-:W-:Y:S01]  /*a0b0*/  @!P1 IMAD.MOV.U32 R0, RZ, RZ, R4 ;  /* 0x000000ffff009224 */ /* 0x000fe200078e0004 */
[----:B0-----:R-:W-:-:S10]  /*a0c0*/  DMUL R20, R16, UR4 ;  /* 0x0000000410147c28 */ /* 0x001fd40008000000 */
[----:B------:R-:W0:Y:S02]  /*a0d0*/  F2F.F32.F64 R20, R20 ;  /* 0x0000001400147310 */ /* 0x000e240000301000 */
[----:B0---4-:R-:W-:-:S07]  /*a0e0*/  FSEL R12, -R20, R20, !P0 ;  /* 0x00000014140c7208 */ /* 0x011fce0004000100 */
.L_x_742:
        /* <DEDUP_REMOVED lines=8> */
[----:B------:R-:W-:-:S03]  /*a170*/  I2FP.F32.U32 R0, R15 ;  /* 0x0000000f00007245 */ /* 0x000fc60000201000 */
        /* <DEDUP_REMOVED lines=18> */
.L_x_745:
[----:B------:R-:W-:Y:S05]  /*a2a0*/  BSYNC.RECONVERGENT B2 ;  /* 0x0000000000027941 */ /* 0x000fea0003800200 */
.L_x_744:
[----:B------:R-:W-:Y:S01]  /*a2b0*/  MOV R5, 0x3f000000 ;  /* 0x3f00000000057802 */ /* 0x000fe20000000f00 */
[----:B------:R-:W0:Y:S01]  /*a2c0*/  LDCU UR4, c[0x0][0x3b0] ;  /* 0x00007600ff0477ac */ /* 0x000e220008000800 */
[----:B------:R-:W-:Y:S01]  /*a2d0*/  VIADD R13, R13, 0x5 ;  /* 0x000000050d0d7836 */ /* 0x000fe20000000000 */
[----:B------:R-:W-:Y:S01]  /*a2e0*/  BSSY.RECONVERGENT B0, `(.L_x_746) ;  /* 0x0000048000007945 */ /* 0x000fe20003800200 */
[----:B------:R-:W-:-:S03]  /*a2f0*/  LOP3.LUT R5, R5, 0x80000000, R4, 0xb8, !PT ;  /* 0x8000000005057812 */ /* 0x000fc600078eb804 */
[----:B------:R-:W-:Y:S02]  /*a300*/  I2FP.F32.U32 R12, R13 ;  /* 0x0000000d000c7245 */ /* 0x000fe40000201000 */
[----:B------:R-:W-:-:S06]  /*a310*/  FADD.RZ R5, R5, R4 ;  /* 0x0000000405057221 */ /* 0x000fcc000000c000 */
[----:B------:R-:W4:Y:S01]  /*a320*/  F2I.TRUNC.NTZ R5, R5 ;  /* 0x0000000500057305 */ /* 0x000f22000020f100 */
[----:B0-----:R-:W-:Y:S01]  /*a330*/  FMUL R12, R12, UR4 ;  /* 0x000000040c0c7c20 */ /* 0x001fe20008400000 */
[----:B----4-:R-:W-:-:S05]  /*a340*/  VIADD R0, R5, UR8 ;  /* 0x0000000805007c36 */ /* 0x010fca0008000000 */
[----:B------:R-:W-:-:S05]  /*a350*/  I2FP.F32.S32 R0, R0 ;  /* 0x0000000000007245 */ /* 0x000fca0000201400 */
[----:B------:R-:W-:-:S04]  /*a360*/  FMUL R0, R0, UR4 ;  /* 0x0000000400007c20 */ /* 0x000fc80008400000 */
[C---:B------:R-:W-:Y:S01]  /*a370*/  FMUL R4, R0.reuse, 0.63661974668502807617 ;  /* 0x3f22f98300047820 */ /* 0x040fe20000400000 */
[----:B------:R-:W-:-:S05]  /*a380*/  FSETP.GE.AND P0, PT, |R0|, 105615, PT ;  /* 0x47ce47800000780b */ /* 0x000fca0003f06200 */
        /* <DEDUP_REMOVED lines=17> */
.L_x_748:
        /* <DEDUP_REMOVED lines=36> */
[----:B------:R-:W-:-:S04]  /*a6e0*/  LOP3.LUT R5, R13, R0, RZ, 0x3c, !PT ;  /* 0x000000000d057212 */ /* 0x000fc800078e3cff */
[----:B------:R-:W0:Y:S01]  /*a6f0*/  I2F.F64.S64 R18, R18 ;  /* 0x0000001200127312 */ /* 0x000e220000301c00 */
[----:B------:R-:W-:Y:S02]  /*a700*/  ISETP.GE.AND P1, PT, R5, RZ, PT ;  /* 0x000000ff0500720c */ /* 0x000fe40003f26270 */
[----:B------:R-:W-:-:S05]  /*a710*/  IADD3 R5, PT, PT, -R4, RZ, RZ ;  /* 0x000000ff04057210 */ /* 0x000fca0007ffe1ff */
[----:B------:R-:W-:Y:S01]  /*a720*/  @!P0 IMAD.MOV.U32 R4, RZ, RZ, R5 ;  /* 0x000000ffff048224 */ /* 0x000fe200078e0005 */
[----:B0-----:R-:W-:-:S10]  /*a730*/  DMUL R16, R18, UR4 ;  /* 0x0000000412107c28 */ /* 0x001fd40008000000 */
[----:B------:R-:W0:Y:S02]  /*a740*/  F2F.F32.F64 R16, R16 ;  /* 0x0000001000107310 */ /* 0x000e240000301000 */
[----:B0-----:R-:W-:-:S07]  /*a750*/  FSEL R5, -R16, R16, !P1 ;  /* 0x0000001010057208 */ /* 0x001fce0004800100 */
.L_x_747:
[----:B------:R-:W-:Y:S05]  /*a760*/  BSYNC.RECONVERGENT B0 ;  /* 0x0000000000007941 */ /* 0x000fea0003800200 */
.L_x_746:
[----:B------:R-:W-:Y:S01]  /*a770*/  FMUL R19, R12, 0.63661974668502807617 ;  /* 0x3f22f9830c137820 */ /* 0x000fe20000400000 */
[----:B------:R-:W-:Y:S01]  /*a780*/  LOP3.LUT R14, R4, 0x1, RZ, 0xc0, !PT ;  /* 0x00000001040e7812 */ /* 0x000fe200078ec0ff */
[----:B------:R-:W-:Y:S02]  /*a790*/  IMAD.MOV.U32 R13, RZ, RZ, 0x37cbac00 ;  /* 0x37cbac00ff0d7424 */ /* 0x000fe400078e00ff */
[C---:B------:R-:W-:Y:S01]  /*a7a0*/  FMUL R16, R5.reuse, R5 ;  /* 0x0000000505107220 */ /* 0x040fe20000400000 */
        /* <DEDUP_REMOVED lines=33> */
.L_x_751:
        /* <DEDUP_REMOVED lines=33> */
[----:B0-----:R-:W-:Y:S02]  /*abd0*/  LOP3.LUT R22, R19, R12, RZ, 0x3c, !PT ;  /* 0x0000000c13167212 */ /* 0x001fe400078e3cff */
        /* <DEDUP_REMOVED lines=10> */
.L_x_750:
[----:B------:R-:W-:Y:S05]  /*ac80*/  BSYNC.RECONVERGENT B0 ;  /* 0x0000000000007941 */ /* 0x000fea0003800200 */
.L_x_749:
        /* <DEDUP_REMOVED lines=36> */
.L_x_754:
        /* <DEDUP_REMOVED lines=35> */
[C---:B------:R-:W-:Y:S02]  /*b100*/  LEA.HI R18, R19.reuse, R18, RZ, 0x1 ;  /* 0x0000001213127211 */ /* 0x040fe400078f08ff */
[----:B------:R-:W-:Y:S02]  /*b110*/  LOP3.LUT R24, R19, R24, RZ, 0x3c, !PT ;  /* 0x0000001813187212 */ /* 0x000fe400078e3cff */
[----:B------:R-:W4:Y:S01]  /*b120*/  I2F.F64.S64 R4, R4 ;  /* 0x0000000400047312 */ /* 0x000f220000301c00 */
[----:B------:R-:W-:Y:S01]  /*b130*/  IMAD.MOV R19, RZ, RZ, -R18 ;  /* 0x000000ffff137224 */ /* 0x000fe200078e0a12 */
[----:B------:R-:W-:-:S03]  /*b140*/  ISETP.GE.AND P1, PT, R24, RZ, PT ;  /* 0x000000ff1800720c */ /* 0x000fc60003f26270 */
[----:B------:R-:W-:Y:S01]  /*b150*/  @!P0 IMAD.MOV.U32 R18, RZ, RZ, R19 ;  /* 0x000000ffff128224 */ /* 0x000fe200078e0013 */
[----:B----4-:R-:W-:-:S10]  /*b160*/  DMUL R16, R4, UR4 ;  /* 0x0000000404107c28 */ /* 0x010fd40008000000 */
[----:B------:R-:W4:Y:S02]  /*b170*/  F2F.F32.F64 R16, R16 ;  /* 0x0000001000107310 */ /* 0x000f240000301000 */
[----:B0---4-:R-:W-:-:S07]  /*b180*/  FSEL R4, -R16, R16, !P1 ;  /* 0x0000001010047208 */ /* 0x011fce0004800100 */
.L_x_753:
[----:B------:R-:W-:Y:S05]  /*b190*/  BSYNC.RECONVERGENT B0 ;  /* 0x0000000000007941 */ /* 0x000fea0003800200 */
.L_x_752:
        /* <DEDUP_REMOVED lines=32> */
[----:B------:R-:W4:Y:S02]  /*b3a0*/  LDCU.64 UR8, c[0x4][URZ] ;  /* 0x01000000ff0877ac */ /* 0x000f240008000a00 */
[----:B------:R-:W-:Y:S01]  /*b3b0*/  LOP3.LUT R25, R4, 0x80000000, RZ, 0xfc, !PT ;  /* 0x8000000004197812 */ /* 0x000fe200078efcff */
[----:B------:R-:W-:Y:S01]  /*b3c0*/  UMOV UR5, URZ ;  /* 0x000000ff00057c82 */ /* 0x000fe20008000000 */
[----:B------:R-:W-:-:S05]  /*b3d0*/  UMOV UR4, URZ ;  /* 0x000000ff00047c82 */ /* 0x000fca0008000000 */
.L_x_757:
        /* <DEDUP_REMOVED lines=11> */
[----:B----4-:R-:W-:Y:S01]  /*b490*/  VIADD R22, R22, 0x4 ;  /* 0x0000000416167836 */ /* 0x010fe20000000000 */
        /* <DEDUP_REMOVED lines=13> */
[----:B------:R-:W-:-:S02]  /*b570*/  UMOV UR5, 0x3bf921fb ;  /* 0x3bf921fb00057882 */ /* 0x000fc40000000000 */
[-C--:B-----5:R-:W-:Y:S02]  /*b580*/  @P0 SHF.L.W.U32.HI R22, R4, R5.reuse, R22 ;  /* 0x0000000504160219 */ /* 0x0a0fe40000010e16 */
[----:B--2---:R-:W-:Y:S02]  /*b590*/  @P0 SHF.L.W.U32.HI R4, R18, R5, R4 ;  /* 0x0000000512040219 */ /* 0x004fe40000010e04 */
        /* <DEDUP_REMOVED lines=11> */
[----:B------:R-:W-:-:S05]  /*b650*/  IADD3 R22, PT, PT, -R26, RZ, RZ ;  /* 0x000000ff1a167210 */ /* 0x000fca0007ffe1ff */
[----:B------:R-:W-:Y:S01]  /*b660*/  @!P0 IMAD.MOV.U32 R26, RZ, RZ, R22 ;  /* 0x000000ffff1a8224 */ /* 0x000fe200078e0016 */
[----:B--2---:R-:W-:-:S10]  /*b670*/  DMUL R18, R4, UR4 ;  /* 0x0000000404127c28 */ /* 0x004fd40008000000 */
[----:B------:R-:W2:Y:S02]  /*b680*/  F2F.F32.F64 R18, R18 ;  /* 0x0000001200127310 */ /* 0x000ea40000301000 */
[----:B--2-4-:R-:W-:-:S07]  /*b690*/  FSEL R4, -R18, R18, !P1 ;  /* 0x0000001212047208 */ /* 0x014fce0004800100 */
.L_x_756:
[----:B------:R-:W-:Y:S05]  /*b6a0*/  BSYNC.RECONVERGENT B0 ;  /* 0x0000000000007941 */ /* 0x000fea0003800200 */
.L_x_755:
[----:B------:R-:W-:Y:S01]  /*b6b0*/  FMUL R5, R4, R4 ;  /* 0x0000000404057220 */ /* 0x000fe20000400000 */
[----:B------:R-:W-:Y:S01]  /*b6c0*/  LOP3.LUT R19, R26, 0x1, RZ, 0xc0, !PT ;  /* 0x000000011a137812 */ /* 0x000fe200078ec0ff */
        /* <DEDUP_REMOVED lines=39> */
.L_x_760:
        /* <DEDUP_REMOVED lines=28> */
[--C-:B0-----:R-:W-:Y:S02]  /*bb00*/  SHF.R.U32.HI R22, RZ, 0x1e, R21.reuse ;  /* 0x0000001eff167819 */ /* 0x101fe40000011615 */
        /* <DEDUP_REMOVED lines=9> */
[----:B------:R-:W0:Y:S01]  /*bba0*/  I2F.F64.S64 R4, R4 ;  /* 0x0000000400047312 */ /* 0x000e220000301c00 */
[----:B------:R-:W-:-:S05]  /*bbb0*/  IMAD.MOV R0, RZ, RZ, -R23 ;  /* 0x000000ffff007224 */ /* 0x000fca00078e0a17 */
[----:B------:R-:W-:Y:S01]  /*bbc0*/  @!P0 MOV R23, R0 ;  /* 0x0000000000178202 */ /* 0x000fe20000000f00 */
[----:B0-----:R-:W-:-:S10]  /*bbd0*/  DMUL R18, R4, UR4 ;  /* 0x0000000404127c28 */ /* 0x001fd40008000000 */
[----:B------:R-:W0:Y:S02]  /*bbe0*/  F2F.F32.F64 R18, R18 ;  /* 0x0000001200127310 */ /* 0x000e240000301000 */
[----:B0-----:R-:W-:-:S07]  /*bbf0*/  FSEL R22, -R18, R18, !P1 ;  /* 0x0000001212167208 */ /* 0x001fce0004800100 */
.L_x_759:
[----:B------:R-:W-:Y:S05]  /*bc00*/  BSYNC.RECONVERGENT B0 ;  /* 0x0000000000007941 */ /* 0x000fea0003800200 */
.L_x_758:
        /* <DEDUP_REMOVED lines=21> */
[----:B------:R0:W4:Y:S02]  /*bd60*/  F2F.F64.F32 R18, R0 ;  /* 0x0000000000127310 */ /* 0x0001240000201800 */
        /* <DEDUP_REMOVED lines=14> */
.L_x_763:
[----:B0-----:R-:W-:Y:S01]  /*be50*/  MOV R5, UR9 ;  /* 0x0000000900057c02 */ /* 0x001fe20008000f00 */
[----:B------:R-:W-:-:S05]  /*be60*/  IMAD.U32 R4, RZ, RZ, UR8 ;  /* 0x00000008ff047e24 */ /* 0x000fca000f8e00ff */
[----:B------:R-:W5:Y:S01]  /*be70*/  LDG.E.CONSTANT R5, desc[UR6][R4.64] ;  /* 0x0000000604057981 */ /* 0x000f62000c1e9900 */
[----:B------:R-:W-:Y:S02]  /*be80*/  UIADD3 UR8, UP0, UPT, UR8, 0x4, URZ ;  /* 0x0000000408087890 */ /* 0x000fe4000ff1e0ff */
[----:B------:R-:W-:Y:S02]  /*be90*/  UIADD3 UR4, UPT, UPT, UR4, 0x1, URZ ;  /* 0x0000000104047890 */ /* 0x000fe4000fffe0ff */
[----:B------:R-:W-:Y:S02]  /*bea0*/  UIADD3.X UR9, UPT, UPT, URZ, UR9, URZ, UP0, !UPT ;  /* 0x00000009ff097290 */ /* 0x000fe400087fe4ff */
[----:B------:R-:W-:Y:S01]  /*beb0*/  UISETP.NE.AND UP0, UPT, UR4, 0x6, UPT ;  /* 0x000000060400788c */ /* 0x000fe2000bf05270 */
[----:B-----5:R-:W-:-:S03]  /*bec0*/  IMAD.WIDE.U32 R22, R5, R24, RZ ;  /* 0x0000001805167225 */ /* 0x020fc600078e00ff */
        /* <DEDUP_REMOVED lines=36> */
.L_x_762:
[----:B------:R-:W-:Y:S05]  /*c110*/  BSYNC.RECONVERGENT B0 ;  /* 0x0000000000007941 */ /* 0x000fea0003800200 */
.L_x_761:
[----:B------:R-:W-:Y:S01]  /*c120*/  FMUL R5, R4, R4 ;  /* 0x0000000404057220 */ /* 0x000fe20000400000 */
[C---:B------:R-:W-:Y:S01]  /*c130*/  LOP3.LUT R0, R24.reuse, 0x1, RZ, 0xc0, !PT ;  /* 0x0000000118007812 */ /* 0x040fe200078ec0ff */
[----:B------:R-:W-:Y:S01]  /*c140*/  UMOV UR4, 0x9999999a ;  /* 0x9999999a00047882 */ /* 0x000fe20000000000 */
[----:B------:R-:W-:Y:S01]  /*c150*/  LOP3.LUT P1, RZ, R24, 0x2, RZ, 0xc0, !PT ;  /* 0x0000000218ff7812 */ /* 0x000fe2000782c0ff */
[----:B------:R-:W-:Y:S01]  /*c160*/  FFMA R13, R5, R13, -0.0013887860113754868507 ;  /* 0xbab607ed050d7423 */ /* 0x000fe2000000000d */
[----:B------:R-:W-:Y:S01]  /*c170*/  ISETP.NE.U32.AND P0, PT, R0, 0x1, PT ;  /* 0x000000010000780c */ /* 0x000fe20003f05070 */
[----:B------:R-:W-:Y:S01]  /*c180*/  UMOV UR5, 0x3fc99999 ;  /* 0x3fc9999900057882 */ /* 0x000fe20000000000 */
[----:B------:R-:W-:Y:S01]  /*c190*/  IMAD R15, R15, R15, RZ ;  /* 0x0000000f0f0f7224 */ /* 0x000fe200078e02ff */
[----:B----4-:R-:W-:Y:S01]  /*c1a0*/  DMUL R18, R18, UR4 ;  /* 0x0000000412127c28 */ /* 0x010fe20008000000 */
[----:B------:R-:W-:Y:S01]  /*c1b0*/  FSEL R14, R14, 0.0083327032625675201416, !P0 ;  /* 0x3c0885e40e0e7808 */ /* 0x000fe20004000000 */
[----:B------:R-:W0:Y:S01]  /*c1c0*/  LDCU UR4, c[0x0][0x3bc] ;  /* 0x00007780ff0477ac */ /* 0x000e220008000800 */
[----:B------:R-:W-:-:S02]  /*c1d0*/  FSEL R12, R13, -0.00019574658654164522886, !P0 ;  /* 0xb94d41530d0c7808 */ /* 0x000fc40004000000 */
[----:B------:R-:W-:Y:S02]  /*c1e0*/  FSEL R0, R4, 1, P0 ;  /* 0x3f80000004007808 */ /* 0x000fe40000000000 */
[----:B------:R-:W-:Y:S01]  /*c1f0*/  FSEL R21, -R20, -0.16666662693023681641, !P0 ;  /* 0xbe2aaaa814157808 */ /* 0x000fe20004000100 */
[C---:B------:R-:W-:Y:S02]  /*c200*/  FFMA R12, R5.reuse, R12, R14 ;  /* 0x0000000c050c7223 */ /* 0x040fe4000000000e */
[C---:B------:R-:W-:Y:S02]  /*c210*/  FFMA R13, R5.reuse, R0, RZ ;  /* 0x00000000050d7223 */ /* 0x040fe400000000ff */
[----:B------:R-:W-:Y:S02]  /*c220*/  FFMA R12, R5, R12, R21 ;  /* 0x0000000c050c7223 */ /* 0x000fe40000000015 */
[----:B------:R-:W4:Y:S02]  /*c230*/  LDC R21, c[0x0][0x39c] ;  /* 0x0000e700ff157b82 */ /* 0x000f240000000800 */
[----:B------:R-:W-:-:S04]  /*c240*/  FFMA R0, R13, R12, R0 ;  /* 0x0000000c0d007223 */ /* 0x000fc80000000000 */
[----:B------:R-:W-:-:S04]  /*c250*/  @P1 FADD R0, RZ, -R0 ;  /* 0x80000000ff001221 */ /* 0x000fc80000000000 */
[----:B------:R-:W5:Y:S01]  /*c260*/  F2F.F64.F32 R4, R0 ;  /* 0x0000000000047310 */ /* 0x000f620000201800 */
[----:B----4-:R-:W-:Y:S01]  /*c270*/  FSETP.GE.AND P0, PT, |R21|, 105615, PT ;  /* 0x47ce47801500780b */ /* 0x010fe20003f06200 */
[----:B-----5:R-:W-:-:S10]  /*c280*/  DFMA R4, R4, R18, R16 ;  /* 0x000000120404722b */ /* 0x020fd40000000010 */
[----:B------:R-:W0:Y:S02]  /*c290*/  F2F.F32.F64 R4, R4 ;  /* 0x0000000400047310 */ /* 0x000e240000301000 */
[----:B0-----:R-:W-:Y:S01]  /*c2a0*/  FADD R13, R4, -UR4 ;  /* 0x80000004040d7e21 */ /* 0x001fe20008000000 */
[----:B------:R-:W-:Y:S06]  /*c2b0*/  @!P0 BRA `(.L_x_764) ;  /* 0x0000000000dc8947 */ /* 0x000fec0003800000 */
[----:B------:R-:W-:-:S13]  /*c2c0*/  FSETP.NEU.AND P0, PT, |R21|, +INF , PT ;  /* 0x7f8000001500780b */ /* 0x000fda0003f0d200 */
[----:B------:R-:W-:Y:S01]  /*c2d0*/  @!P0 FMUL R7, RZ, R21 ;  /* 0x00000015ff078220 */ /* 0x000fe20000400000 */
[----:B------:R-:W-:Y:S01]  /*c2e0*/  @!P0 MOV R6, RZ ;  /* 0x000000ff00068202 */ /* 0x000fe20000000f00 */
        /* <DEDUP_REMOVED lines=8> */
.L_x_765:
[----:B0-----:R-:W-:Y:S01]  /*c370*/  IMAD.U32 R6, RZ, RZ, UR8 ;  /* 0x00000008ff067e24 */ /* 0x001fe2000f8e00ff */
[----:B------:R-:W-:-:S05]  /*c380*/  MOV R7, UR9 ;  /* 0x0000000900077c02 */ /* 0x000fca0008000f00 */
        /* <DEDUP_REMOVED lines=26> */
[----:B-----5:R-:W-:Y:S02]  /*c530*/  @P0 SHF.L.W.U32.HI R5, R4, R6, R5 ;  /* 0x0000000604050219 */ /* 0x020fe40000010e05 */
        /* <DEDUP_REMOVED lines=9> */
[----:B------:R-:W4:Y:S01]  /*c5d0*/  I2F.F64.S64 R16, R16 ;  /* 0x0000001000107312 */ /* 0x000f220000301c00 */
[----:B------:R-:W-:-:S05]  /*c5e0*/  IMAD.MOV R0, RZ, RZ, -R6 ;  /* 0x000000ffff007224 */ /* 0x000fca00078e0a06 */
[----:B------:R-:W-:Y:S01]  /*c5f0*/  @!P1 MOV R6, R0 ;  /* 0x0000000000069202 */ /* 0x000fe20000000f00 */
[----:B----4-:R-:W-:-:S10]  /*c600*/  DMUL R4, R16, UR4 ;  /* 0x0000000410047c28 */ /* 0x010fd40008000000 */
[----:B------:R-:W4:Y:S02]  /*c610*/  F2F.F32.F64 R4, R4 ;  /* 0x0000000400047310 */ /* 0x000f240000301000 */
[----:B0---4-:R-:W-:-:S07]  /*c620*/  FSEL R7, -R4, R4, !P0 ;  /* 0x0000000404077208 */ /* 0x011fce0004000100 */
.L_x_764:
        /* <DEDUP_REMOVED lines=24> */
[----:B------:R-:W-:Y:S01]  /*c7b0*/  IMAD.MOV.U32 R19, RZ, RZ, R7 ;  /* 0x000000ffff137224 */ /* 0x000fe200078e0007 */
[----:B------:R-:W-:-:S07]  /*c7c0*/  MOV R12, 0xc7e0 ;  /* 0x0000c7e0000c7802 */ /* 0x000fce0000000f00 */
[----:B-123--:R-:W-:Y:S05]  /*c7d0*/  CALL.REL.NOINC `($__internal_4_$__cuda_sm3x_div_rn_noftz_f32_slowpath) ;  /* 0x0000002000c87944 */ /* 0x00efea0003c00000 */
[----:B------:R-:W-:-:S07]  /*c7e0*/  IMAD.MOV.U32 R4, RZ, RZ, R0 ;  /* 0x000000ffff047224 */ /* 0x000fce00078e0000 */
.L_x_767:
[----:B------:R-:W-:Y:S05]  /*c7f0*/  BSYNC.RECONVERGENT B2 ;  /* 0x0000000000027941 */ /* 0x000fea0003800200 */
.L_x_766:
[----:B------:R-:W-:Y:S01]  /*c800*/  IMAD.MOV.U32 R5, RZ, RZ, 0x3f000000 ;  /* 0x3f000000ff057424 */ /* 0x000fe200078e00ff */
[----:B------:R-:W-:Y:S01]  /*c810*/  BSSY.RECONVERGENT B0, `(.L_x_768) ;  /* 0x0000049000007945 */ /* 0x000fe20003800200 */
[----:B------:R-:W-:-:S03]  /*c820*/  I2FP.F32.U32 R15, R15 ;  /* 0x0000000f000f7245 */ /* 0x000fc60000201000 */
[----:B------:R-:W-:-:S05]  /*c830*/  LOP3.LUT R5, R5, 0x80000000, R4, 0xb8, !PT ;  /* 0x8000000005057812 */ /* 0x000fca00078eb804 */
[----:B------:R-:W-:Y:S01]  /*c840*/  FADD.RZ R0, R5, R4 ;  /* 0x0000000405007221 */ /* 0x000fe2000000c000 */
[----:B------:R-:W-:-:S05]  /*c850*/  HFMA2 R4, -RZ, RZ, 1.875, 0 ;  /* 0x3f800000ff047431 */ /* 0x000fca00000001ff */
[----:B------:R-:W0:Y:S02]  /*c860*/  FRND.TRUNC R0, R0 ;  /* 0x0000000000007307 */ /* 0x000e24000020d000 */
[----:B0-----:R-:W-:-:S13]  /*c870*/  FSETP.NEU.AND P0, PT, R0, 1, PT ;  /* 0x3f8000000000780b */ /* 0x001fda0003f0d000 */
        /* <DEDUP_REMOVED lines=19> */
[----:B------:R-:W0:Y:S03]  /*c9b0*/  MUFU.RCP R12, R12 ;  /* 0x0000000c000c7308 */ /* 0x000e260000001000 */
[----:B0-----:R-:W-:Y:S01]  /*c9c0*/  FMUL R4, R12, R7 ;  /* 0x000000070c047220 */ /* 0x001fe20000400000 */
        /* <DEDUP_REMOVED lines=17> */
[----:B------:R-:W-:-:S03]  /*cae0*/  IMAD.MOV.U32 R11, RZ, RZ, 0x391fcb8e ;  /* 0x391fcb8eff0b7424 */ /* 0x000fc600078e00ff */
[----:B------:R-:W-:-:S04]  /*caf0*/  FFMA R6, R4, R17, R6 ;  /* 0x0000001104067223 */ /* 0x000fc80000000006 */
[----:B------:R-:W-:-:S04]  /*cb00*/  FADD R4, R5, R6 ;  /* 0x0000000605047221 */ /* 0x000fc80000000000 */
[----:B------:R-:W-:Y:S01]  /*cb10*/  FMUL R7, R4, 2 ;  /* 0x4000000004077820 */ /* 0x000fe20000400000 */
[----:B------:R-:W-:-:S03]  /*cb20*/  FADD R5, -R5, R4 ;  /* 0x0000000405057221 */ /* 0x000fc60000000100 */
[----:B------:R-:W0:Y:S01]  /*cb30*/  FRND R12, R7 ;  /* 0x00000007000c7307 */ /* 0x000e220000201000 */
[----:B------:R-:W-:Y:S01]  /*cb40*/  FADD R5, R6, -R5 ;  /* 0x8000000506057221 */ /* 0x000fe20000000000 */
[----:B------:R-:W-:Y:S01]  /*cb50*/  FFMA R4, R4, 2, -R7 ;  /* 0x4000000004047823 */ /* 0x000fe20000000807 */
[----:B------:R-:W-:-:S03]  /*cb60*/  FSETP.GT.AND P2, PT, |R7|, 152, PT ;  /* 0x431800000700780b */ /* 0x000fc60003f44200 */
[----:B------:R-:W-:Y:S02]  /*cb70*/  FFMA R5, R5, 2, R4 ;  /* 0x4000000005057823 */ /* 0x000fe40000000004 */
[----:B------:R-:W4:Y:S01]  /*cb80*/  F2I.NTZ R6, R7 ;  /* 0x0000000700067305 */ /* 0x000f220000203100 */
[----:B0-----:R-:W-:Y:S01]  /*cb90*/  FADD R4, R7, -R12 ;  /* 0x8000000c07047221 */ /* 0x001fe20000000000 */
        /* <DEDUP_REMOVED lines=8> */
[----:B------:R-:W-:Y:S01]  /*cc20*/  FFMA R17, R4, R11, 0.69314718246459960938 ;  /* 0x3f31721804117423 */ /* 0x000fe2000000000b */
[----:B----4-:R-:W-:Y:S01]  /*cc30*/  LEA R6, R6, -R5, 0x17 ;  /* 0x8000000506067211 */ /* 0x010fe200078eb8ff */
[----:B------:R-:W-:Y:S02]  /*cc40*/  VIADD R11, R5, 0x7f000000 ;  /* 0x7f000000050b7836 */ /* 0x000fe40000000000 */
[----:B------:R-:W-:Y:S01]  /*cc50*/  FFMA R12, R4, R17, 1 ;  /* 0x3f800000040c7423 */ /* 0x000fe20000000011 */
[----:B------:R-:W-:-:S03]  /*cc60*/  FSEL R4, RZ, +INF , !P1 ;  /* 0x7f800000ff047808 */ /* 0x000fc60004800000 */
[----:B------:R-:W-:-:S04]  /*cc70*/  FMUL R11, R11, R12 ;  /* 0x0000000c0b0b7220 */ /* 0x000fc80000400000 */
[----:B------:R-:W-:Y:S01]  /*cc80*/  @!P2 FMUL R4, R6, R11 ;  /* 0x0000000b0604a220 */ /* 0x000fe20000400000 */
[----:B------:R-:W-:-:S07]  /*cc90*/  @!P0 LOP3.LUT R4, R0, 0x7fffffff, RZ, 0xc0, !PT ;  /* 0x7fffffff00048812 */ /* 0x000fce00078ec0ff */
.L_x_769:
[----:B------:R-:W-:Y:S05]  /*cca0*/  BSYNC.RECONVERGENT B0 ;  /* 0x0000000000007941 */ /* 0x000fea0003800200 */
.L_x_768:
[----:B------:R-:W-:Y:S01]  /*ccb0*/  FADD R15, R15, R4 ;  /* 0x000000040f0f7221 */ /* 0x000fe20000000000 */
[----:B------:R-:W-:Y:S03]  /*ccc0*/  BSSY.RECONVERGENT B0, `(.L_x_770) ;  /* 0x000000e000007945 */ /* 0x000fe60003800200 */
[----:B------:R-:W-:Y:S01]  /*ccd0*/  VIADD R4, R15, 0xf3000000 ;  /* 0xf30000000f047836 */ /* 0x000fe20000000000 */
[----:B------:R0:W4:Y:S04]  /*cce0*/  MUFU.RSQ R0, R15 ;  /* 0x0000000f00007308 */ /* 0x0001280000001400 */
[----:B------:R-:W-:-:S13]  /*ccf0*/  ISETP.GT.U32.AND P0, PT, R4, 0x727fffff, PT ;  /* 0x727fffff0400780c */ /* 0x000fda0003f04070 */
[----:B0---4-:R-:W-:Y:S05]  /*cd00*/  @!P0 BRA `(.L_x_771) ;  /* 0x0000000000148947 */ /* 0x011fea0003800000 */
[----:B------:R-:W-:Y:S01]  /*cd10*/  IMAD.MOV.U32 R0, RZ, RZ, R15 ;  /* 0x000000ffff007224 */ /* 0x000fe200078e000f */
[----:B------:R-:W-:-:S07]  /*cd20*/  MOV R19, 0xcd40 ;  /* 0x0000cd4000137802 */ /* 0x000fce0000000f00 */
[----:B-123--:R-:W-:Y:S05]  /*cd30*/  CALL.REL.NOINC `($__internal_3_$__cuda_sm20_sqrt_rn_f32_slowpath) ;  /* 0x0000001c00147944 */ /* 0x00efea0003c00000 */
[----:B------:R-:W-:Y:S01]  /*cd40*/  IMAD.MOV.U32 R16, RZ, RZ, R0 ;  /* 0x000000ffff107224 */ /* 0x000fe200078e0000 */
[----:B------:R-:W-:Y:S06]  /*cd50*/  BRA `(.L_x_772) ;  /* 0x0000000000107947 */ /* 0x000fec0003800000 */
.L_x_771:
[----:B------:R-:W-:Y:S01]  /*cd60*/  FMUL.FTZ R16, R15, R0 ;  /* 0x000000000f107220 */ /* 0x000fe20000410000 */
[----:B------:R-:W-:-:S03]  /*cd70*/  FMUL.FTZ R0, R0, 0.5 ;  /* 0x3f00000000007820 */ /* 0x000fc60000410000 */
[----:B------:R-:W-:-:S04]  /*cd80*/  FFMA R5, -R16, R16, R15 ;  /* 0x0000001010057223 */ /* 0x000fc8000000010f */
[----:B------:R-:W-:-:S07]  /*cd90*/  FFMA R16, R5, R0, R16 ;  /* 0x0000000005107223 */ /* 0x000fce0000000010 */
.L_x_772:
[----:B------:R-:W-:Y:S05]  /*cda0*/  BSYNC.RECONVERGENT B0 ;  /* 0x0000000000007941 */ /* 0x000fea0003800200 */
.L_x_770:
[----:B------:R-:W0:Y:S01]  /*cdb0*/  LDCU UR4, c[0x0][0x3b0] ;  /* 0x00007600ff0477ac */ /* 0x000e220008000800 */
[----:B------:R-:W-:Y:S01]  /*cdc0*/  BSSY.RECONVERGENT B2, `(.L_x_773) ;  /* 0x0000011000027945 */ /* 0x000fe20003800200 */
[----:B0-----:R-:W-:-:S05]  /*cdd0*/  FMUL R16, R16, UR4 ;  /* 0x0000000410107c20 */ /* 0x001fca0008400000 */
[----:B------:R-:W-:-:S04]  /*cde0*/  FSETP.GT.AND P4, PT, |R13|, |R16|, PT ;  /* 0x400000100d00720b */ /* 0x000fc80003f84200 */
[----:B------:R-:W-:Y:S02]  /*cdf0*/  FSEL R6, |R13|, |R16|, P4 ;  /* 0x400000100d067208 */ /* 0x000fe40002000200 */
[----:B------:R-:W-:Y:S02]  /*ce00*/  FSEL R0, |R16|, |R13|, P4 ;  /* 0x4000000d10007208 */ /* 0x000fe40002000200 */
[----:B------:R-:W0:Y:S08]  /*ce10*/  MUFU.RCP R5, R6 ;  /* 0x0000000600057308 */ /* 0x000e300000001000 */
        /* <DEDUP_REMOVED lines=11> */
.L_x_774:
[----:B------:R-:W-:Y:S05]  /*ced0*/  BSYNC.RECONVERGENT B2 ;  /* 0x0000000000027941 */ /* 0x000fea0003800200 */
.L_x_773:
[----:B------:R-:W-:Y:S01]  /*cee0*/  MOV R5, 0x3b33710b ;  /* 0x3b33710b00057802 */ /* 0x000fe20000000f00 */
[----:B------:R-:W-:Y:S01]  /*cef0*/  FMUL R0, R4, R4 ;  /* 0x0000000404007220 */ /* 0x000fe20000400000 */
[----:B------:R-:W-:Y:S01]  /*cf00*/  IMAD.MOV.U32 R12, RZ, RZ, 0x3f6ee581 ;  /* 0x3f6ee581ff0c7424 */ /* 0x000fe200078e00ff */
[----:B------:R-:W-:Y:S01]  /*cf10*/  ISETP.GE.AND P0, PT, R16, RZ, PT ;  /* 0x000000ff1000720c */ /* 0x000fe20003f06270 */
[----:B------:R-:W0:Y:S01]  /*cf20*/  LDCU.64 UR4, c[0x0][0x388] ;  /* 0x00007100ff0477ac */ /* 0x000e220008000a00 */
[----:B------:R-:W-:Y:S01]  /*cf30*/  FFMA R5, R0, R5, -0.015681877732276916504 ;  /* 0xbc80774800057423 */ /* 0x000fe20000000005 */
[----:B------:R-:W-:Y:S01]  /*cf40*/  FSETP.NEU.AND P2, PT, |R16|, |R13|, PT ;  /* 0x4000000d1000720b */ /* 0x000fe20003f4d200 */
[----:B------:R-:W-:Y:S01]  /*cf50*/  FADD R16, |R13|, |R16| ;  /* 0x400000100d107221 */ /* 0x000fe20000000200 */
[----:B------:R-:W-:Y:S01]  /*cf60*/  FSETP.NEU.AND P1, PT, R6, RZ, PT ;  /* 0x000000ff0600720b */ /* 0x000fe20003f2d000 */
[C---:B------:R-:W-:Y:S01]  /*cf70*/  FFMA R5, R0.reuse, R5, 0.042200751602649688721 ;  /* 0x3d2cdab200057423 */ /* 0x040fe20000000005 */
[----:B------:R-:W-:Y:S01]  /*cf80*/  UMOV UR8, 0x4a8c154d ;  /* 0x4a8c154d00087882 */ /* 0x000fe20000000000 */
[----:B------:R-:W-:Y:S01]  /*cf90*/  UMOV UR9, 0x404ca4ea ;  /* 0x404ca4ea00097882 */ /* 0x000fe20000000000 */
[----:B------:R-:W-:Y:S01]  /*cfa0*/  SHF.R.U32.HI R6, RZ, 0x1c, R3 ;  /* 0x0000001cff067819 */ /* 0x000fe20000011603 */
[----:B------:R-:W-:-:S03]  /*cfb0*/  FFMA R5, R0, R5, -0.074792981147766113281 ;  /* 0xbd992d1000057423 */ /* 0x000fc60000000005 */
[----:B------:R-:W-:Y:S01]  /*cfc0*/  LOP3.LUT R7, R6, 0x3, RZ, 0xc0, !PT ;  /* 0x0000000306077812 */ /* 0x000fe200078ec0ff */
        /* <DEDUP_REMOVED lines=16> */
[C---:B------:R-:W-:Y:S01]  /*d0d0*/  IMAD.SHL.U32 R0, R3.reuse, 0x10, RZ ;  /* 0x0000001003007824 */ /* 0x040fe200078e00ff */
[----:B------:R-:W-:Y:S02]  /*d0e0*/  LOP3.LUT R3, R3, 0x3fffffff, RZ, 0xc0, !PT ;  /* 0x3fffffff03037812 */ /* 0x000fe400078ec0ff */
[----:B------:R-:W-:-:S02]  /*d0f0*/  FSEL R13, R16, R13, P0 ;  /* 0x0000000d100d7208 */ /* 0x000fc40000000000 */
[----:B------:R-:W-:Y:S02]  /*d100*/  LOP3.LUT R0, R0, 0xfffffff0, RZ, 0xc0, !PT ;  /* 0xfffffff000007812 */ /* 0x000fe400078ec0ff */
[----:B------:R-:W4:Y:S02]  /*d110*/  F2F.F64.F32 R4, R13 ;  /* 0x0000000d00047310 */ /* 0x000f240000201800 */
[----:B0-----:R-:W-:-:S04]  /*d120*/  IADD3 R6, P0, PT, R0, UR4, RZ ;  /* 0x0000000400067c10 */ /* 0x001fc8000ff1e0ff */
[----:B------:R-:W-:Y:S01]  /*d130*/  IADD3.X R7, PT, PT, R7, UR5, RZ, P0, !PT ;  /* 0x0000000507077c10 */ /* 0x000fe200087fe4ff */
[----:B----4-:R-:W-:Y:S01]  /*d140*/  DMUL R4, R4, UR8 ;  /* 0x0000000804047c28 */ /* 0x010fe20008000000 */
[----:B------:R-:W0:Y:S05]  /*d150*/  LDCU UR8, c[0x0][0x394] ;  /* 0x00007280ff0877ac */ /* 0x000e2a0008000800 */
[----:B------:R-:W1:Y:S01]  /*d160*/  F2F.F32.F64 R11, R4 ;  /* 0x00000004000b7310 */ /* 0x000e620000301000 */
[----:B0-----:R-:W-:Y:S01]  /*d170*/  IMAD.U32 R0, RZ, RZ, UR8 ;  /* 0x00000008ff007e24 */ /* 0x001fe2000f8e00ff */
[----:B-123--:R0:W-:Y:S04]  /*d180*/  STG.E.128 desc[UR6][R6.64], R8 ;  /* 0x0000000806007986 */ /* 0x00e1e8000c101d06 */
[----:B------:R-:W-:-:S13]  /*d190*/  ISETP.GT.AND P0, PT, R0, 0x2, PT ;  /* 0x000000020000780c */ /* 0x000fda0003f04270 */
[----:B------:R-:W-:Y:S05]  /*d1a0*/  @P0 BRA `(.L_x_775) ;  /* 0x0000000000280947 */ /* 0x000fea0003800000 */
[----:B------:R-:W-:-:S05]  /*d1b0*/  VIADD R4, R0, 0xffffffff ;  /* 0xffffffff00047836 */ /* 0x000fca0000000000 */
[----:B------:R-:W-:-:S04]  /*d1c0*/  VIMNMX.U32 R4, PT, PT, R4, 0x2, PT ;  /* 0x0000000204047848 */ /* 0x000fc80003fe0000 */
[----:B0-----:R-:W-:-:S04]  /*d1d0*/  SHF.L.U32 R6, R4, 0x2, RZ ;  /* 0x0000000204067819 */ /* 0x001fc800000006ff */
[----:B------:R-:W0:Y:S02]  /*d1e0*/  LDC R4, c[0x2][R6] ;  /* 0x0080000006047b82 */ /* 0x000e240000000800 */
[----:B0-----:R-:W-:-:S04]  /*d1f0*/  SHF.R.S32.HI R5, RZ, 0x1f, R4 ;  /* 0x0000001fff057819 */ /* 0x001fc80000011404 */
.L_x_926:
[----:B------:R-:W-:Y:S05]  /*d200*/  BRX R4 -0xd210                                                                                (*"BRANCH_TARGETS .L_x_927,.L_x_928,.L_x_776"*) ;  /* 0xffffff2c047c7949 */ /* 0x000fea000383ffff */
.L_x_928:
[----:B------:R-:W-:Y:S01]  /*d210*/  FMUL R9, R8, R9 ;  /* 0x0000000908097220 */ /* 0x000fe20000400000 */
[----:B------:R-:W-:Y:S06]  /*d220*/  BRA `(.L_x_776) ;  /* 0x00000000002c7947 */ /* 0x000fec0003800000 */
.L_x_927:
[----:B------:R-:W-:Y:S01]  /*d230*/  FADD R9, R8, R9 ;  /* 0x0000000908097221 */ /* 0x000fe20000000000 */
[----:B------:R-:W-:Y:S06]  /*d240*/  BRA `(.L_x_776) ;  /* 0x0000000000247947 */ /* 0x000fec0003800000 */
.L_x_775:
[----:B------:R-:W-:-:S05]  /*d250*/  IMAD.MOV.U32 R5, RZ, RZ, -0x3 ;  /* 0xfffffffdff057424 */ /* 0x000fca00078e00ff */
[----:B------:R-:W-:-:S05]  /*d260*/  VIADDMNMX.U32 R4, R0, R5, 0x2, PT ;  /* 0x0000000200047446 */ /* 0x000fca0003800005 */
[----:B0-----:R-:W-:-:S04]  /*d270*/  IMAD.SHL.U32 R6, R4, 0x4, RZ ;  /* 0x0000000404067824 */ /* 0x001fc800078e00ff */
[----:B------:R-:W0:Y:S02]  /*d280*/  LDC R4, c[0x2][R6+0xc] ;  /* 0x0080030006047b82 */ /* 0x000e240000000800 */
[----:B0-----:R-:W-:-:S04]  /*d290*/  SHF.R.S32.HI R5, RZ, 0x1f, R4 ;  /* 0x0000001fff057819 */ /* 0x001fc80000011404 */
.L_x_930:
[----:B------:R-:W-:Y:S05]  /*d2a0*/  BRX R4 -0xd2b0                                                                                (*"BRANCH_TARGETS .L_x_931,.L_x_932,.L_x_776"*) ;  /* 0xffffff2c04547949 */ /* 0x000fea000383ffff */
.L_x_932:
[----:B------:R-:W-:Y:S01]  /*d2b0*/  FMNMX R9, R8, R9, PT ;  /* 0x0000000908097209 */ /* 0x000fe20003800000 */
[----:B------:R-:W-:Y:S06]  /*d2c0*/  BRA `(.L_x_776) ;  /* 0x0000000000047947 */ /* 0x000fec0003800000 */
.L_x_931:
[----:B------:R-:W-:-:S07]  /*d2d0*/  FMNMX R9, R8, R9, !PT ;  /* 0x0000000908097209 */ /* 0x000fce0007800000 */
.L_x_776:
[----:B------:R-:W-:Y:S05]  /*d2e0*/  @P0 BRA `(.L_x_777) ;  /* 0x0000000000280947 */ /* 0x000fea0003800000 */
[----:B------:R-:W-:-:S05]  /*d2f0*/  IMAD.MOV.U32 R5, RZ, RZ, -0x1 ;  /* 0xffffffffff057424 */ /* 0x000fca00078e00ff */
[----:B------:R-:W-:-:S05]  /*d300*/  VIADDMNMX.U32 R4, R0, R5, 0x2, PT ;  /* 0x0000000200047446 */ /* 0x000fca0003800005 */
[----:B------:R-:W-:-:S04]  /*d310*/  IMAD.SHL.U32 R6, R4, 0x4, RZ ;  /* 0x0000000404067824 */ /* 0x000fc800078e00ff */
[----:B------:R-:W0:Y:S02]  /*d320*/  LDC R4, c[0x2][R6+0x18] ;  /* 0x0080060006047b82 */ /* 0x000e240000000800 */
[----:B0-----:R-:W-:-:S04]  /*d330*/  SHF.R.S32.HI R5, RZ, 0x1f, R4 ;  /* 0x0000001fff057819 */ /* 0x001fc80000011404 */
.L_x_934:
[----:B------:R-:W-:Y:S05]  /*d340*/  BRX R4 -0xd350                                                                                (*"BRANCH_TARGETS .L_x_935,.L_x_936,.L_x_778"*) ;  /* 0xffffff2c042c7949 */ /* 0x000fea000383ffff */
.L_x_936:
[----:B------:R-:W-:Y:S01]  /*d350*/  FMUL R10, R10, R9 ;  /* 0x000000090a0a7220 */ /* 0x000fe20000400000 */
[----:B------:R-:W-:Y:S06]  /*d360*/  BRA `(.L_x_778) ;  /* 0x00000000002c7947 */ /* 0x000fec0003800000 */
.L_x_935:
[----:B------:R-:W-:Y:S01]  /*d370*/  FADD R10, R10, R9 ;  /* 0x000000090a0a7221 */ /* 0x000fe20000000000 */
[----:B------:R-:W-:Y:S06]  /*d380*/  BRA `(.L_x_778) ;  /* 0x0000000000247947 */ /* 0x000fec0003800000 */
.L_x_777:
[----:B------:R-:W-:-:S05]  /*d390*/  IMAD.MOV.U32 R5, RZ, RZ, -0x3 ;  /* 0xfffffffdff057424 */ /* 0x000fca00078e00ff */
[----:B------:R-:W-:-:S04]  /*d3a0*/  VIADDMNMX.U32 R5, R0, R5, 0x2, PT ;  /* 0x0000000200057446 */ /* 0x000fc80003800005 */
[----:B------:R-:W-:-:S04]  /*d3b0*/  SHF.L.U32 R6, R5, 0x2, RZ ;  /* 0x0000000205067819 */ /* 0x000fc800000006ff */
[----:B------:R-:W0:Y:S02]  /*d3c0*/  LDC R4, c[0x2][R6+0x24] ;  /* 0x0080090006047b82 */ /* 0x000e240000000800 */
[----:B0-----:R-:W-:-:S04]  /*d3d0*/  SHF.R.S32.HI R5, RZ, 0x1f, R4 ;  /* 0x0000001fff057819 */ /* 0x001fc80000011404 */
.L_x_938:
[----:B------:R-:W-:Y:S05]  /*d3e0*/  BRX R4 -0xd3f0                                                                                (*"BRANCH_TARGETS .L_x_939,.L_x_940,.L_x_778"*) ;  /* 0xffffff2c04047949 */ /* 0x000fea000383ffff */
.L_x_940:
[----:B------:R-:W-:Y:S01]  /*d3f0*/  FMNMX R10, R10, R9, PT ;  /* 0x000000090a0a7209 */ /* 0x000fe20003800000 */
[----:B------:R-:W-:Y:S06]  /*d400*/  BRA `(.L_x_778) ;  /* 0x0000000000047947 */ /* 0x000fec0003800000 */
.L_x_939:
[----:B------:R-:W-:-:S07]  /*d410*/  FMNMX R10, R10, R9, !PT ;  /* 0x000000090a0a7209 */ /* 0x000fce0007800000 */
.L_x_778:
[----:B------:R-:W-:Y:S05]  /*d420*/  @P0 BRA `(.L_x_779) ;  /* 0x0000000000280947 */ /* 0x000fea0003800000 */
[----:B------:R-:W-:-:S05]  /*d430*/  IMAD.MOV.U32 R5, RZ, RZ, -0x1 ;  /* 0xffffffffff057424 */ /* 0x000fca00078e00ff */
[----:B------:R-:W-:-:S05]  /*d440*/  VIADDMNMX.U32 R5, R0, R5, 0x2, PT ;  /* 0x0000000200057446 */ /* 0x000fca0003800005 */
[----:B------:R-:W-:-:S04]  /*d450*/  IMAD.SHL.U32 R6, R5, 0x4, RZ ;  /* 0x0000000405067824 */ /* 0x000fc800078e00ff */
[----:B------:R-:W0:Y:S02]  /*d460*/  LDC R4, c[0x2][R6+0x30] ;  /* 0x00800c0006047b82 */ /* 0x000e240000000800 */
[----:B0-----:R-:W-:-:S04]  /*d470*/  SHF.R.S32.HI R5, RZ, 0x1f, R4 ;  /* 0x0000001fff057819 */ /* 0x001fc80000011404 */
.L_x_942:
[----:B------:R-:W-:Y:S05]  /*d480*/  BRX R4 -0xd490                                                                                (*"BRANCH_TARGETS .L_x_943,.L_x_944,.L_x_780"*) ;  /* 0xffffff2804dc7949 */ /* 0x000fea000383ffff */
.L_x_944:
[----:B------:R-:W-:Y:S01]  /*d490*/  FMUL R11, R11, R10 ;  /* 0x0000000a0b0b7220 */ /* 0x000fe20000400000 */
[----:B------:R-:W-:Y:S06]  /*d4a0*/  BRA `(.L_x_780) ;  /* 0x00000000002c7947 */ /* 0x000fec0003800000 */
.L_x_943:
[----:B------:R-:W-:Y:S01]  /*d4b0*/  FADD R11, R11, R10 ;  /* 0x0000000a0b0b7221 */ /* 0x000fe20000000000 */
[----:B------:R-:W-:Y:S06]  /*d4c0*/  BRA `(.L_x_780) ;  /* 0x0000000000247947 */ /* 0x000fec0003800000 */
.L_x_779:
[----:B------:R-:W-:-:S05]  /*d4d0*/  IMAD.MOV.U32 R5, RZ, RZ, -0x3 ;  /* 0xfffffffdff057424 */ /* 0x000fca00078e00ff */
[----:B------:R-:W-:-:S05]  /*d4e0*/  VIADDMNMX.U32 R5, R0, R5, 0x2, PT ;  /* 0x0000000200057446 */ /* 0x000fca0003800005 */
[----:B------:R-:W-:-:S04]  /*d4f0*/  IMAD.SHL.U32 R6, R5, 0x4, RZ ;  /* 0x0000000405067824 */ /* 0x000fc800078e00ff */
[----:B------:R-:W0:Y:S02]  /*d500*/  LDC R4, c[0x2][R6+0x3c] ;  /* 0x00800f0006047b82 */ /* 0x000e240000000800 */
[----:B0-----:R-:W-:-:S04]  /*d510*/  SHF.R.S32.HI R5, RZ, 0x1f, R4 ;  /* 0x0000001fff057819 */ /* 0x001fc80000011404 */
.L_x_946:
[----:B------:R-:W-:Y:S05]  /*d520*/  BRX R4 -0xd530                                                                                (*"BRANCH_TARGETS .L_x_947,.L_x_948,.L_x_780"*) ;  /* 0xffffff2804b47949 */ /* 0x000fea000383ffff */
.L_x_948:
[----:B------:R-:W-:Y:S01]  /*d530*/  FMNMX R11, R11, R10, PT ;  /* 0x0000000a0b0b7209 */ /* 0x000fe20003800000 */
[----:B------:R-:W-:Y:S06]  /*d540*/  BRA `(.L_x_780) ;  /* 0x0000000000047947 */ /* 0x000fec0003800000 */
.L_x_947:
[----:B------:R-:W-:-:S07]  /*d550*/  FMNMX R11, R11, R10, !PT ;  /* 0x0000000a0b0b7209 */ /* 0x000fce0007800000 */
.L_x_780:
[----:B------:R-:W0:Y:S01]  /*d560*/  LDCU UR8, c[0x0][0x390] ;  /* 0x00007200ff0877ac */ /* 0x000e220008000800 */
[----:B------:R-:W-:Y:S01]  /*d570*/  BSSY.RECONVERGENT B0, `(.L_x_781) ;  /* 0x00000e4000007945 */ /* 0x000fe20003800200 */
[----:B0-----:R-:W-:-:S09]  /*d580*/  UISETP.GE.U32.AND UP0, UPT, UR8, 0x84, UPT ;  /* 0x000000840800788c */ /* 0x001fd2000bf06070 */
[----:B------:R-:W-:Y:S05]  /*d590*/  BRA.U !UP0, `(.L_x_782) ;  /* 0x0000000908d07547 */ /* 0x000fea000b800000 */
[----:B------:R-:W0:Y:S01]  /*d5a0*/  S2UR UR5, SR_CgaCtaId ;  /* 0x00000000000579c3 */ /* 0x000e220000008800 */
[----:B------:R-:W-:Y:S01]  /*d5b0*/  LOP3.LUT R13, R2, 0x1f, RZ, 0xc0, !PT ;  /* 0x0000001f020d7812 */ /* 0x000fe200078ec0ff */
[----:B------:R-:W-:-:S04]  /*d5c0*/  UMOV UR4, 0x400 ;  /* 0x0000040000047882 */ /* 0x000fc80000000000 */
[----:B------:R-:W-:Y:S02]  /*d5d0*/  IMAD R14, R2, 0x2, -R13 ;  /* 0x00000002020e7824 */ /* 0x000fe400078e0a0d */
[----:B------:R-:W1:Y:S01]  /*d5e0*/  LDC R12, c[0x0][0x398] ;  /* 0x0000e600ff0c7b82 */ /* 0x000e620000000800 */
[----:B0-----:R-:W-:-:S06]  /*d5f0*/  ULEA UR4, UR5, UR4, 0x18 ;  /* 0x0000000405047291 */ /* 0x001fcc000f8ec0ff */
[----:B------:R-:W-:-:S05]  /*d600*/  LEA R5, R14, UR4, 0x2 ;  /* 0x000000040e057c11 */ /* 0x000fca000f8e10ff */
[----:B------:R0:W2:Y:S04]  /*d610*/  LDS R4, [R5+0x7c] ;  /* 0x00007c0005047984 */ /* 0x0000a80000000800 */
[----:B-1----:R0:W-:Y:S01]  /*d620*/  STS [R5], R12 ;  /* 0x0000000c05007388 */ /* 0x0021e20000000800 */
[----:B------:R-:W-:Y:S05]  /*d630*/  @P0 BRA `(.L_x_783) ;  /* 0x0000000000280947 */ /* 0x000fea0003800000 */
[----:B------:R-:W-:-:S04]  /*d640*/  MOV R7, 0xffffffff ;  /* 0xffffffff00077802 */ /* 0x000fc80000000f00 */
[----:B------:R-:W-:-:S05]  /*d650*/  VIADDMNMX.U32 R7, R0, R7, 0x2, PT ;  /* 0x0000000200077446 */ /* 0x000fca0003800007 */
[----:B------:R-:W-:-:S04]  /*d660*/  IMAD.SHL.U32 R15, R7, 0x4, RZ ;  /* 0x00000004070f7824 */ /* 0x000fc800078e00ff */
[----:B------:R-:W1:Y:S02]  /*d670*/  LDC R6, c[0x2][R15+0x48] ;  /* 0x008012000f067b82 */ /* 0x000e640000000800 */
[----:B-1----:R-:W-:-:S04]  /*d680*/  SHF.R.S32.HI R7, RZ, 0x1f, R6 ;  /* 0x0000001fff077819 */ /* 0x002fc80000011406 */
.L_x_950:
[----:B------:R-:W-:Y:S05]  /*d690*/  BRX R6 -0xd6a0                                                                                (*"BRANCH_TARGETS .L_x_951,.L_x_952,.L_x_784"*) ;  /* 0xffffff2806587949 */ /* 0x000fea000383ffff */
.L_x_952:
[----:B--2---:R-:W-:Y:S01]  /*d6a0*/  FMUL R15, R4, R11 ;  /* 0x0000000b040f7220 */ /* 0x004fe20000400000 */
[----:B------:R-:W-:Y:S06]  /*d6b0*/  BRA `(.L_x_784) ;  /* 0x00000000002c7947 */ /* 0x000fec0003800000 */
.L_x_951:
[----:B--2---:R-:W-:Y:S01]  /*d6c0*/  FADD R15, R4, R11 ;  /* 0x0000000b040f7221 */ /* 0x004fe20000000000 */
[----:B------:R-:W-:Y:S06]  /*d6d0*/  BRA `(.L_x_784) ;  /* 0x0000000000247947 */ /* 0x000fec0003800000 */
.L_x_783:
[----:B------:R-:W-:-:S05]  /*d6e0*/  IMAD.MOV.U32 R7, RZ, RZ, -0x3 ;  /* 0xfffffffdff077424 */ /* 0x000fca00078e00ff */
[----:B------:R-:W-:-:S05]  /*d6f0*/  VIADDMNMX.U32 R7, R0, R7, 0x2, PT ;  /* 0x0000000200077446 */ /* 0x000fca0003800007 */
[----:B------:R-:W-:-:S04]  /*d700*/  IMAD.SHL.U32 R15, R7, 0x4, RZ ;  /* 0x00000004070f7824 */ /* 0x000fc800078e00ff */
[----:B------:R-:W1:Y:S02]  /*d710*/  LDC R6, c[0x2][R15+0x54] ;  /* 0x008015000f067b82 */ /* 0x000e640000000800 */
[----:B-1----:R-:W-:-:S04]  /*d720*/  SHF.R.S32.HI R7, RZ, 0x1f, R6 ;  /* 0x0000001fff077819 */ /* 0x002fc80000011406 */
.L_x_954:
[----:B------:R-:W-:Y:S05]  /*d730*/  BRX R6 -0xd740                                                                                (*"BRANCH_TARGETS .L_x_955,.L_x_956,.L_x_784"*) ;  /* 0xffffff2806307949 */ /* 0x000fea000383ffff */
.L_x_956:
[----:B--2---:R-:W-:Y:S01]  /*d740*/  FMNMX R15, R4, R11, PT ;  /* 0x0000000b040f7209 */ /* 0x004fe20003800000 */
[----:B------:R-:W-:Y:S06]  /*d750*/  BRA `(.L_x_784) ;  /* 0x0000000000047947 */ /* 0x000fec0003800000 */
.L_x_955:
[----:B--2---:R-:W-:-:S07]  /*d760*/  FMNMX R15, R4, R11, !PT ;  /* 0x0000000b040f7209 */ /* 0x004fce0007800000 */
.L_x_784:
[----:B------:R1:W3:Y:S01]  /*d770*/  LDS R16, [R5+0x78] ;  /* 0x0000780005107984 */ /* 0x0002e20000000800 */
[----:B------:R-:W-:Y:S05]  /*d780*/  @P0 BRA `(.L_x_785) ;  /* 0x0000000000280947 */ /* 0x000fea0003800000 */
[----:B------:R-:W-:-:S05]  /*d790*/  IMAD.MOV.U32 R7, RZ, RZ, -0x1 ;  /* 0xffffffffff077424 */ /* 0x000fca00078e00ff */
[----:B------:R-:W-:-:S05]  /*d7a0*/  VIADDMNMX.U32 R7, R0, R7, 0x2, PT ;  /* 0x0000000200077446 */ /* 0x000fca0003800007 */
[----:B------:R-:W-:-:S04]  /*d7b0*/  IMAD.SHL.U32 R17, R7, 0x4, RZ ;  /* 0x0000000407117824 */ /* 0x000fc800078e00ff */
[----:B------:R-:W4:Y:S02]  /*d7c0*/  LDC R6, c[0x2][R17+0x60] ;  /* 0x0080180011067b82 */ /* 0x000f240000000800 */
[----:B----4-:R-:W-:-:S04]  /*d7d0*/  SHF.R.S32.HI R7, RZ, 0x1f, R6 ;  /* 0x0000001fff077819 */ /* 0x010fc80000011406 */
.L_x_958:
[----:B------:R-:W-:Y:S05]  /*d7e0*/  BRX R6 -0xd7f0                                                                                (*"BRANCH_TARGETS .L_x_959,.L_x_960,.L_x_786"*) ;  /* 0xffffff2806047949 */ /* 0x000fea000383ffff */
.L_x_960:
[----:B---3--:R-:W-:Y:S01]  /*d7f0*/  FMUL R15, R16, R15 ;  /* 0x0000000f100f7220 */ /* 0x008fe20000400000 */
[----:B------:R-:W-:Y:S06]  /*d800*/  BRA `(.L_x_786) ;  /* 0x0000000000247947 */ /* 0x000fec0003800000 */
.L_x_959:
[----:B---3--:R-:W-:Y:S01]  /*d810*/  FADD R15, R16, R15 ;  /* 0x0000000f100f7221 */ /* 0x008fe20000000000 */
[----:B------:R-:W-:Y:S06]  /*d820*/  BRA `(.L_x_786) ;  /* 0x00000000001c7947 */ /* 0x000fec0003800000 */
.L_x_785:
[----:B------:R-:W-:-:S13]  /*d830*/  ISETP.NE.AND P1, PT, R0, 0x3, PT ;  /* 0x000000030000780c */ /* 0x000fda0003f25270 */
[----:B------:R-:W-:Y:S05]  /*d840*/  @!P1 BRA `(.L_x_787) ;  /* 0x0000000000109947 */ /* 0x000fea0003800000 */
[----:B------:R-:W-:-:S13]  /*d850*/  ISETP.NE.AND P1, PT, R0, 0x4, PT ;  /* 0x000000040000780c */ /* 0x000fda0003f25270 */
[----:B------:R-:W-:Y:S05]  /*d860*/  @P1 BRA `(.L_x_786) ;  /* 0x00000000000c1947 */ /* 0x000fea0003800000 */
[----:B---3--:R-:W-:Y:S01]  /*d870*/  FMNMX R15, R16, R15, PT ;  /* 0x0000000f100f7209 */ /* 0x008fe20003800000 */
[----:B------:R-:W-:Y:S06]  /*d880*/  BRA `(.L_x_786) ;  /* 0x0000000000047947 */ /* 0x000fec0003800000 */
.L_x_787:
[----:B---3--:R-:W-:-:S07]  /*d890*/  FMNMX R15, R16, R15, !PT ;  /* 0x0000000f100f7209 */ /* 0x008fce0007800000 */
.L_x_786:
[----:B---3--:R3:W4:Y:S01]  /*d8a0*/  LDS R16, [R5+0x70] ;  /* 0x0000700005107984 */ /* 0x0087220000000800 */
[----:B------:R-:W-:Y:S05]  /*d8b0*/  @P0 BRA `(.L_x_788) ;  /* 0x0000000000280947 */ /* 0x000fea0003800000 */
[----:B------:R-:W-:-:S04]  /*d8c0*/  MOV R7, 0xffffffff ;  /* 0xffffffff00077802 */ /* 0x000fc80000000f00 */
[----:B------:R-:W-:-:S05]  /*d8d0*/  VIADDMNMX.U32 R7, R0, R7, 0x2, PT ;  /* 0x0000000200077446 */ /* 0x000fca0003800007 */
[----:B------:R-:W-:-:S04]  /*d8e0*/  IMAD.SHL.U32 R17, R7, 0x4, RZ ;  /* 0x0000000407117824 */ /* 0x000fc800078e00ff */
[----:B------:R-:W5:Y:S02]  /*d8f0*/  LDC R6, c[0x2][R17+0x6c] ;  /* 0x00801b0011067b82 */ /* 0x000f640000000800 */
[----:B-----5:R-:W-:-:S04]  /*d900*/  SHF.R.S32.HI R7, RZ, 0x1f, R6 ;  /* 0x0000001fff077819 */ /* 0x020fc80000011406 */
.L_x_962:
[----:B------:R-:W-:Y:S05]  /*d910*/  BRX R6 -0xd920                                                                                (*"BRANCH_TARGETS .L_x_963,.L_x_964,.L_x_789"*) ;  /* 0xffffff2406b87949 */ /* 0x000fea000383ffff */
.L_x_964:
[----:B----4-:R-:W-:Y:S01]  /*d920*/  FMUL R15, R16, R15 ;  /* 0x0000000f100f7220 */ /* 0x010fe20000400000 */
[----:B------:R-:W-:Y:S06]  /*d930*/  BRA `(.L_x_789) ;  /* 0x0000000000247947 */ /* 0x000fec0003800000 */
.L_x_963:
[----:B----4-:R-:W-:Y:S01]  /*d940*/  FADD R15, R16, R15 ;  /* 0x0000000f100f7221 */ /* 0x010fe20000000000 */
[----:B------:R-:W-:Y:S06]  /*d950*/  BRA `(.L_x_789) ;  /* 0x00000000001c7947 */ /* 0x000fec0003800000 */
.L_x_788:
[----:B------:R-:W-:-:S13]  /*d960*/  ISETP.NE.AND P1, PT, R0, 0x3, PT ;  /* 0x000000030000780c */ /* 0x000fda0003f25270 */
[----:B------:R-:W-:Y:S05]  /*d970*/  @!P1 BRA `(.L_x_790) ;  /* 0x0000000000109947 */ /* 0x000fea0003800000 */
[----:B------:R-:W-:-:S13]  /*d980*/  ISETP.NE.AND P1, PT, R0, 0x4, PT ;  /* 0x000000040000780c */ /* 0x000fda0003f25270 */
[----:B------:R-:W-:Y:S05]  /*d990*/  @P1 BRA `(.L_x_789) ;  /* 0x00000000000c1947 */ /* 0x000fea0003800000 */
[----:B----4-:R-:W-:Y:S01]  /*d9a0*/  FMNMX R15, R16, R15, PT ;  /* 0x0000000f100f7209 */ /* 0x010fe20003800000 */
[----:B------:R-:W-:Y:S06]  /*d9b0*/  BRA `(.L_x_789) ;  /* 0x0000000000047947 */ /* 0x000fec0003800000 */
.L_x_790:
[----:B----4-:R-:W-:-:S07]  /*d9c0*/  FMNMX R15, R16, R15, !PT ;  /* 0x0000000f100f7209 */ /* 0x010fce0007800000 */
.L_x_789:
[----:B----4-:R4:W0:Y:S01]  /*d9d0*/  LDS R16, [R5+0x60] ;  /* 0x0000600005107984 */ /* 0x0108220000000800 */
[----:B------:R-:W-:Y:S05]  /*d9e0*/  @P0 BRA `(.L_x_791) ;  /* 0x0000000000280947 */ /* 0x000fea0003800000 */
[----:B------:R-:W-:-:S05]  /*d9f0*/  IMAD.MOV.U32 R7, RZ, RZ, -0x1 ;  /* 0xffffffffff077424 */ /* 0x000fca00078e00ff */
[----:B------:R-:W-:-:S05]  /*da00*/  VIADDMNMX.U32 R7, R0, R7, 0x2, PT ;  /* 0x0000000200077446 */ /* 0x000fca0003800007 */
[----:B------:R-:W-:-:S04]  /*da10*/  IMAD.SHL.U32 R17, R7, 0x4, RZ ;  /* 0x0000000407117824 */ /* 0x000fc800078e00ff */
[----:B------:R-:W5:Y:S02]  /*da20*/  LDC R6, c[0x2][R17+0x78] ;  /* 0x00801e0011067b82 */ /* 0x000f640000000800 */
[----:B-----5:R-:W-:-:S04]  /*da30*/  SHF.R.S32.HI R7, RZ, 0x1f, R6 ;  /* 0x0000001fff077819 */ /* 0x020fc80000011406 */
.L_x_966:
[----:B------:R-:W-:Y:S05]  /*da40*/  BRX R6 -0xda50                                                                                (*"BRANCH_TARGETS .L_x_967,.L_x_968,.L_x_792"*) ;  /* 0xffffff24066c7949 */ /* 0x000fea000383ffff */
.L_x_968:
[----:B0-----:R-:W-:Y:S01]  /*da50*/  FMUL R15, R16, R15 ;  /* 0x0000000f100f7220 */ /* 0x001fe20000400000 */
[----:B------:R-:W-:Y:S06]  /*da60*/  BRA `(.L_x_792) ;  /* 0x0000000000247947 */ /* 0x000fec0003800000 */
.L_x_967:
[----:B0-----:R-:W-:Y:S01]  /*da70*/  FADD R15, R16, R15 ;  /* 0x0000000f100f7221 */ /* 0x001fe20000000000 */
[----:B------:R-:W-:Y:S06]  /*da80*/  BRA `(.L_x_792) ;  /* 0x00000000001c7947 */ /* 0x000fec0003800000 */
.L_x_791:
[----:B------:R-:W-:-:S13]  /*da90*/  ISETP.NE.AND P1, PT, R0, 0x3, PT ;  /* 0x000000030000780c */ /* 0x000fda0003f25270 */
[----:B------:R-:W-:Y:S05]  /*daa0*/  @!P1 BRA `(.L_x_793) ;  /* 0x0000000000109947 */ /* 0x000fea0003800000 */
[----:B------:R-:W-:-:S13]  /*dab0*/  ISETP.NE.AND P1, PT, R0, 0x4, PT ;  /* 0x000000040000780c */ /* 0x000fda0003f25270 */
[----:B------:R-:W-:Y:S05]  /*dac0*/  @P1 BRA `(.L_x_792) ;  /* 0x00000000000c1947 */ /* 0x000fea0003800000 */
[----:B0-----:R-:W-:Y:S01]  /*dad0*/  FMNMX R15, R16, R15, PT ;  /* 0x0000000f100f7209 */ /* 0x001fe20003800000 */
[----:B------:R-:W-:Y:S06]  /*dae0*/  BRA `(.L_x_792) ;  /* 0x0000000000047947 */ /* 0x000fec0003800000 */
.L_x_793:
[----:B0-----:R-:W-:-:S07]  /*daf0*/  FMNMX R15, R16, R15, !PT ;  /* 0x0000000f100f7209 */ /* 0x001fce0007800000 */
.L_x_792:
[----:B0-----:R0:W0:Y:S01]  /*db00*/  LDS R16, [R5+0x40] ;  /* 0x0000400005107984 */ /* 0x0010220000000800 */
[----:B------:R-:W-:Y:S05]  /*db10*/  @P0 BRA `(.L_x_794) ;  /* 0x0000000000280947 */ /* 0x000fea0003800000 */
[----:B------:R-:W-:-:S05]  /*db20*/  IMAD.MOV.U32 R7, RZ, RZ, -0x1 ;  /* 0xffffffffff077424 */ /* 0x000fca00078e00ff */
[----:B------:R-:W-:-:S05]  /*db30*/  VIADDMNMX.U32 R7, R0, R7, 0x2, PT ;  /* 0x0000000200077446 */ /* 0x000fca0003800007 */
[----:B------:R-:W-:-:S04]  /*db40*/  IMAD.SHL.U32 R17, R7, 0x4, RZ ;  /* 0x0000000407117824 */ /* 0x000fc800078e00ff */
[----:B------:R-:W5:Y:S02]  /*db50*/  LDC R6, c[0x2][R17+0x84] ;  /* 0x0080210011067b82 */ /* 0x000f640000000800 */
[----:B-----5:R-:W-:-:S04]  /*db60*/  SHF.R.S32.HI R7, RZ, 0x1f, R6 ;  /* 0x0000001fff077819 */ /* 0x020fc80000011406 */
.L_x_970:
[----:B------:R-:W-:Y:S05]  /*db70*/  BRX R6 -0xdb80                                                                                (*"BRANCH_TARGETS .L_x_971,.L_x_972,.L_x_795"*) ;  /* 0xffffff2406207949 */ /* 0x000fea000383ffff */
.L_x_972:
[----:B0-----:R-:W-:Y:S01]  /*db80*/  FMUL R15, R16, R15 ;  /* 0x0000000f100f7220 */ /* 0x001fe20000400000 */
[----:B------:R-:W-:Y:S06]  /*db90*/  BRA `(.L_x_795) ;  /* 0x0000000000247947 */ /* 0x000fec0003800000 */
.L_x_971:
[----:B0-----:R-:W-:Y:S01]  /*dba0*/  FADD R15, R16, R15 ;  /* 0x0000000f100f7221 */ /* 0x001fe20000000000 */
[----:B------:R-:W-:Y:S06]  /*dbb0*/  BRA `(.L_x_795) ;  /* 0x00000000001c7947 */ /* 0x000fec0003800000 */
.L_x_794:
[----:B------:R-:W-:-:S13]  /*dbc0*/  ISETP.NE.AND P1, PT, R0, 0x3, PT ;  /* 0x000000030000780c */ /* 0x000fda0003f25270 */
[----:B------:R-:W-:Y:S05]  /*dbd0*/  @!P1 BRA `(.L_x_796) ;  /* 0x0000000000109947 */ /* 0x000fea0003800000 */
[----:B------:R-:W-:-:S13]  /*dbe0*/  ISETP.NE.AND P1, PT, R0, 0x4, PT ;  /* 0x000000040000780c */ /* 0x000fda0003f25270 */
[----:B------:R-:W-:Y:S05]  /*dbf0*/  @P1 BRA `(.L_x_795) ;  /* 0x00000000000c1947 */ /* 0x000fea0003800000 */
[----:B0-----:R-:W-:Y:S01]  /*dc00*/  FMNMX R15, R16, R15, PT ;  /* 0x0000000f100f7209 */ /* 0x001fe20003800000 */
[----:B------:R-:W-:Y:S06]  /*dc10*/  BRA `(.L_x_795) ;  /* 0x0000000000047947 */ /* 0x000fec0003800000 */
.L_x_796:
[----:B0-----:R-:W-:-:S07]  /*dc20*/  FMNMX R15, R16, R15, !PT ;  /* 0x0000000f100f7209 */ /* 0x001fce0007800000 */
.L_x_795:
[----:B------:R0:W-:Y:S01]  /*dc30*/  STS [R5+0x80], R15 ;  /* 0x0000800f05007388 */ /* 0x0001e20000000800 */
        /* <DEDUP_REMOVED lines=18> */
.L_x_802:
[----:B------:R-:W-:-:S04]  /*dd60*/  IADD3 R0, PT, PT, R14, -UR9, RZ ;  /* 0x800000090e007c10 */ /* 0x000fc8000fffe0ff */
[----:B------:R-:W-:-:S05]  /*dd70*/  LEA R0, R0, UR4, 0x2 ;  /* 0x0000000400007c11 */ /* 0x000fca000f8e10ff */
[----:B------:R0:W0:Y:S01]  /*dd80*/  LDS R7, [R0+0x80] ;  /* 0x0000800000077984 */ /* 0x0000220000000800 */
[----:B------:R-:W-:Y:S05]  /*dd90*/  @P0 BRA `(.L_x_800) ;  /* 0x00000000002c0947 */ /* 0x000fea0003800000 */
[----:B0-----:R-:W-:Y:S02]  /*dda0*/  IMAD.U32 R0, RZ, RZ, UR10 ;  /* 0x0000000aff007e24 */ /* 0x001fe4000f8e00ff */
[----:B------:R-:W-:-:S05]  /*ddb0*/  IMAD.MOV.U32 R13, RZ, RZ, -0x1 ;  /* 0xffffffffff0d7424 */ /* 0x000fca00078e00ff */
[----:B------:R-:W-:-:S05]  /*ddc0*/  VIADDMNMX.U32 R13, R0, R13, 0x2, PT ;  /* 0x00000002000d7446 */ /* 0x000fca000380000d */
[----:B------:R-:W-:-:S04]  /*ddd0*/  IMAD.SHL.U32 R15, R13, 0x4, RZ ;  /* 0x000000040d0f7824 */ /* 0x000fc800078e00ff */
[----:B------:R-:W0:Y:S02]  /*dde0*/  LDC R12, c[0x2][R15+0x90] ;  /* 0x008024000f0c7b82 */ /* 0x000e240000000800 */
[----:B0-----:R-:W-:-:S04]  /*ddf0*/  SHF.R.S32.HI R13, RZ, 0x1f, R12 ;  /* 0x0000001fff0d7819 */ /* 0x001fc8000001140c */
.L_x_974:
[----:B------:R-:W-:Y:S05]  /*de00*/  BRX R12 -0xde10                                                                               (*"BRANCH_TARGETS .L_x_975,.L_x_976,.L_x_801"*) ;  /* 0xffffff200c7c7949 */ /* 0x000fea000383ffff */
.L_x_976:
[----:B------:R-:W-:Y:S01]  /*de10*/  FMUL R16, R16, R7 ;  /* 0x0000000710107220 */ /* 0x000fe20000400000 */
[----:B------:R-:W-:Y:S06]  /*de20*/  BRA `(.L_x_801) ;  /* 0x0000000000307947 */ /* 0x000fec0003800000 */
.L_x_975:
[----:B------:R-:W-:Y:S01]  /*de30*/  FADD R16, R16, R7 ;  /* 0x0000000710107221 */ /* 0x000fe20000000000 */
[----:B------:R-:W-:Y:S06]  /*de40*/  BRA `(.L_x_801) ;  /* 0x0000000000287947 */ /* 0x000fec0003800000 */
.L_x_800:
[----:B0-----:R-:W-:Y:S02]  /*de50*/  IMAD.U32 R0, RZ, RZ, UR10 ;  /* 0x0000000aff007e24 */ /* 0x001fe4000f8e00ff */
[----:B------:R-:W-:-:S05]  /*de60*/  IMAD.MOV.U32 R13, RZ, RZ, -0x3 ;  /* 0xfffffffdff0d7424 */ /* 0x000fca00078e00ff */
[----:B------:R-:W-:-:S04]  /*de70*/  VIADDMNMX.U32 R13, R0, R13, 0x2, PT ;  /* 0x00000002000d7446 */ /* 0x000fc8000380000d */
[----:B------:R-:W-:-:S04]  /*de80*/  SHF.L.U32 R15, R13, 0x2, RZ ;  /* 0x000000020d0f7819 */ /* 0x000fc800000006ff */
[----:B------:R-:W0:Y:S02]  /*de90*/  LDC R12, c[0x2][R15+0x9c] ;  /* 0x008027000f0c7b82 */ /* 0x000e240000000800 */
[----:B0-----:R-:W-:-:S04]  /*dea0*/  SHF.R.S32.HI R13, RZ, 0x1f, R12 ;  /* 0x0000001fff0d7819 */ /* 0x001fc8000001140c */
.L_x_978:
[----:B------:R-:W-:Y:S05]  /*deb0*/  BRX R12 -0xdec0                                                                               (*"BRANCH_TARGETS .L_x_979,.L_x_980,.L_x_801"*) ;  /* 0xffffff200c507949 */ /* 0x000fea000383ffff */
.L_x_980:
[----:B------:R-:W-:Y:S01]  /*dec0*/  FMNMX R16, R16, R7, PT ;  /* 0x0000000710107209 */ /* 0x000fe20003800000 */
[----:B------:R-:W-:Y:S06]  /*ded0*/  BRA `(.L_x_801) ;  /* 0x0000000000047947 */ /* 0x000fec0003800000 */
.L_x_979:
[----:B------:R-:W-:-:S07]  /*dee0*/  FMNMX R16, R16, R7, !PT ;  /* 0x0000000710107209 */ /* 0x000fce0007800000 */
.L_x_801:
[----:B------:R0:W-:Y:S01]  /*def0*/  STS [R5+0x80], R16 ;  /* 0x0000801005007388 */ /* 0x0001e20000000800 */
[----:B------:R-:W-:-:S04]  /*df00*/  USHF.L.U32 UR9, UR9, 0x1, URZ ;  /* 0x0000000109097899 */ /* 0x000fc800080006ff */
[----:B------:R-:W-:-:S09]  /*df10*/  UISETP.GE.U32.AND UP0, UPT, UR9, UR5, UPT ;  /* 0x000000050900728c */ /* 0x000fd2000bf06070 */
[----:B0-----:R-:W-:Y:S05]  /*df20*/  BRA.U !UP0, `(.L_x_802) ;  /* 0xfffffffd088c7547 */ /* 0x001fea000b83ffff */
.L_x_799:
[----:B01-34-:R-:W0:Y:S04]  /*df30*/  LDS R5, [R5+0x7c] ;  /* 0x00007c0005057984 */ /* 0x01be280000000800 */
[----:B0-----:R0:W-:Y:S02]  /*df40*/  STS [R2], R5 ;  /* 0x0000000502007388 */ /* 0x0011e40000000800 */
.L_x_798:
[----:B------:R-:W-:Y:S05]  /*df50*/  BSYNC.RECONVERGENT B1 ;  /* 0x0000000000017941 */ /* 0x000fea0003800200 */
.L_x_797:
[----:B------:R-:W-:Y:S01]  /*df60*/  BAR.SYNC.DEFER_BLOCKING 0x0 ;  /* 0x0000000000007b1d */ /* 0x000fe20000010000 */
[----:B------:R-:W-:-:S05]  /*df70*/  ISETP.GT.AND P0, PT, R0, 0x2, PT ;  /* 0x000000020000780c */ /* 0x000fca0003f04270 */
[----:B01-34-:R0:W1:Y:S08]  /*df80*/  LDS R5, [R6+UR4] ;  /* 0x0000000406057984 */ /* 0x01b0700008000800 */
[----:B0-----:R-:W-:Y:S05]  /*df90*/  @P0 BRA `(.L_x_803) ;  /* 0x0000000000280947 */ /* 0x001fea0003800000 */
[----:B------:R-:W-:-:S05]  /*dfa0*/  IMAD.MOV.U32 R7, RZ, RZ, -0x1 ;  /* 0xffffffffff077424 */ /* 0x000fca00078e00ff */
[----:B------:R-:W-:-:S05]  /*dfb0*/  VIADDMNMX.U32 R7, R0, R7, 0x2, PT ;  /* 0x0000000200077446 */ /* 0x000fca0003800007 */
[----:B------:R-:W-:-:S04]  /*dfc0*/  IMAD.SHL.U32 R2, R7, 0x4, RZ ;  /* 0x0000000407027824 */ /* 0x000fc800078e00ff */
[----:B------:R-:W0:Y:S02]  /*dfd0*/  LDC R6, c[0x2][R2+0xa8] ;  /* 0x00802a0002067b82 */ /* 0x000e240000000800 */
[----:B0-----:R-:W-:-:S04]  /*dfe0*/  SHF.R.S32.HI R7, RZ, 0x1f, R6 ;  /* 0x0000001fff077819 */ /* 0x001fc80000011406 */
.L_x_982:
[----:B------:R-:W-:Y:S05]  /*dff0*/  BRX R6 -0xe000                                                                                (*"BRANCH_TARGETS .L_x_983,.L_x_984,.L_x_804"*) ;  /* 0xffffff2006007949 */ /* 0x000fea000383ffff */
.L_x_984:
[----:B-12---:R-:W-:Y:S01]  /*e000*/  FMUL R4, R4, R5 ;  /* 0x0000000504047220 */ /* 0x006fe20000400000 */
[----:B------:R-:W-:Y:S06]  /*e010*/  BRA `(.L_x_804) ;  /* 0x0000000000e47947 */ /* 0x000fec0003800000 */
.L_x_983:
[----:B-12---:R-:W-:Y:S01]  /*e020*/  FADD R4, R4, R5 ;  /* 0x0000000504047221 */ /* 0x006fe20000000000 */
[----:B------:R-:W-:Y:S06]  /*e030*/  BRA `(.L_x_804) ;  /* 0x0000000000dc7947 */ /* 0x000fec0003800000 */
.L_x_803:
[----:B------:R-:W-:-:S05]  /*e040*/  IMAD.MOV.U32 R7, RZ, RZ, -0x3 ;  /* 0xfffffffdff077424 */ /* 0x000fca00078e00ff */
[----:B------:R-:W-:-:S05]  /*e050*/  VIADDMNMX.U32 R7, R0, R7, 0x2, PT ;  /* 0x0000000200077446 */ /* 0x000fca0003800007 */
[----:B------:R-:W-:-:S04]  /*e060*/  IMAD.SHL.U32 R2, R7, 0x4, RZ ;  /* 0x0000000407027824 */ /* 0x000fc800078e00ff */
[----:B------:R-:W0:Y:S02]  /*e070*/  LDC R6, c[0x2][R2+0xb4] ;  /* 0x00802d0002067b82 */ /* 0x000e240000000800 */
[----:B0-----:R-:W-:-:S04]  /*e080*/  SHF.R.S32.HI R7, RZ, 0x1f, R6 ;  /* 0x0000001fff077819 */ /* 0x001fc80000011406 */
.L_x_986:
[----:B------:R-:W-:Y:S05]  /*e090*/  BRX R6 -0xe0a0                                                                                (*"BRANCH_TARGETS .L_x_987,.L_x_988,.L_x_804"*) ;  /* 0xffffff1c06d87949 */ /* 0x000fea000383ffff */
.L_x_988:
[----:B-12---:R-:W-:Y:S01]  /*e0a0*/  FMNMX R4, R4, R5, PT ;  /* 0x0000000504047209 */ /* 0x006fe20003800000 */
[----:B------:R-:W-:Y:S06]  /*e0b0*/  BRA `(.L_x_804) ;  /* 0x0000000000bc7947 */ /* 0x000fec0003800000 */
.L_x_987:
[----:B-12---:R-:W-:Y:S01]  /*e0c0*/  FMNMX R4, R4, R5, !PT ;  /* 0x0000000504047209 */ /* 0x006fe20007800000 */
[----:B------:R-:W-:Y:S06]  /*e0d0*/  BRA `(.L_x_804) ;  /* 0x0000000000b47947 */ /* 0x000fec0003800000 */
.L_x_782:
[----:B------:R-:W0:Y:S01]  /*e0e0*/  S2UR UR5, SR_CgaCtaId ;  /* 0x00000000000579c3 */ /* 0x000e220000008800 */
[----:B------:R-:W-:Y:S01]  /*e0f0*/  LOP3.LUT R5, R2, 0x1f, RZ, 0xc0, !PT ;  /* 0x0000001f02057812 */ /* 0x000fe200078ec0ff */
[----:B------:R-:W-:Y:S01]  /*e100*/  UMOV UR4, 0x400 ;  /* 0x0000040000047882 */ /* 0x000fe20000000000 */
[----:B------:R-:W-:-:S03]  /*e110*/  UISETP.GE.U32.AND UP0, UPT, UR8, 0x8, UPT ;  /* 0x000000080800788c */ /* 0x000fc6000bf06070 */
[----:B------:R-:W-:Y:S02]  /*e120*/  IMAD R6, R2, 0x2, -R5 ;  /* 0x0000000202067824 */ /* 0x000fe400078e0a05 */
[----:B------:R-:W1:Y:S01]  /*e130*/  LDC R7, c[0x0][0x398] ;  /* 0x0000e600ff077b82 */ /* 0x000e620000000800 */
[----:B0-----:R-:W-:-:S06]  /*e140*/  ULEA UR5, UR5, UR4, 0x18 ;  /* 0x0000000405057291 */ /* 0x001fcc000f8ec0ff */
[----:B------:R-:W-:-:S05]  /*e150*/  LEA R12, R6, UR5, 0x2 ;  /* 0x00000005060c7c11 */ /* 0x000fca000f8e10ff */
[----:B-1----:R0:W-:Y:S04]  /*e160*/  STS [R12], R7 ;  /* 0x000000070c007388 */ /* 0x0021e80000000800 */
[----:B------:R0:W-:Y:S01]  /*e170*/  STS [R12+0x80], R11 ;  /* 0x0000800b0c007388 */ /* 0x0001e20000000800 */
[----:B------:R-:W-:Y:S05]  /*e180*/  BRA.U !UP0, `(.L_x_805) ;  /* 0x0000000108847547 */ /* 0x000fea000b800000 */
[----:B------:R-:W-:Y:S01]  /*e190*/  MOV R2, R11 ;  /* 0x0000000b00027202 */ /* 0x000fe20000000f00 */
[----:B------:R-:W-:Y:S01]  /*e1a0*/  USHF.R.U32.HI UR4, URZ, 0x2, UR8 ;  /* 0x00000002ff047899 */ /* 0x000fe20008011608 */
[----:B------:R-:W1:Y:S02]  /*e1b0*/  LDCU UR9, c[0x0][0x394] ;  /* 0x00007280ff0977ac */ /* 0x000e640008000800 */
[----:B------:R-:W-:-:S09]  /*e1c0*/  UMOV UR8, 0x1 ;  /* 0x0000000100087882 */ /* 0x000fd20000000000 */
.L_x_808:
[----:B------:R-:W-:-:S05]  /*e1d0*/  VIADD R0, R6, -UR8 ;  /* 0x8000000806007c36 */ /* 0x000fca0008000000 */
[----:B------:R-:W-:-:S05]  /*e1e0*/  LEA R0, R0, UR5, 0x2 ;  /* 0x0000000500007c11 */ /* 0x000fca000f8e10ff */
[----:B0-2---:R0:W2:Y:S01]  /*e1f0*/  LDS R7, [R0+0x80] ;  /* 0x0000800000077984 */ /* 0x0050a20000000800 */
[----:B------:R-:W-:Y:S05]  /*e200*/  @P0 BRA `(.L_x_806) ;  /* 0x00000000002c0947 */ /* 0x000fea0003800000 */
[----:B01----:R-:W-:Y:S02]  /*e210*/  IMAD.U32 R0, RZ, RZ, UR9 ;  /* 0x00000009ff007e24 */ /* 0x003fe4000f8e00ff */
[----:B------:R-:W-:-:S05]  /*e220*/  IMAD.MOV.U32 R5, RZ, RZ, -0x1 ;  /* 0xffffffffff057424 */ /* 0x000fca00078e00ff */
[----:B------:R-:W-:-:S05]  /*e230*/  VIADDMNMX.U32 R5, R0, R5, 0x2, PT ;  /* 0x0000000200057446 */ /* 0x000fca0003800005 */
[----:B------:R-:W-:-:S04]  /*e240*/  IMAD.SHL.U32 R13, R5, 0x4, RZ ;  /* 0x00000004050d7824 */ /* 0x000fc800078e00ff */
[----:B------:R-:W0:Y:S02]  /*e250*/  LDC R4, c[0x2][R13+0xc0] ;  /* 0x008030000d047b82 */ /* 0x000e240000000800 */
[----:B0-----:R-:W-:-:S04]  /*e260*/  SHF.R.S32.HI R5, RZ, 0x1f, R4 ;  /* 0x0000001fff057819 */ /* 0x001fc80000011404 */
.L_x_990:
[----:B------:R-:W-:Y:S05]  /*e270*/  BRX R4 -0xe280                                                                                (*"BRANCH_TARGETS .L_x_991,.L_x_992,.L_x_807"*) ;  /* 0xffffff1c04607949 */ /* 0x000fea000383ffff */
.L_x_992:
[----:B--2---:R-:W-:Y:S01]  /*e280*/  FMUL R2, R2, R7 ;  /* 0x0000000702027220 */ /* 0x004fe20000400000 */
[----:B------:R-:W-:Y:S06]  /*e290*/  BRA `(.L_x_807) ;  /* 0x0000000000307947 */ /* 0x000fec0003800000 */
.L_x_991:
[----:B--2---:R-:W-:Y:S01]  /*e2a0*/  FADD R2, R2, R7 ;  /* 0x0000000702027221 */ /* 0x004fe20000000000 */
[----:B------:R-:W-:Y:S06]  /*e2b0*/  BRA `(.L_x_807) ;  /* 0x0000000000287947 */ /* 0x000fec0003800000 */
.L_x_806:
[----:B01----:R-:W-:Y:S01]  /*e2c0*/  IMAD.U32 R0, RZ, RZ, UR9 ;  /* 0x00000009ff007e24 */ /* 0x003fe2000f8e00ff */
[----:B------:R-:W-:-:S04]  /*e2d0*/  MOV R5, 0xfffffffd ;  /* 0xfffffffd00057802 */ /* 0x000fc80000000f00 */
[----:B------:R-:W-:-:S05]  /*e2e0*/  VIADDMNMX.U32 R5, R0, R5, 0x2, PT ;  /* 0x0000000200057446 */ /* 0x000fca0003800005 */
[----:B------:R-:W-:-:S04]  /*e2f0*/  IMAD.SHL.U32 R13, R5, 0x4, RZ ;  /* 0x00000004050d7824 */ /* 0x000fc800078e00ff */
[----:B------:R-:W0:Y:S02]  /*e300*/  LDC R4, c[0x2][R13+0xcc] ;  /* 0x008033000d047b82 */ /* 0x000e240000000800 */
[----:B0-----:R-:W-:-:S04]  /*e310*/  SHF.R.S32.HI R5, RZ, 0x1f, R4 ;  /* 0x0000001fff057819 */ /* 0x001fc80000011404 */
.L_x_994:
[----:B------:R-:W-:Y:S05]  /*e320*/  BRX R4 -0xe330                                                                                (*"BRANCH_TARGETS .L_x_995,.L_x_996,.L_x_807"*) ;  /* 0xffffff1c04347949 */ /* 0x000fea000383ffff */
.L_x_996:
[----:B--2---:R-:W-:Y:S01]  /*e330*/  FMNMX R2, R2, R7, PT ;  /* 0x0000000702027209 */ /* 0x004fe20003800000 */
[----:B------:R-:W-:Y:S06]  /*e340*/  BRA `(.L_x_807) ;  /* 0x0000000000047947 */ /* 0x000fec0003800000 */
.L_x_995:
[----:B--2---:R-:W-:-:S07]  /*e350*/  FMNMX R2, R2, R7, !PT ;  /* 0x0000000702027209 */ /* 0x004fce0007800000 */
.L_x_807:
[----:B------:R3:W-:Y:S01]  /*e360*/  STS [R12+0x80], R2 ;  /* 0x000080020c007388 */ /* 0x0007e20000000800 */
[----:B------:R-:W-:-:S04]  /*e370*/  USHF.L.U32 UR8, UR8, 0x1, URZ ;  /* 0x0000000108087899 */ /* 0x000fc800080006ff */
[----:B------:R-:W-:-:S09]  /*e380*/  UISETP.GE.U32.AND UP0, UPT, UR8, UR4, UPT ;  /* 0x000000040800728c */ /* 0x000fd2000bf06070 */
[----:B---3--:R-:W-:Y:S05]  /*e390*/  BRA.U !UP0, `(.L_x_808) ;  /* 0xfffffffd088c7547 */ /* 0x008fea000b83ffff */
.L_x_805:
[----:B------:R3:W4:Y:S02]  /*e3a0*/  LDS R4, [R12+0x7c] ;  /* 0x00007c000c047984 */ /* 0x0007240000000800 */
.L_x_804:
[----:B------:R-:W-:Y:S05]  /*e3b0*/  BSYNC.RECONVERGENT B0 ;  /* 0x0000000000007941 */ /* 0x000fea0003800200 */
.L_x_781:
[----:B------:R-:W-:Y:S01]  /*e3c0*/  ISETP.GT.AND P0, PT, R0, 0x2, PT ;  /* 0x000000020000780c */ /* 0x000fe20003f04270 */
[----:B------:R-:W-:-:S12]  /*e3d0*/  BSSY.RECONVERGENT B0, `(.L_x_809) ;  /* 0x0000015000007945 */ /* 0x000fd80003800200 */
[----:B------:R-:W-:Y:S05]  /*e3e0*/  @P0 BRA `(.L_x_810) ;  /* 0x0000000000280947 */ /* 0x000fea0003800000 */
[----:B-1----:R-:W-:-:S05]  /*e3f0*/  IMAD.MOV.U32 R5, RZ, RZ, -0x1 ;  /* 0xffffffffff057424 */ /* 0x002fca00078e00ff */
[----:B------:R-:W-:-:S05]  /*e400*/  VIADDMNMX.U32 R5, R0, R5, 0x2, PT ;  /* 0x0000000200057446 */ /* 0x000fca0003800005 */
[----:B------:R-:W-:-:S04]  /*e410*/  IMAD.SHL.U32 R5, R5, 0x4, RZ ;  /* 0x0000000405057824 */ /* 0x000fc800078e00ff */
[----:B------:R-:W0:Y:S02]  /*e420*/  LDC R6, c[0x2][R5+0xd8] ;  /* 0x0080360005067b82 */ /* 0x000e240000000800 */
[----:B0-2---:R-:W-:-:S04]  /*e430*/  SHF.R.S32.HI R7, RZ, 0x1f, R6 ;  /* 0x0000001fff077819 */ /* 0x005fc80000011406 */
.L_x_998:
[----:B------:R-:W-:Y:S05]  /*e440*/  BRX R6 -0xe450                                                                                (*"BRANCH_TARGETS .L_x_999,.L_x_1000,.L_x_811"*) ;  /* 0xffffff1806ec7949 */ /* 0x000fea000383ffff */
.L_x_1000:
[----:B----4-:R-:W-:Y:S01]  /*e450*/  FMUL R8, R8, R4 ;  /* 0x0000000408087220 */ /* 0x010fe20000400000 */
[----:B------:R-:W-:Y:S06]  /*e460*/  BRA `(.L_x_811) ;  /* 0x00000000002c7947 */ /* 0x000fec0003800000 */
.L_x_999:
[----:B----4-:R-:W-:Y:S01]  /*e470*/  FADD R8, R8, R4 ;  /* 0x0000000408087221 */ /* 0x010fe20000000000 */
[----:B------:R-:W-:Y:S06]  /*e480*/  BRA `(.L_x_811) ;  /* 0x0000000000247947 */ /* 0x000fec0003800000 */
.L_x_810:
[----:B-1----:R-:W-:-:S05]  /*e490*/  IMAD.MOV.U32 R5, RZ, RZ, -0x3 ;  /* 0xfffffffdff057424 */ /* 0x002fca00078e00ff */
[----:B------:R-:W-:-:S05]  /*e4a0*/  VIADDMNMX.U32 R5, R0, R5, 0x2, PT ;  /* 0x0000000200057446 */ /* 0x000fca0003800005 */
[----:B------:R-:W-:-:S04]  /*e4b0*/  IMAD.SHL.U32 R5, R5, 0x4, RZ ;  /* 0x0000000405057824 */ /* 0x000fc800078e00ff */
[----:B------:R-:W0:Y:S02]  /*e4c0*/  LDC R6, c[0x2][R5+0xe4] ;  /* 0x0080390005067b82 */ /* 0x000e240000000800 */
[----:B0-2---:R-:W-:-:S04]  /*e4d0*/  SHF.R.S32.HI R7, RZ, 0x1f, R6 ;  /* 0x0000001fff077819 */ /* 0x005fc80000011406 */
.L_x_1002:
[----:B------:R-:W-:Y:S05]  /*e4e0*/  BRX R6 -0xe4f0                                                                                (*"BRANCH_TARGETS .L_x_1003,.L_x_1004,.L_x_811"*) ;  /* 0xffffff1806c47949 */ /* 0x000fea000383ffff */
.L_x_1004:
[----:B----4-:R-:W-:Y:S01]  /*e4f0*/  FMNMX R8, R8, R4, PT ;  /* 0x0000000408087209 */ /* 0x010fe20003800000 */
[----:B------:R-:W-:Y:S06]  /*e500*/  BRA `(.L_x_811) ;  /* 0x0000000000047947 */ /* 0x000fec0003800000 */
.L_x_1003:
[----:B----4-:R-:W-:-:S07]  /*e510*/  FMNMX R8, R8, R4, !PT ;  /* 0x0000000408087209 */ /* 0x010fce0007800000 */
.L_x_811:
[----:B------:R-:W-:Y:S05]  /*e520*/  BSYNC.RECONVERGENT B0 ;  /* 0x0000000000007941 */ /* 0x000fea0003800200 */
.L_x_809:
[----:B------:R-:W-:Y:S04]  /*e530*/  BSSY.RECONVERGENT B0, `(.L_x_812) ;  /* 0x0000015000007945 */ /* 0x000fe80003800200 */
[----:B------:R-:W-:Y:S05]  /*e540*/  @P0 BRA `(.L_x_813) ;  /* 0x0000000000280947 */ /* 0x000fea0003800000 */
[----:B------:R-:W-:-:S04]  /*e550*/  MOV R5, 0xffffffff ;  /* 0xffffffff00057802 */ /* 0x000fc80000000f00 */
[----:B------:R-:W-:-:S05]  /*e560*/  VIADDMNMX.U32 R5, R0, R5, 0x2, PT ;  /* 0x0000000200057446 */ /* 0x000fca0003800005 */
[----:B------:R-:W-:-:S04]  /*e570*/  IMAD.SHL.U32 R5, R5, 0x4, RZ ;  /* 0x0000000405057824 */ /* 0x000fc800078e00ff */
[----:B------:R-:W0:Y:S02]  /*e580*/  LDC R6, c[0x2][R5+0xf0] ;  /* 0x00803c0005067b82 */ /* 0x000e240000000800 */
[----:B0-----:R-:W-:-:S04]  /*e590*/  SHF.R.S32.HI R7, RZ, 0x1f, R6 ;  /* 0x0000001fff077819 */ /* 0x001fc80000011406 */
.L_x_1006:
[----:B------:R-:W-:Y:S05]  /*e5a0*/  BRX R6 -0xe5b0                                                                                (*"BRANCH_TARGETS .L_x_1007,.L_x_1008,.L_x_814"*) ;  /* 0xffffff1806947949 */ /* 0x000fea000383ffff */
.L_x_1008:
[----:B----4-:R-:W-:Y:S01]  /*e5b0*/  FMUL R9, R4, R9 ;  /* 0x0000000904097220 */ /* 0x010fe20000400000 */
[----:B------:R-:W-:Y:S06]  /*e5c0*/  BRA `(.L_x_814) ;  /* 0x00000000002c7947 */ /* 0x000fec0003800000 */
.L_x_1007:
[----:B----4-:R-:W-:Y:S01]  /*e5d0*/  FADD R9, R4, R9 ;  /* 0x0000000904097221 */ /* 0x010fe20000000000 */
[----:B------:R-:W-:Y:S06]  /*e5e0*/  BRA `(.L_x_814) ;  /* 0x0000000000247947 */ /* 0x000fec0003800000 */
.L_x_813:
[----:B------:R-:W-:-:S05]  /*e5f0*/  IMAD.MOV.U32 R5, RZ, RZ, -0x3 ;  /* 0xfffffffdff057424 */ /* 0x000fca00078e00ff */
[----:B------:R-:W-:-:S05]  /*e600*/  VIADDMNMX.U32 R5, R0, R5, 0x2, PT ;  /* 0x0000000200057446 */ /* 0x000fca0003800005 */
[----:B------:R-:W-:-:S04]  /*e610*/  IMAD.SHL.U32 R5, R5, 0x4, RZ ;  /* 0x0000000405057824 */ /* 0x000fc800078e00ff */
[----:B------:R-:W0:Y:S02]  /*e620*/  LDC R6, c[0x2][R5+0xfc] ;  /* 0x00803f0005067b82 */ /* 0x000e240000000800 */
[----:B0-----:R-:W-:-:S04]  /*e630*/  SHF.R.S32.HI R7, RZ, 0x1f, R6 ;  /* 0x0000001fff077819 */ /* 0x001fc80000011406 */
.L_x_1010:
[----:B------:R-:W-:Y:S05]  /*e640*/  BRX R6 -0xe650                                                                                (*"BRANCH_TARGETS .L_x_1011,.L_x_1012,.L_x_814"*) ;  /* 0xffffff18066c7949 */ /* 0x000fea000383ffff */
.L_x_1012:
[----:B----4-:R-:W-:Y:S01]  /*e650*/  FMNMX R9, R4, R9, PT ;  /* 0x0000000904097209 */ /* 0x010fe20003800000 */
[----:B------:R-:W-:Y:S06]  /*e660*/  BRA `(.L_x_814) ;  /* 0x0000000000047947 */ /* 0x000fec0003800000 */
.L_x_1011:
[----:B----4-:R-:W-:-:S07]  /*e670*/  FMNMX R9, R4, R9, !PT ;  /* 0x0000000904097209 */ /* 0x010fce0007800000 */
.L_x_814:
[----:B------:R-:W-:Y:S05]  /*e680*/  BSYNC.RECONVERGENT B0 ;  /* 0x0000000000007941 */ /* 0x000fea0003800200 */
.L_x_812:
[----:B------:R-:W-:Y:S04]  /*e690*/  BSSY.RECONVERGENT B0, `(.L_x_815) ;  /* 0x0000015000007945 */ /* 0x000fe80003800200 */
[----:B------:R-:W-:Y:S05]  /*e6a0*/  @P0 BRA `(.L_x_816) ;  /* 0x0000000000280947 */ /* 0x000fea0003800000 */
[----:B------:R-:W-:-:S05]  /*e6b0*/  IMAD.MOV.U32 R5, RZ, RZ, -0x1 ;  /* 0xffffffffff057424 */ /* 0x000fca00078e00ff */
[----:B------:R-:W-:-:S05]  /*e6c0*/  VIADDMNMX.U32 R5, R0, R5, 0x2, PT ;  /* 0x0000000200057446 */ /* 0x000fca0003800005 */
[----:B------:R-:W-:-:S04]  /*e6d0*/  IMAD.SHL.U32 R5, R5, 0x4, RZ ;  /* 0x0000000405057824 */ /* 0x000fc800078e00ff */
[----:B------:R-:W0:Y:S02]  /*e6e0*/  LDC R6, c[0x2][R5+0x108] ;  /* 0x0080420005067b82 */ /* 0x000e240000000800 */
[----:B0-----:R-:W-:-:S04]  /*e6f0*/  SHF.R.S32.HI R7, RZ, 0x1f, R6 ;  /* 0x0000001fff077819 */ /* 0x001fc80000011406 */
.L_x_1014:
[----:B------:R-:W-:Y:S05]  /*e700*/  BRX R6 -0xe710                                                                                (*"BRANCH_TARGETS .L_x_1015,.L_x_1016,.L_x_817"*) ;  /* 0xffffff18063c7949 */ /* 0x000fea000383ffff */
.L_x_1016:
[----:B----4-:R-:W-:Y:S01]  /*e710*/  FMUL R10, R4, R10 ;  /* 0x0000000a040a7220 */ /* 0x010fe20000400000 */
[----:B------:R-:W-:Y:S06]  /*e720*/  BRA `(.L_x_817) ;  /* 0x00000000002c7947 */ /* 0x000fec0003800000 */
.L_x_1015:
[----:B----4-:R-:W-:Y:S01]  /*e730*/  FADD R10, R4, R10 ;  /* 0x0000000a040a7221 */ /* 0x010fe20000000000 */
[----:B------:R-:W-:Y:S06]  /*e740*/  BRA `(.L_x_817) ;  /* 0x0000000000247947 */ /* 0x000fec0003800000 */
.L_x_816:
[----:B------:R-:W-:-:S04]  /*e750*/  MOV R5, 0xfffffffd ;  /* 0xfffffffd00057802 */ /* 0x000fc80000000f00 */
[----:B------:R-:W-:-:S05]  /*e760*/  VIADDMNMX.U32 R5, R0, R5, 0x2, PT ;  /* 0x0000000200057446 */ /* 0x000fca0003800005 */
[----:B------:R-:W-:-:S04]  /*e770*/  IMAD.SHL.U32 R5, R5, 0x4, RZ ;  /* 0x0000000405057824 */ /* 0x000fc800078e00ff */
[----:B------:R-:W0:Y:S02]  /*e780*/  LDC R6, c[0x2][R5+0x114] ;  /* 0x0080450005067b82 */ /* 0x000e240000000800 */
[----:B0-----:R-:W-:-:S04]  /*e790*/  SHF.R.S32.HI R7, RZ, 0x1f, R6 ;  /* 0x0000001fff077819 */ /* 0x001fc80000011406 */
.L_x_1018:
[----:B------:R-:W-:Y:S05]  /*e7a0*/  BRX R6 -0xe7b0                                                                                (*"BRANCH_TARGETS .L_x_1019,.L_x_1020,.L_x_817"*) ;  /* 0xffffff1806147949 */ /* 0x000fea000383ffff */
.L_x_1020:
[----:B----4-:R-:W-:Y:S01]  /*e7b0*/  FMNMX R10, R4, R10, PT ;  /* 0x0000000a040a7209 */ /* 0x010fe20003800000 */
[----:B------:R-:W-:Y:S06]  /*e7c0*/  BRA `(.L_x_817) ;  /* 0x0000000000047947 */ /* 0x000fec0003800000 */
.L_x_1019:
[----:B----4-:R-:W-:-:S07]  /*e7d0*/  FMNMX R10, R4, R10, !PT ;  /* 0x0000000a040a7209 */ /* 0x010fce0007800000 */
.L_x_817:
[----:B------:R-:W-:Y:S05]  /*e7e0*/  BSYNC.RECONVERGENT B0 ;  /* 0x0000000000007941 */ /* 0x000fea0003800200 */
.L_x_815:
[----:B------:R-:W-:Y:S04]  /*e7f0*/  BSSY.RECONVERGENT B0, `(.L_x_818) ;  /* 0x0000015000007945 */ /* 0x000fe80003800200 */
[----:B------:R-:W-:Y:S05]  /*e800*/  @P0 BRA `(.L_x_819) ;  /* 0x0000000000280947 */ /* 0x000fea0003800000 */
[----:B------:R-:W-:-:S05]  /*e810*/  IMAD.MOV.U32 R5, RZ, RZ, -0x1 ;  /* 0xffffffffff057424 */ /* 0x000fca00078e00ff */
[----:B------:R-:W-:-:S05]  /*e820*/  VIADDMNMX.U32 R5, R0, R5, 0x2, PT ;  /* 0x0000000200057446 */ /* 0x000fca0003800005 */
[----:B------:R-:W-:-:S04]  /*e830*/  IMAD.SHL.U32 R5, R5, 0x4, RZ ;  /* 0x0000000405057824 */ /* 0x000fc800078e00ff */
[----:B------:R-:W0:Y:S02]  /*e840*/  LDC R6, c[0x2][R5+0x120] ;  /* 0x0080480005067b82 */ /* 0x000e240000000800 */
[----:B0-----:R-:W-:-:S04]  /*e850*/  SHF.R.S32.HI R7, RZ, 0x1f, R6 ;  /* 0x0000001fff077819 */ /* 0x001fc80000011406 */
.L_x_1022:
[----:B------:R-:W-:Y:S05]  /*e860*/  BRX R6 -0xe870                                                                                (*"BRANCH_TARGETS .L_x_1023,.L_x_1024,.L_x_820"*) ;  /* 0xffffff1406e47949 */ /* 0x000fea000383ffff */
.L_x_1024:
[----:B----4-:R-:W-:Y:S01]  /*e870*/  FMUL R11, R4, R11 ;  /* 0x0000000b040b7220 */ /* 0x010fe20000400000 */
[----:B------:R-:W-:Y:S06]  /*e880*/  BRA `(.L_x_820) ;  /* 0x00000000002c7947 */ /* 0x000fec0003800000 */
.L_x_1023:
[----:B----4-:R-:W-:Y:S01]  /*e890*/  FADD R11, R4, R11 ;  /* 0x0000000b040b7221 */ /* 0x010fe20000000000 */
[----:B------:R-:W-:Y:S06]  /*e8a0*/  BRA `(.L_x_820) ;  /* 0x0000000000247947 */ /* 0x000fec0003800000 */
.L_x_819:
[----:B------:R-:W-:-:S05]  /*e8b0*/  IMAD.MOV.U32 R5, RZ, RZ, -0x3 ;  /* 0xfffffffdff057424 */ /* 0x000fca00078e00ff */
[----:B------:R-:W-:-:S05]  /*e8c0*/  VIADDMNMX.U32 R5, R0, R5, 0x2, PT ;  /* 0x0000000200057446 */ /* 0x000fca0003800005 */
[----:B------:R-:W-:-:S04]  /*e8d0*/  IMAD.SHL.U32 R5, R5, 0x4, RZ ;  /* 0x0000000405057824 */ /* 0x000fc800078e00ff */
[----:B------:R-:W0:Y:S02]  /*e8e0*/  LDC R6, c[0x2][R5+0x12c] ;  /* 0x00804b0005067b82 */ /* 0x000e240000000800 */
[----:B0-----:R-:W-:-:S04]  /*e8f0*/  SHF.R.S32.HI R7, RZ, 0x1f, R6 ;  /* 0x0000001fff077819 */ /* 0x001fc80000011406 */
.L_x_1026:
[----:B------:R-:W-:Y:S05]  /*e900*/  BRX R6 -0xe910                                                                                (*"BRANCH_TARGETS .L_x_1027,.L_x_1028,.L_x_820"*) ;  /* 0xffffff1406bc7949 */ /* 0x000fea000383ffff */
.L_x_1028:
[----:B----4-:R-:W-:Y:S01]  /*e910*/  FMNMX R11, R4, R11, PT ;  /* 0x0000000b040b7209 */ /* 0x010fe20003800000 */
[----:B------:R-:W-:Y:S06]  /*e920*/  BRA `(.L_x_820) ;  /* 0x0000000000047947 */ /* 0x000fec0003800000 */
.L_x_1027:
[----:B----4-:R-:W-:-:S07]  /*e930*/  FMNMX R11, R4, R11, !PT ;  /* 0x0000000b040b7209 */ /* 0x010fce0007800000 */
.L_x_820:
[----:B------:R-:W-:Y:S05]  /*e940*/  BSYNC.RECONVERGENT B0 ;  /* 0x0000000000007941 */ /* 0x000fea0003800200 */
.L_x_818:
[----:B----4-:R-:W0:Y:S02]  /*e950*/  LDC.64 R4, c[0x0][0x380] ;  /* 0x0000e000ff047b82 */ /* 0x010e240000000a00 */
[----:B0-----:R-:W-:-:S05]  /*e960*/  IMAD.WIDE.U32 R2, R3, 0x10, R4 ;  /* 0x0000001003027825 */ /* 0x001fca00078e0004 */
[----:B------:R-:W-:Y:S01]  /*e970*/  STG.E.128 desc[UR6][R2.64], R8 ;  /* 0x0000000802007986 */ /* 0x000fe2000c101d06 */
[----:B------:R-:W-:Y:S05]  /*e980*/  EXIT ;  /* 0x000000000000794d */ /* 0x000fea0003800000 */
        .weak           $__internal_3_$__cuda_sm20_sqrt_rn_f32_slowpath
        .type           $__internal_3_$__cuda_sm20_sqrt_rn_f32_slowpath,@function
        .size           $__internal_3_$__cuda_sm20_sqrt_rn_f32_slowpath,($__internal_4_$__cuda_sm3x_div_rn_noftz_f32_slowpath - $__internal_3_$__cuda_sm20_sqrt_rn_f32_slowpath)
$__internal_3_$__cuda_sm20_sqrt_rn_f32_slowpath:
[----:B------:R-:W-:-:S13]  /*e990*/  LOP3.LUT P0, RZ, R0, 0x7fffffff, RZ, 0xc0, !PT ;  /* 0x7fffffff00ff7812 */ /* 0x000fda000780c0ff */
[----:B------:R-:W-:Y:S01]  /*e9a0*/  @!P0 MOV R4, R0 ;  /* 0x0000000000048202 */ /* 0x000fe20000000f00 */
[----:B------:R-:W-:Y:S06]  /*e9b0*/  @!P0 BRA `(.L_x_821) ;  /* 0x0000000000408947 */ /* 0x000fec0003800000 */
[----:B------:R-:W-:-:S13]  /*e9c0*/  FSETP.GEU.FTZ.AND P0, PT, R0, RZ, PT ;  /* 0x000000ff0000720b */ /* 0x000fda0003f1e000 */
[----:B------:R-:W-:Y:S01]  /*e9d0*/  @!P0 IMAD.MOV.U32 R4, RZ, RZ, 0x7fffffff ;  /* 0x7fffffffff048424 */ /* 0x000fe200078e00ff */
[----:B------:R-:W-:Y:S06]  /*e9e0*/  @!P0 BRA `(.L_x_821) ;  /* 0x0000000000348947 */ /* 0x000fec0003800000 */
[----:B------:R-:W-:-:S13]  /*e9f0*/  FSETP.GTU.FTZ.AND P0, PT, |R0|, +INF , PT ;  /* 0x7f8000000000780b */ /* 0x000fda0003f1c200 */
[----:B------:R-:W-:Y:S01]  /*ea00*/  @P0 FADD.FTZ R4, R0, 1 ;  /* 0x3f80000000040421 */ /* 0x000fe20000010000 */
[----:B------:R-:W-:Y:S06]  /*ea10*/  @P0 BRA `(.L_x_821) ;  /* 0x0000000000280947 */ /* 0x000fec0003800000 */
[----:B------:R-:W-:-:S13]  /*ea20*/  FSETP.NEU.FTZ.AND P0, PT, |R0|, +INF , PT ;  /* 0x7f8000000000780b */ /* 0x000fda0003f1d200 */
[----:B------:R-:W-:-:S04]  /*ea30*/  @P0 FFMA R5, R0, 1.84467440737095516160e+19, RZ ;  /* 0x5f80000000050823 */ /* 0x000fc800000000ff */
[----:B------:R-:W0:Y:S02]  /*ea40*/  @P0 MUFU.RSQ R4, R5 ;  /* 0x0000000500040308 */ /* 0x000e240000001400 */
[----:B0-----:R-:W-:Y:S01]  /*ea50*/  @P0 FMUL.FTZ R12, R5, R4 ;  /* 0x00000004050c0220 */ /* 0x001fe20000410000 */
[----:B------:R-:W-:Y:S01]  /*ea60*/  @P0 FMUL.FTZ R18, R4, 0.5 ;  /* 0x3f00000004120820 */ /* 0x000fe20000410000 */
[----:B------:R-:W-:Y:S02]  /*ea70*/  @!P0 IMAD.MOV.U32 R4, RZ, RZ, R0 ;  /* 0x000000ffff048224 */ /* 0x000fe400078e0000 */
[----:B------:R-:W-:-:S04]  /*ea80*/  @P0 FADD.FTZ R14, -R12, -RZ ;  /* 0x800000ff0c0e0221 */ /* 0x000fc80000010100 */
[----:B------:R-:W-:-:S04]  /*ea90*/  @P0 FFMA R17, R12, R14, R5 ;  /* 0x0000000e0c110223 */ /* 0x000fc80000000005 */
[----:B------:R-:W-:-:S04]  /*eaa0*/  @P0 FFMA R17, R17, R18, R12 ;  /* 0x0000001211110223 */ /* 0x000fc8000000000c */
[----:B------:R-:W-:-:S07]  /*eab0*/  @P0 FMUL.FTZ R4, R17, 2.3283064365386962891e-10 ;  /* 0x2f80000011040820 */ /* 0x000fce0000410000 */
.L_x_821:
[----:B------:R-:W-:Y:S02]  /*eac0*/  IMAD.MOV.U32 R0, RZ, RZ, R4 ;  /* 0x000000ffff007224 */ /* 0x000fe400078e0004 */
[----:B------:R-:W-:Y:S02]  /*ead0*/  IMAD.MOV.U32 R4, RZ, RZ, R19 ;  /* 0x000000ffff047224 */ /* 0x000fe400078e0013 */
[----:B------:R-:W-:-:S04]  /*eae0*/  IMAD.MOV.U32 R5, RZ, RZ, 0x0 ;  /* 0x00000000ff057424 */ /* 0x000fc800078e00ff */
[----:B------:R-:W-:Y:S05]  /*eaf0*/  RET.REL.NODEC R4 `(_Z20scanExclusiveSharedwP6float4S0_jjfffiiifiif) ;  /* 0xffffff1404407950 */ /* 0x000fea0003c3ffff */
        .weak           $__internal_4_$__cuda_sm3x_div_rn_noftz_f32_slowpath
        .type           $__internal_4_$__cuda_sm3x_div_rn_noftz_f32_slowpath,@function
        .size           $__internal_4_$__cuda_sm3x_div_rn_noftz_f32_slowpath,(.L_x_1115 - $__internal_4_$__cuda_sm3x_div_rn_noftz_f32_slowpath)
$__internal_4_$__cuda_sm3x_div_rn_noftz_f32_slowpath:
[----:B------:R-:W-:Y:S01]  /*eb00*/  SHF.R.U32.HI R5, RZ, 0x17, R19 ;  /* 0x00000017ff057819 */ /* 0x000fe20000011613 */
[----:B------:R-:W-:Y:S01]  /*eb10*/  BSSY.RECONVERGENT B0, `(.L_x_822) ;  /* 0x0000062000007945 */ /* 0x000fe20003800200 */
[----:B------:R-:W-:Y:S02]  /*eb20*/  SHF.R.U32.HI R14, RZ, 0x17, R0 ;  /* 0x00000017ff0e7819 */ /* 0x000fe40000011600 */
[----:B------:R-:W-:Y:S02]  /*eb30*/  LOP3.LUT R5, R5, 0xff, RZ, 0xc0, !PT ;  /* 0x000000ff05057812 */ /* 0x000fe400078ec0ff */
[----:B------:R-:W-:Y:S02]  /*eb40*/  LOP3.LUT R14, R14, 0xff, RZ, 0xc0, !PT ;  /* 0x000000ff0e0e7812 */ /* 0x000fe400078ec0ff */
[----:B------:R-:W-:-:S03]  /*eb50*/  IADD3 R17, PT, PT, R5, -0x1, RZ ;  /* 0xffffffff05117810 */ /* 0x000fc60007ffe0ff */
[----:B------:R-:W-:Y:S01]  /*eb60*/  VIADD R18, R14, 0xffffffff ;  /* 0xffffffff0e127836 */ /* 0x000fe20000000000 */
        /* <DEDUP_REMOVED lines=27> */
.L_x_823:
[----:B------:R-:W-:Y:S01]  /*ed20*/  LEA R18, R5, 0xc0800000, 0x17 ;  /* 0xc080000005127811 */ /* 0x000fe200078eb8ff */
[----:B------:R-:W-:Y:S01]  /*ed30*/  VIADD R14, R14, 0xffffff81 ;  /* 0xffffff810e0e7836 */ /* 0x000fe20000000000 */
[----:B------:R-:W-:Y:S02]  /*ed40*/  BSSY.RECONVERGENT B1, `(.L_x_828) ;  /* 0x0000035000017945 */ /* 0x000fe40003800200 */
[----:B------:R-:W-:Y:S01]  /*ed50*/  IADD3 R21, PT, PT, -R18, R19, RZ ;  /* 0x0000001312157210 */ /* 0x000fe20007ffe1ff */
[C---:B------:R-:W-:Y:S01]  /*ed60*/  IMAD R0, R14.reuse, -0x800000, R0 ;  /* 0xff8000000e007824 */ /* 0x040fe200078e0200 */
[----:B------:R-:W-:Y:S02]  /*ed70*/  IADD3 R5, PT, PT, R14, 0x7f, -R5 ;  /* 0x0000007f0e057810 */ /* 0x000fe40007ffe805 */
[----:B------:R-:W0:Y:S01]  /*ed80*/  MUFU.RCP R18, R21 ;  /* 0x0000001500127308 */ /* 0x000e220000001000 */
[----:B------:R-:W-:Y:S02]  /*ed90*/  FADD.FTZ R17, -R21, -RZ ;  /* 0x800000ff15117221 */ /* 0x000fe40000010100 */
[----:B------:R-:W-:-:S02]  /*eda0*/  IMAD.IADD R5, R5, 0x1, R4 ;  /* 0x0000000105057824 */ /* 0x000fc400078e0204 */
        /* <DEDUP_REMOVED lines=24> */
[C---:B------:R-:W-:Y:S02]  /*ef30*/  ISETP.NE.AND P0, PT, R4.reuse, RZ, PT ;  /* 0x000000ff0400720c */ /* 0x040fe40003f05270 */
[----:B------:R-:W-:Y:S02]  /*ef40*/  LOP3.LUT R5, R5, 0x7fffff, RZ, 0xc0, !PT ;  /* 0x007fffff05057812 */ /* 0x000fe400078ec0ff */
[----:B------:R-:W-:Y:S02]  /*ef50*/  ISETP.NE.AND P1, PT, R4, RZ, PT ;  /* 0x000000ff0400720c */ /* 0x000fe40003f25270 */
[----:B------:R-:W-:-:S02]  /*ef60*/  LOP3.LUT R18, R5, 0x800000, RZ, 0xfc, !PT ;  /* 0x0080000005127812 */ /* 0x000fc400078efcff */
[----:B------:R-:W-:Y:S02]  /*ef70*/  IADD3 R4, PT, PT, -R4, RZ, RZ ;  /* 0x000000ff04047210 */ /* 0x000fe40007ffe1ff */
[----:B------:R-:W-:Y:S02]  /*ef80*/  SHF.L.U32 R17, R18, R17, RZ ;  /* 0x0000001112117219 */ /* 0x000fe400000006ff */
[----:B------:R-:W-:Y:S02]  /*ef90*/  FSETP.NEU.FTZ.AND P2, PT, R14, R19, PT ;  /* 0x000000130e00720b */ /* 0x000fe40003f5d000 */
[----:B------:R-:W-:Y:S02]  /*efa0*/  SEL R5, R4, RZ, P0 ;  /* 0x000000ff04057207 */ /* 0x000fe40000000000 */
[----:B------:R-:W-:Y:S02]  /*efb0*/  ISETP.NE.AND P1, PT, R17, RZ, P1 ;  /* 0x000000ff1100720c */ /* 0x000fe40000f25270 */
[----:B------:R-:W-:-:S02]  /*efc0*/  SHF.R.U32.HI R17, RZ, R5, R18 ;  /* 0x00000005ff117219 */ /* 0x000fc40000011612 */
[----:B------:R-:W-:Y:S02]  /*efd0*/  PLOP3.LUT P1, PT, P2, P1, PT, 0xf8, 0x8f ;  /* 0x00000000008f781c */ /* 0x000fe40001723f70 */
[----:B------:R-:W-:Y:S02]  /*efe0*/  SHF.R.U32.HI R5, RZ, 0x1, R17 ;  /* 0x00000001ff057819 */ /* 0x000fe40000011611 */
[----:B------:R-:W-:-:S04]  /*eff0*/  SEL R4, RZ, 0x1, !P1 ;  /* 0x00000001ff047807 */ /* 0x000fc80004800000 */
[----:B------:R-:W-:-:S04]  /*f000*/  LOP3.LUT R4, R4, 0x1, R5, 0xf8, !PT ;  /* 0x0000000104047812 */ /* 0x000fc800078ef805 */
[----:B------:R-:W-:-:S05]  /*f010*/  LOP3.LUT R4, R4, R17, RZ, 0xc0, !PT ;  /* 0x0000001104047212 */ /* 0x000fca00078ec0ff */
[----:B------:R-:W-:-:S05]  /*f020*/  IMAD.IADD R5, R5, 0x1, R4 ;  /* 0x0000000105057824 */ /* 0x000fca00078e0204 */
[----:B------:R-:W-:Y:S01]  /*f030*/  LOP3.LUT R0, R5, R0, RZ, 0xfc, !PT ;  /* 0x0000000005007212 */ /* 0x000fe200078efcff */
[----:B------:R-:W-:Y:S06]  /*f040*/  BRA `(.L_x_831) ;  /* 0x0000000000107947 */ /* 0x000fec0003800000 */
.L_x_830:
[----:B------:R-:W-:-:S04]  /*f050*/  LOP3.LUT R0, R0, 0x80000000, RZ, 0xc0, !PT ;  /* 0x8000000000007812 */ /* 0x000fc800078ec0ff */
[----:B------:R-:W-:Y:S01]  /*f060*/  LOP3.LUT R0, R0, 0x7f800000, RZ, 0xfc, !PT ;  /* 0x7f80000000007812 */ /* 0x000fe200078efcff */
[----:B------:R-:W-:Y:S06]  /*f070*/  BRA `(.L_x_831) ;  /* 0x0000000000047947 */ /* 0x000fec0003800000 */
.L_x_829:
[----:B------:R-:W-:-:S07]  /*f080*/  IMAD R0, R5, 0x800000, R0 ;  /* 0x0080000005007824 */ /* 0x000fce00078e0200 */
.L_x_831:
[----:B------:R-:W-:Y:S05]  /*f090*/  BSYNC.RECONVERGENT B1 ;  /* 0x0000000000017941 */ /* 0x000fea0003800200 */
.L_x_828:
[----:B------:R-:W-:Y:S05]  /*f0a0*/  BRA `(.L_x_832) ;  /* 0x0000000000207947 */ /* 0x000fea0003800000 */
.L_x_827:
[----:B------:R-:W-:-:S04]  /*f0b0*/  LOP3.LUT R0, R19, 0x80000000, R0, 0x48, !PT ;  /* 0x8000000013007812 */ /* 0x000fc800078e4800 */
[----:B------:R-:W-:Y:S01]  /*f0c0*/  LOP3.LUT R0, R0, 0x7f800000, RZ, 0xfc, !PT ;  /* 0x7f80000000007812 */ /* 0x000fe200078efcff */
[----:B------:R-:W-:Y:S06]  /*f0d0*/  BRA `(.L_x_832) ;  /* 0x0000000000147947 */ /* 0x000fec0003800000 */
.L_x_826:
[----:B------:R-:W-:Y:S01]  /*f0e0*/  LOP3.LUT R0, R19, 0x80000000, R0, 0x48, !PT ;  /* 0x8000000013007812 */ /* 0x000fe200078e4800 */
[----:B------:R-:W-:Y:S06]  /*f0f0*/  BRA `(.L_x_832) ;  /* 0x00000000000c7947 */ /* 0x000fec0003800000 */
.L_x_825:
[----:B------:R-:W0:Y:S01]  /*f100*/  MUFU.RSQ R0, -QNAN ;  /* 0xffc0000000007908 */ /* 0x000e220000001400 */
[----:B------:R-:W-:Y:S05]  /*f110*/  BRA `(.L_x_832) ;  /* 0x0000000000047947 */ /* 0x000fea0003800000 */
.L_x_824:
[----:B------:R-:W-:-:S07]  /*f120*/  FADD.FTZ R0, R0, R19 ;  /* 0x0000001300007221 */ /* 0x000fce0000010000 */
.L_x_832:
[----:B------:R-:W-:Y:S05]  /*f130*/  BSYNC.RECONVERGENT B0 ;  /* 0x0000000000007941 */ /* 0x000fea0003800200 */
.L_x_822:
[----:B------:R-:W-:Y:S02]  /*f140*/  IMAD.MOV.U32 R4, RZ, RZ, R12 ;  /* 0x000000ffff047224 */ /* 0x000fe400078e000c */
[----:B------:R-:W-:-:S04]  /*f150*/  IMAD.MOV.U32 R5, RZ, RZ, 0x0 ;  /* 0x00000000ff057424 */ /* 0x000fc800078e00ff */
[----:B0-----:R-:W-:Y:S05]  /*f160*/  RET.REL.NODEC R4 `(_Z20scanExclusiveSharedwP6float4S0_jjfffiiifiif) ;  /* 0xffffff0c04a47950 */ /* 0x001fea0003c3ffff */
.L_x_833:
        /* <DEDUP_REMOVED lines=9> */
.L_x_1115:


//--------------------- .text._Z19scanExclusiveSharedP6float4S0_jjf --------------------------
	.section	.text._Z19scanExclusiveSharedP6float4S0_jjf,"ax",@progbits
	.align	128
        .global         _Z19scanExclusiveSharedP6float4S0_jjf
        .type           _Z19scanExclusiveSharedP6float4S0_jjf,@function
        .size           _Z19scanExclusiveSharedP6float4S0_jjf,(.L_x_1120 - _Z19scanExclusiveSharedP6float4S0_jjf)
        .other          _Z19scanExclusiveSharedP6float4S0_jjf,@"STO_CUDA_ENTRY STV_DEFAULT"
_Z19scanExclusiveSharedP6float4S0_jjf:
.text._Z19scanExclusiveSharedP6float4S0_jjf:
[----:B------:R-:W-:Y:S01]  /*0000*/  LDC R1, c[0x0][0x37c] ;  /* 0x0000df00ff017b82 */ /* 0x000fe20000000800 */
[----:B------:R-:W0:Y:S07]  /*0010*/  S2R R3, SR_TID.X ;  /* 0x0000000000037919 */ /* 0x000e2e0000002100 */
[----:B------:R-:W0:Y:S01]  /*0020*/  S2UR UR4, SR_CTAID.X ;  /* 0x00000000000479c3 */ /* 0x000e220000002500 */
[----:B------:R-:W1:Y:S07]  /*0030*/  LDCU.64 UR8, c[0x0][0x358] ;  /* 0x00006b00ff0877ac */ /* 0x000e6e0008000a00 */
[----:B------:R-:W0:Y:S08]  /*0040*/  LDC R0, c[0x0][0x360] ;  /* 0x0000d800ff007b82 */ /* 0x000e300000000800 */
[----:B------:R-:W2:Y:S08]  /*0050*/  LDC.64 R4, c[0x0][0x388] ;  /* 0x0000e200ff047b82 */ /* 0x000eb00000000a00 */
[----:B------:R-:W3:Y:S01]  /*0060*/  LDC R2, c[0x0][0x394] ;  /* 0x0000e500ff027b82 */ /* 0x000ee20000000800 */
[----:B0-----:R-:W-:-:S04]  /*0070*/  IMAD R0, R0, UR4, R3 ;  /* 0x0000000400007c24 */ /* 0x001fc8000f8e0203 */
[----:B--2---:R-:W-:-:S06]  /*0080*/  IMAD.WIDE.U32 R4, R0, 0x10, R4 ;  /* 0x0000001000047825 */ /* 0x004fcc00078e0004 */
[----:B-1----:R-:W5:Y:S01]  /*0090*/  LDG.E.128 R4, desc[UR8][R4.64] ;  /* 0x0000000804047981 */ /* 0x002f62000c1e1d00 */
[----:B---3--:R-:W-:-:S13]  /*00a0*/  ISETP.GT.AND P0, PT, R2, 0x2, PT ;  /* 0x000000020200780c */ /* 0x008fda0003f04270 */
[----:B------:R-:W-:Y:S05]  /*00b0*/  @P0 BRA `(.L_x_834) ;  /* 0x0000000000280947 */ /* 0x000fea0003800000 */
[----:B------:R-:W-:-:S05]  /*00c0*/  VIADD R8, R2, 0xffffffff ;  /* 0xffffffff02087836 */ /* 0x000fca0000000000 */
[----:B------:R-:W-:-:S05]  /*00d0*/  VIMNMX.U32 R8, PT, PT, R8, 0x2, PT ;  /* 0x0000000208087848 */ /* 0x000fca0003fe0000 */
[----:B------:R-:W-:-:S04]  /*00e0*/  IMAD.SHL.U32 R10, R8, 0x4, RZ ;  /* 0x00000004080a7824 */ /* 0x000fc800078e00ff */
[----:B------:R-:W0:Y:S02]  /*00f0*/  LDC R8, c[0x2][R10] ;  /* 0x008000000a087b82 */ /* 0x000e240000000800 */
[----:B0-----:R-:W-:-:S04]  /*0100*/  SHF.R.S32.HI R9, RZ, 0x1f, R8 ;  /* 0x0000001fff097819 */ /* 0x001fc80000011408 */
.L_x_1030:
[----:B------:R-:W-:Y:S05]  /*0110*/  BRX R8 -0x120                                                                                 (*"BRANCH_TARGETS .L_x_1031,.L_x_1032,.L_x_835"*) ;  /* 0xfffffffc08b87949 */ /* 0x000fea000383ffff */
.L_x_1032:
[----:B-----5:R-:W-:Y:S01]  /*0120*/  FMUL R5, R4, R5 ;  /* 0x0000000504057220 */ /* 0x020fe20000400000 */
[----:B------:R-:W-:Y:S06]  /*0130*/  BRA `(.L_x_835) ;  /* 0x00000000002c7947 */ /* 0x000fec0003800000 */
.L_x_1031:
[----:B-----5:R-:W-:Y:S01]  /*0140*/  FADD R5, R4, R5 ;  /* 0x0000000504057221 */ /* 0x020fe20000000000 */
[----:B------:R-:W-:Y:S06]  /*0150*/  BRA `(.L_x_835) ;  /* 0x0000000000247947 */ /* 0x000fec0003800000 */
.L_x_834:
[----:B------:R-:W-:-:S05]  /*0160*/  IMAD.MOV.U32 R9, RZ, RZ, -0x3 ;  /* 0xfffffffdff097424 */ /* 0x000fca00078e00ff */
[----:B------:R-:W-:-:S05]  /*0170*/  VIADDMNMX.U32 R8, R2, R9, 0x2, PT ;  /* 0x0000000202087446 */ /* 0x000fca0003800009 */
[----:B------:R-:W-:-:S04]  /*0180*/  IMAD.SHL.U32 R10, R8, 0x4, RZ ;  /* 0x00000004080a7824 */ /* 0x000fc800078e00ff */
[----:B------:R-:W0:Y:S02]  /*0190*/  LDC R8, c[0x2][R10+0xc] ;  /* 0x008003000a087b82 */ /* 0x000e240000000800 */
[----:B0-----:R-:W-:-:S04]  /*01a0*/  SHF.R.S32.HI R9, RZ, 0x1f, R8 ;  /* 0x0000001fff097819 */ /* 0x001fc80000011408 */
.L_x_1034:
[----:B------:R-:W-:Y:S05]  /*01b0*/  BRX R8 -0x1c0                                                                                 (*"BRANCH_TARGETS .L_x_1035,.L_x_1036,.L_x_835"*) ;  /* 0xfffffffc08907949 */ /* 0x000fea000383ffff */
.L_x_1036:
[----:B-----5:R-:W-:Y:S01]  /*01c0*/  FMNMX R5, R4, R5, PT ;  /* 0x0000000504057209 */ /* 0x020fe20003800000 */
[----:B------:R-:W-:Y:S06]  /*01d0*/  BRA `(.L_x_835) ;  /* 0x0000000000047947 */ /* 0x000fec0003800000 */
.L_x_1035:
[----:B-----5:R-:W-:-:S07]  /*01e0*/  FMNMX R5, R4, R5, !PT ;  /* 0x0000000504057209 */ /* 0x020fce0007800000 */
.L_x_835:
[----:B------:R-:W-:Y:S05]  /*01f0*/  @P0 BRA `(.L_x_836) ;  /* 0x0000000000280947 */ /* 0x000fea0003800000 */
[----:B------:R-:W-:-:S05]  /*0200*/  IMAD.MOV.U32 R9, RZ, RZ, -0x1 ;  /* 0xffffffffff097424 */ /* 0x000fca00078e00ff */
[----:B------:R-:W-:-:S05]  /*0210*/  VIADDMNMX.U32 R8, R2, R9, 0x2, PT ;  /* 0x0000000202087446 */ /* 0x000fca0003800009 */
[----:B------:R-:W-:-:S04]  /*0220*/  IMAD.SHL.U32 R10, R8, 0x4, RZ ;  /* 0x00000004080a7824 */ /* 0x000fc800078e00ff */
[----:B------:R-:W0:Y:S02]  /*0230*/  LDC R8, c[0x2][R10+0x18] ;  /* 0x008006000a087b82 */ /* 0x000e240000000800 */
[----:B0-----:R-:W-:-:S04]  /*0240*/  SHF.R.S32.HI R9, RZ, 0x1f, R8 ;  /* 0x0000001fff097819 */ /* 0x001fc80000011408 */
.L_x_1038:
[----:B------:R-:W-:Y:S05]  /*0250*/  BRX R8 -0x260                                                                                 (*"BRANCH_TARGETS .L_x_1039,.L_x_1040,.L_x_837"*) ;  /* 0xfffffffc08687949 */ /* 0x000fea000383ffff */
.L_x_1040:
[----:B-----5:R-:W-:Y:S01]  /*0260*/  FMUL R6, R6, R5 ;  /* 0x0000000506067220 */ /* 0x020fe20000400000 */
[----:B------:R-:W-:Y:S06]  /*0270*/  BRA `(.L_x_837) ;  /* 0x00000000002c7947 */ /* 0x000fec0003800000 */
.L_x_1039:
[----:B-----5:R-:W-:Y:S01]  /*0280*/  FADD R6, R6, R5 ;  /* 0x0000000506067221 */ /* 0x020fe20000000000 */
[----:B------:R-:W-:Y:S06]  /*0290*/  BRA `(.L_x_837) ;  /* 0x0000000000247947 */ /* 0x000fec0003800000 */
.L_x_836:
[----:B------:R-:W-:-:S05]  /*02a0*/  IMAD.MOV.U32 R9, RZ, RZ, -0x3 ;  /* 0xfffffffdff097424 */ /* 0x000fca00078e00ff */
[----:B------:R-:W-:-:S05]  /*02b0*/  VIADDMNMX.U32 R9, R2, R9, 0x2, PT ;  /* 0x0000000202097446 */ /* 0x000fca0003800009 */
[----:B------:R-:W-:-:S04]  /*02c0*/  IMAD.SHL.U32 R10, R9, 0x4, RZ ;  /* 0x00000004090a7824 */ /* 0x000fc800078e00ff */
[----:B------:R-:W0:Y:S02]  /*02d0*/  LDC R8, c[0x2][R10+0x24] ;  /* 0x008009000a087b82 */ /* 0x000e240000000800 */
[----:B0-----:R-:W-:-:S04]  /*02e0*/  SHF.R.S32.HI R9, RZ, 0x1f, R8 ;  /* 0x0000001fff097819 */ /* 0x001fc80000011408 */
.L_x_1042:
[----:B------:R-:W-:Y:S05]  /*02f0*/  BRX R8 -0x300                                                                                 (*"BRANCH_TARGETS .L_x_1043,.L_x_1044,.L_x_837"*) ;  /* 0xfffffffc08407949 */ /* 0x000fea000383ffff */
.L_x_1044:
[----:B-----5:R-:W-:Y:S01]  /*0300*/  FMNMX R6, R6, R5, PT ;  /* 0x0000000506067209 */ /* 0x020fe20003800000 */
[----:B------:R-:W-:Y:S06]  /*0310*/  BRA `(.L_x_837) ;  /* 0x0000000000047947 */ /* 0x000fec0003800000 */
.L_x_1043:
[----:B-----5:R-:W-:-:S07]  /*0320*/  FMNMX R6, R6, R5, !PT ;  /* 0x0000000506067209 */ /* 0x020fce0007800000 */
.L_x_837:
[----:B------:R-:W-:Y:S05]  /*0330*/  @P0 BRA `(.L_x_838) ;  /* 0x0000000000280947 */ /* 0x000fea0003800000 */
[----:B------:R-:W-:-:S05]  /*0340*/  IMAD.MOV.U32 R9, RZ, RZ, -0x1 ;  /* 0xffffffffff097424 */ /* 0x000fca00078e00ff */
[----:B------:R-:W-:-:S05]  /*0350*/  VIADDMNMX.U32 R9, R2, R9, 0x2, PT ;  /* 0x0000000202097446 */ /* 0x000fca0003800009 */
[----:B------:R-:W-:-:S04]  /*0360*/  IMAD.SHL.U32 R10, R9, 0x4, RZ ;  /* 0x00000004090a7824 */ /* 0x000fc800078e00ff */
[----:B------:R-:W0:Y:S02]  /*0370*/  LDC R8, c[0x2][R10+0x30] ;  /* 0x00800c000a087b82 */ /* 0x000e240000000800 */
[----:B0-----:R-:W-:-:S04]  /*0380*/  SHF.R.S32.HI R9, RZ, 0x1f, R8 ;  /* 0x0000001fff097819 */ /* 0x001fc80000011408 */
.L_x_1046:
[----:B------:R-:W-:Y:S05]  /*0390*/  BRX R8 -0x3a0                                                                                 (*"BRANCH_TARGETS .L_x_1047,.L_x_1048,.L_x_839"*) ;  /* 0xfffffffc08187949 */ /* 0x000fea000383ffff */
.L_x_1048:
[----:B-----5:R-:W-:Y:S01]  /*03a0*/  FMUL R7, R7, R6 ;  /* 0x0000000607077220 */ /* 0x020fe20000400000 */
[----:B------:R-:W-:Y:S06]  /*03b0*/  BRA `(.L_x_839) ;  /* 0x00000000002c7947 */ /* 0x000fec0003800000 */
.L_x_1047:
[----:B-----5:R-:W-:Y:S01]  /*03c0*/  FADD R7, R7, R6 ;  /* 0x0000000607077221 */ /* 0x020fe20000000000 */
[----:B------:R-:W-:Y:S06]  /*03d0*/  BRA `(.L_x_839) ;  /* 0x0000000000247947 */ /* 0x000fec0003800000 */
.L_x_838:
[----:B------:R-:W-:-:S05]  /*03e0*/  IMAD.MOV.U32 R9, RZ, RZ, -0x3 ;  /* 0xfffffffdff097424 */ /* 0x000fca00078e00ff */
[----:B------:R-:W-:-:S05]  /*03f0*/  VIADDMNMX.U32 R9, R2, R9, 0x2, PT ;  /* 0x0000000202097446 */ /* 0x000fca0003800009 */
[----:B------:R-:W-:-:S04]  /*0400*/  IMAD.SHL.U32 R10, R9, 0x4, RZ ;  /* 0x00000004090a7824 */ /* 0x000fc800078e00ff */
[----:B------:R-:W0:Y:S02]  /*0410*/  LDC R8, c[0x2][R10+0x3c] ;  /* 0x00800f000a087b82 */ /* 0x000e240000000800 */
[----:B0-----:R-:W-:-:S04]  /*0420*/  SHF.R.S32.HI R9, RZ, 0x1f, R8 ;  /* 0x0000001fff097819 */ /* 0x001fc80000011408 */
.L_x_1050:
[----:B------:R-:W-:Y:S05]  /*0430*/  BRX R8 -0x440                                                                                 (*"BRANCH_TARGETS .L_x_1051,.L_x_1052,.L_x_839"*) ;  /* 0xfffffff808f07949 */ /* 0x000fea000383ffff */
.L_x_1052:
[----:B-----5:R-:W-:Y:S01]  /*0440*/  FMNMX R7, R7, R6, PT ;  /* 0x0000000607077209 */ /* 0x020fe20003800000 */
[----:B------:R-:W-:Y:S06]  /*0450*/  BRA `(.L_x_839) ;  /* 0x0000000000047947 */ /* 0x000fec0003800000 */
.L_x_1051:
[----:B-----5:R-:W-:-:S07]  /*0460*/  FMNMX R7, R7, R6, !PT ;  /* 0x0000000607077209 */ /* 0x020fce0007800000 */
.L_x_839:
[----:B------:R-:W0:Y:S02]  /*0470*/  LDCU UR6, c[0x0][0x390] ;  /* 0x00007200ff0677ac */ /* 0x000e240008000800 */
        /* <DEDUP_REMOVED lines=9> */
[----:B-----5:R0:W-:Y:S04]  /*0510*/  STS [R8+0x80], R7 ;  /* 0x0000800708007388 */ /* 0x0201e80000000800 */
[----:B-1----:R0:W-:Y:S01]  /*0520*/  STS [R8], R9 ;  /* 0x0000000908007388 */ /* 0x0021e20000000800 */
[----:B------:R-:W-:Y:S05]  /*0530*/  @P0 BRA `(.L_x_841) ;  /* 0x0000000000780947 */ /* 0x000fea0003800000 */
[----:B------:R-:W-:-:S05]  /*0540*/  IMAD.MOV.U32 R11, RZ, RZ, -0x1 ;  /* 0xffffffffff0b7424 */ /* 0x000fca00078e00ff */
[----:B------:R-:W-:-:S05]  /*0550*/  VIADDMNMX.U32 R11, R2, R11, 0x2, PT ;  /* 0x00000002020b7446 */ /* 0x000fca000380000b */
[----:B------:R-:W-:-:S04]  /*0560*/  IMAD.SHL.U32 R13, R11, 0x4, RZ ;  /* 0x000000040b0d7824 */ /* 0x000fc800078e00ff */
[----:B------:R-:W1:Y:S02]  /*0570*/  LDC R10, c[0x2][R13+0x48] ;  /* 0x008012000d0a7b82 */ /* 0x000e640000000800 */
[----:B-1----:R-:W-:-:S04]  /*0580*/  SHF.R.S32.HI R11, RZ, 0x1f, R10 ;  /* 0x0000001fff0b7819 */ /* 0x002fc8000001140a */
.L_x_1054:
[----:B------:R-:W-:Y:S05]  /*0590*/  BRX R10 -0x5a0                                                                                (*"BRANCH_TARGETS .L_x_1055,.L_x_1056,.L_x_1057"*) ;  /* 0xfffffff80a987949 */ /* 0x000fea000383ffff */
.L_x_1056:
[----:B------:R-:W1:Y:S04]  /*05a0*/  LDS R10, [R8+0x7c] ;  /* 0x00007c00080a7984 */ /* 0x000e680000000800 */
[----:B------:R-:W2:Y:S04]  /*05b0*/  LDS R14, [R8+0x78] ;  /* 0x00007800080e7984 */ /* 0x000ea80000000800 */
[----:B------:R-:W3:Y:S04]  /*05c0*/  LDS R16, [R8+0x70] ;  /* 0x0000700008107984 */ /* 0x000ee80000000800 */
[----:B------:R-:W4:Y:S04]  /*05d0*/  LDS R18, [R8+0x60] ;  /* 0x0000600008127984 */ /* 0x000f280000000800 */
[----:B------:R-:W5:Y:S01]  /*05e0*/  LDS R20, [R8+0x40] ;  /* 0x0000400008147984 */ /* 0x000f620000000800 */
[----:B-1----:R-:W-:-:S04]  /*05f0*/  FMUL R11, R10, R7 ;  /* 0x000000070a0b7220 */ /* 0x002fc80000400000 */
[----:B--2---:R-:W-:-:S04]  /*0600*/  FMUL R11, R11, R14 ;  /* 0x0000000e0b0b7220 */ /* 0x004fc80000400000 */
[----:B---3--:R-:W-:-:S04]  /*0610*/  FMUL R11, R11, R16 ;  /* 0x000000100b0b7220 */ /* 0x008fc80000400000 */
[----:B----4-:R-:W-:-:S04]  /*0620*/  FMUL R11, R11, R18 ;  /* 0x000000120b0b7220 */ /* 0x010fc80000400000 */
[----:B-----5:R-:W-:-:S05]  /*0630*/  FMUL R13, R11, R20 ;  /* 0x000000140b0d7220 */ /* 0x020fca0000400000 */
[----:B------:R1:W-:Y:S01]  /*0640*/  STS [R8+0x80], R13 ;  /* 0x0000800d08007388 */ /* 0x0003e20000000800 */
[----:B------:R-:W-:Y:S05]  /*0650*/  BRA `(.L_x_842) ;  /* 0x0000000000a07947 */ /* 0x000fea0003800000 */
.L_x_1055:
[----:B------:R-:W1:Y:S04]  /*0660*/  LDS R10, [R8+0x7c] ;  /* 0x00007c00080a7984 */ /* 0x000e680000000800 */
[----:B------:R-:W2:Y:S04]  /*0670*/  LDS R14, [R8+0x78] ;  /* 0x00007800080e7984 */ /* 0x000ea80000000800 */
[----:B------:R-:W3:Y:S04]  /*0680*/  LDS R16, [R8+0x70] ;  /* 0x0000700008107984 */ /* 0x000ee80000000800 */
[----:B------:R-:W4:Y:S04]  /*0690*/  LDS R18, [R8+0x60] ;  /* 0x0000600008127984 */ /* 0x000f280000000800 */
[----:B------:R-:W5:Y:S01]  /*06a0*/  LDS R20, [R8+0x40] ;  /* 0x0000400008147984 */ /* 0x000f620000000800 */
[----:B-1----:R-:W-:-:S04]  /*06b0*/  FADD R11, R10, R7 ;  /* 0x000000070a0b7221 */ /* 0x002fc80000000000 */
[----:B--2---:R-:W-:-:S04]  /*06c0*/  FADD R11, R11, R14 ;  /* 0x0000000e0b0b7221 */ /* 0x004fc80000000000 */
[----:B---3--:R-:W-:-:S04]  /*06d0*/  FADD R11, R11, R16 ;  /* 0x000000100b0b7221 */ /* 0x008fc80000000000 */
[----:B----4-:R-:W-:-:S04]  /*06e0*/  FADD R11, R11, R18 ;  /* 0x000000120b0b7221 */ /* 0x010fc80000000000 */
[----:B-----5:R-:W-:-:S05]  /*06f0*/  FADD R13, R11, R20 ;  /* 0x000000140b0d7221 */ /* 0x020fca0000000000 */
[----:B------:R1:W-:Y:S01]  /*0700*/  STS [R8+0x80], R13 ;  /* 0x0000800d08007388 */ /* 0x0003e20000000800 */
[----:B------:R-:W-:Y:S05]  /*0710*/  BRA `(.L_x_842) ;  /* 0x0000000000707947 */ /* 0x000fea0003800000 */
.L_x_841:
[----:B------:R-:W-:-:S05]  /*0720*/  IMAD.MOV.U32 R11, RZ, RZ, -0x3 ;  /* 0xfffffffdff0b7424 */ /* 0x000fca00078e00ff */
[----:B------:R-:W-:-:S05]  /*0730*/  VIADDMNMX.U32 R11, R2, R11, 0x2, PT ;  /* 0x00000002020b7446 */ /* 0x000fca000380000b */
[----:B------:R-:W-:-:S04]  /*0740*/  IMAD.SHL.U32 R13, R11, 0x4, RZ ;  /* 0x000000040b0d7824 */ /* 0x000fc800078e00ff */
[----:B------:R-:W1:Y:S02]  /*0750*/  LDC R10, c[0x2][R13+0x54] ;  /* 0x008015000d0a7b82 */ /* 0x000e640000000800 */
[----:B-1----:R-:W-:-:S04]  /*0760*/  SHF.R.S32.HI R11, RZ, 0x1f, R10 ;  /* 0x0000001fff0b7819 */ /* 0x002fc8000001140a */
.L_x_1058:
[----:B------:R-:W-:Y:S05]  /*0770*/  BRX R10 -0x780                                                                                (*"BRANCH_TARGETS .L_x_1059,.L_x_1060,.L_x_1057"*) ;  /* 0xfffffff80a207949 */ /* 0x000fea000383ffff */
.L_x_1057:
[----:B------:R3:W4:Y:S01]  /*0780*/  LDS R10, [R8+0x7c] ;  /* 0x00007c00080a7984 */ /* 0x0007220000000800 */
[----:B------:R-:W-:Y:S01]  /*0790*/  IMAD.MOV.U32 R13, RZ, RZ, R7 ;  /* 0x000000ffff0d7224 */ /* 0x000fe200078e0007 */
[----:B------:R-:W-:Y:S06]  /*07a0*/  BRA `(.L_x_842) ;  /* 0x00000000004c7947 */ /* 0x000fec0003800000 */
.L_x_1059:
[----:B------:R-:W-:Y:S04]  /*07b0*/  LDS R10, [R8+0x7c] ;  /* 0x00007c00080a7984 */ /* 0x000fe80000000800 */
[----:B------:R-:W1:Y:S04]  /*07c0*/  LDS R11, [R8+0x78] ;  /* 0x00007800080b7984 */ /* 0x000e680000000800 */
[----:B------:R-:W-:Y:S04]  /*07d0*/  LDS R14, [R8+0x70] ;  /* 0x00007000080e7984 */ /* 0x000fe80000000800 */
[----:B------:R-:W2:Y:S04]  /*07e0*/  LDS R13, [R8+0x60] ;  /* 0x00006000080d7984 */ /* 0x000ea80000000800 */
[----:B------:R-:W3:Y:S01]  /*07f0*/  LDS R16, [R8+0x40] ;  /* 0x0000400008107984 */ /* 0x000ee20000000800 */
[----:B-1----:R-:W-:-:S04]  /*0800*/  FMNMX3 R11, R7, R10, R11, !PT ;  /* 0x0000000a070b7276 */ /* 0x002fc8000780000b */
[----:B--2---:R-:W-:-:S04]  /*0810*/  FMNMX3 R13, R11, R14, R13, !PT ;  /* 0x0000000e0b0d7276 */ /* 0x004fc8000780000d */
[----:B---3--:R-:W-:-:S05]  /*0820*/  FMNMX R13, R13, R16, !PT ;  /* 0x000000100d0d7209 */ /* 0x008fca0007800000 */
[----:B------:R1:W-:Y:S01]  /*0830*/  STS [R8+0x80], R13 ;  /* 0x0000800d08007388 */ /* 0x0003e20000000800 */
[----:B------:R-:W-:Y:S05]  /*0840*/  BRA `(.L_x_842) ;  /* 0x0000000000247947 */ /* 0x000fea0003800000 */
.L_x_1060:
[----:B------:R-:W-:Y:S04]  /*0850*/  LDS R10, [R8+0x7c] ;  /* 0x00007c00080a7984 */ /* 0x000fe80000000800 */
[----:B------:R-:W1:Y:S04]  /*0860*/  LDS R11, [R8+0x78] ;  /* 0x00007800080b7984 */ /* 0x000e680000000800 */
[----:B------:R-:W-:Y:S04]  /*0870*/  LDS R14, [R8+0x70] ;  /* 0x00007000080e7984 */ /* 0x000fe80000000800 */
[----:B------:R-:W2:Y:S04]  /*0880*/  LDS R13, [R8+0x60] ;  /* 0x00006000080d7984 */ /* 0x000ea80000000800 */
[----:B------:R-:W3:Y:S01]  /*0890*/  LDS R16, [R8+0x40] ;  /* 0x0000400008107984 */ /* 0x000ee20000000800 */
[----:B-1----:R-:W-:-:S04]  /*08a0*/  FMNMX3 R11, R7, R10, R11, PT ;  /* 0x0000000a070b7276 */ /* 0x002fc8000380000b */
[----:B--2---:R-:W-:-:S04]  /*08b0*/  FMNMX3 R13, R11, R14, R13, PT ;  /* 0x0000000e0b0d7276 */ /* 0x004fc8000380000d */
[----:B---3--:R-:W-:-:S05]  /*08c0*/  FMNMX R13, R13, R16, PT ;  /* 0x000000100d0d7209 */ /* 0x008fca0003800000 */
[----:B------:R2:W-:Y:S02]  /*08d0*/  STS [R8+0x80], R13 ;  /* 0x0000800d08007388 */ /* 0x0005e40000000800 */
.L_x_842:
        /* <DEDUP_REMOVED lines=11> */
[----:B-12---:R-:W0:Y:S04]  /*0990*/  LDS R13, [R3] ;  /* 0x00000000030d7984 */ /* 0x006e280000000800 */
[----:B------:R1:W-:Y:S04]  /*09a0*/  STS [R8], R9 ;  /* 0x0000000908007388 */ /* 0x0003e80000000800 */
[----:B0-----:R1:W-:Y:S01]  /*09b0*/  STS [R8+0x80], R13 ;  /* 0x0000800d08007388 */ /* 0x0013e20000000800 */
[----:B------:R-:W-:Y:S05]  /*09c0*/  BRA.U !UP0, `(.L_x_845) ;  /* 0x0000000108d07547 */ /* 0x000fea000b800000 */
[----:B------:R-:W-:Y:S01]  /*09d0*/  USHF.R.U32.HI UR7, URZ, 0x7, UR6 ;  /* 0x00000007ff077899 */ /* 0x000fe20008011606 */
[----:B-1----:R-:W-:Y:S01]  /*09e0*/  IMAD.MOV.U32 R9, RZ, RZ, R13 ;  /* 0x000000ffff097224 */ /* 0x002fe200078e000d */
[----:B------:R-:W-:Y:S10]  /*09f0*/  @P0 BRA `(.L_x_846) ;  /* 0x0000000000680947 */ /* 0x000ff40003800000 */
[----:B------:R-:W-:-:S05]  /*0a00*/  IMAD.MOV.U32 R13, RZ, RZ, -0x1 ;  /* 0xffffffffff0d7424 */ /* 0x000fca00078e00ff */
[----:B------:R-:W-:-:S05]  /*0a10*/  VIADDMNMX.U32 R13, R2, R13, 0x2, PT ;  /* 0x00000002020d7446 */ /* 0x000fca000380000d */
[----:B------:R-:W-:-:S04]  /*0a20*/  IMAD.SHL.U32 R14, R13, 0x4, RZ ;  /* 0x000000040d0e7824 */ /* 0x000fc800078e00ff */
[----:B------:R-:W0:Y:S02]  /*0a30*/  LDC R12, c[0x2][R14+0x60] ;  /* 0x008018000e0c7b82 */ /* 0x000e240000000800 */
[----:B0-----:R-:W-:-:S04]  /*0a40*/  SHF.R.S32.HI R13, RZ, 0x1f, R12 ;  /* 0x0000001fff0d7819 */ /* 0x001fc8000001140c */
.L_x_1062:
[----:B------:R-:W-:Y:S05]  /*0a50*/  BRX R12 -0xa60                                                                                (*"BRANCH_TARGETS .L_x_1063,.L_x_1064,.L_x_845"*) ;  /* 0xfffffff40c687949 */ /* 0x000fea000383ffff */
.L_x_1064:
[----:B------:R-:W-:-:S05]  /*0a60*/  UMOV UR5, 0x1 ;  /* 0x0000000100057882 */ /* 0x000fca0000000000 */
.L_x_847:
        /* <DEDUP_REMOVED lines=9> */
.L_x_1063:
[----:B------:R-:W-:-:S05]  /*0b00*/  UMOV UR5, 0x1 ;  /* 0x0000000100057882 */ /* 0x000fca0000000000 */
.L_x_848:
        /* <DEDUP_REMOVED lines=9> */
.L_x_846:
[----:B------:R-:W-:-:S13]  /*0ba0*/  ISETP.NE.AND P1, PT, R2, 0x3, PT ;  /* 0x000000030200780c */ /* 0x000fda0003f25270 */
[----:B------:R-:W-:Y:S05]  /*0bb0*/  @!P1 BRA `(.L_x_849) ;  /* 0x0000000000309947 */ /* 0x000fea0003800000 */
[----:B------:R-:W-:-:S13]  /*0bc0*/  ISETP.NE.AND P1, PT, R2, 0x4, PT ;  /* 0x000000040200780c */ /* 0x000fda0003f25270 */
[----:B------:R-:W-:Y:S05]  /*0bd0*/  @P1 BRA `(.L_x_845) ;  /* 0x00000000004c1947 */ /* 0x000fea0003800000 */
[----:B------:R-:W-:-:S05]  /*0be0*/  UMOV UR5, 0x1 ;  /* 0x0000000100057882 */ /* 0x000fca0000000000 */
.L_x_850:
[----:B------:R-:W-:Y:S01]  /*0bf0*/  VIADD R12, R15, -UR5 ;  /* 0x800000050f0c7c36 */ /* 0x000fe20008000000 */
[----:B------:R-:W-:-:S04]  /*0c00*/  USHF.L.U32 UR5, UR5, 0x1, URZ ;  /* 0x0000000105057899 */ /* 0x000fc800080006ff */
[----:B------:R-:W-:Y:S01]  /*0c10*/  LEA R12, R12, UR4, 0x2 ;  /* 0x000000040c0c7c11 */ /* 0x000fe2000f8e10ff */
[----:B------:R-:W-:-:S05]  /*0c20*/  UISETP.GE.U32.AND UP0, UPT, UR5, UR7, UPT ;  /* 0x000000070500728c */ /* 0x000fca000bf06070 */
[----:B0-----:R-:W0:Y:S02]  /*0c30*/  LDS R12, [R12+0x80] ;  /* 0x000080000c0c7984 */ /* 0x001e240000000800 */
[----:B0-----:R-:W-:-:S05]  /*0c40*/  FMNMX R9, R12, R9, PT ;  /* 0x000000090c097209 */ /* 0x001fca0003800000 */
[----:B------:R0:W-:Y:S01]  /*0c50*/  STS [R8+0x80], R9 ;  /* 0x0000800908007388 */ /* 0x0001e20000000800 */
[----:B------:R-:W-:Y:S05]  /*0c60*/  BRA.U !UP0, `(.L_x_850) ;  /* 0xfffffffd08e07547 */ /* 0x000fea000b83ffff */
[----:B------:R-:W-:Y:S05]  /*0c70*/  BRA `(.L_x_845) ;  /* 0x0000000000247947 */ /* 0x000fea0003800000 */
.L_x_849:
[----:B------:R-:W-:-:S05]  /*0c80*/  UMOV UR5, 0x1 ;  /* 0x0000000100057882 */ /* 0x000fca0000000000 */
.L_x_851:
        /* <DEDUP_REMOVED lines=8> */
.L_x_845:
[----:B0123--:R-:W0:Y:S04]  /*0d10*/  LDS R8, [R8+0x7c] ;  /* 0x00007c0008087984 */ /* 0x00fe280000000800 */
[----:B0-----:R0:W-:Y:S02]  /*0d20*/  STS [R3], R8 ;  /* 0x0000000803007388 */ /* 0x0011e40000000800 */
.L_x_844:
[----:B------:R-:W-:Y:S05]  /*0d30*/  BSYNC.RECONVERGENT B0 ;  /* 0x0000000000007941 */ /* 0x000fea0003800200 */
.L_x_843:
[----:B------:R-:W-:Y:S06]  /*0d40*/  BAR.SYNC.DEFER_BLOCKING 0x0 ;  /* 0x0000000000007b1d */ /* 0x000fec0000010000 */
[----:B------:R-:W0:Y:S01]  /*0d50*/  LDS R11, [R11+UR4] ;  /* 0x000000040b0b7984 */ /* 0x000e220008000800 */
[----:B------:R-:W-:Y:S05]  /*0d60*/  @P0 BRA `(.L_x_852) ;  /* 0x0000000000280947 */ /* 0x000fea0003800000 */
[----:B0-----:R-:W-:-:S05]  /*0d70*/  IMAD.MOV.U32 R3, RZ, RZ, -0x1 ;  /* 0xffffffffff037424 */ /* 0x001fca00078e00ff */
[----:B------:R-:W-:-:S05]  /*0d80*/  VIADDMNMX.U32 R3, R2, R3, 0x2, PT ;  /* 0x0000000202037446 */ /* 0x000fca0003800003 */
[----:B------:R-:W-:-:S04]  /*0d90*/  IMAD.SHL.U32 R3, R3, 0x4, RZ ;  /* 0x0000000403037824 */ /* 0x000fc800078e00ff */
[----:B-123--:R-:W0:Y:S02]  /*0da0*/  LDC R8, c[0x2][R3+0x6c] ;  /* 0x00801b0003087b82 */ /* 0x00ee240000000800 */
[----:B0-----:R-:W-:-:S04]  /*0db0*/  SHF.R.S32.HI R9, RZ, 0x1f, R8 ;  /* 0x0000001fff097819 */ /* 0x001fc80000011408 */
.L_x_1066:
[----:B------:R-:W-:Y:S05]  /*0dc0*/  BRX R8 -0xdd0                                                                                 (*"BRANCH_TARGETS .L_x_1067,.L_x_1068,.L_x_853"*) ;  /* 0xfffffff0088c7949 */ /* 0x000fea000383ffff */
.L_x_1068:
[----:B----4-:R-:W-:Y:S01]  /*0dd0*/  FMUL R10, R11, R10 ;  /* 0x0000000a0b0a7220 */ /* 0x010fe20000400000 */
[----:B------:R-:W-:Y:S06]  /*0de0*/  BRA `(.L_x_853) ;  /* 0x00000004003c7947 */ /* 0x000fec0003800000 */
.L_x_1067:
[----:B----4-:R-:W-:Y:S01]  /*0df0*/  FADD R10, R11, R10 ;  /* 0x0000000a0b0a7221 */ /* 0x010fe20000000000 */
[----:B------:R-:W-:Y:S06]  /*0e00*/  BRA `(.L_x_853) ;  /* 0x0000000400347947 */ /* 0x000fec0003800000 */
.L_x_852:
[----:B0-----:R-:W-:-:S05]  /*0e10*/  IMAD.MOV.U32 R3, RZ, RZ, -0x3 ;  /* 0xfffffffdff037424 */ /* 0x001fca00078e00ff */
[----:B------:R-:W-:-:S04]  /*0e20*/  VIADDMNMX.U32 R3, R2, R3, 0x2, PT ;  /* 0x0000000202037446 */ /* 0x000fc80003800003 */
[----:B------:R-:W-:-:S04]  /*0e30*/  SHF.L.U32 R3, R3, 0x2, RZ ;  /* 0x0000000203037819 */ /* 0x000fc800000006ff */
[----:B-123--:R-:W0:Y:S02]  /*0e40*/  LDC R8, c[0x2][R3+0x78] ;  /* 0x00801e0003087b82 */ /* 0x00ee240000000800 */
[----:B0-----:R-:W-:-:S04]  /*0e50*/  SHF.R.S32.HI R9, RZ, 0x1f, R8 ;  /* 0x0000001fff097819 */ /* 0x001fc80000011408 */
.L_x_1070:
[----:B------:R-:W-:Y:S05]  /*0e60*/  BRX R8 -0xe70                                                                                 (*"BRANCH_TARGETS .L_x_1071,.L_x_1072,.L_x_853"*) ;  /* 0xfffffff008647949 */ /* 0x000fea000383ffff */
.L_x_1072:
[----:B----4-:R-:W-:Y:S01]  /*0e70*/  FMNMX R10, R11, R10, PT ;  /* 0x0000000a0b0a7209 */ /* 0x010fe20003800000 */
[----:B------:R-:W-:Y:S06]  /*0e80*/  BRA `(.L_x_853) ;  /* 0x0000000400147947 */ /* 0x000fec0003800000 */
.L_x_1071:
[----:B----4-:R-:W-:Y:S01]  /*0e90*/  FMNMX R10, R11, R10, !PT ;  /* 0x0000000a0b0a7209 */ /* 0x010fe20007800000 */
[----:B------:R-:W-:Y:S06]  /*0ea0*/  BRA `(.L_x_853) ;  /* 0x00000004000c7947 */ /* 0x000fec0003800000 */
.L_x_840:
        /* <DEDUP_REMOVED lines=9> */
[----:B-----5:R0:W-:Y:S01]  /*0f40*/  STS [R10+0x80], R7 ;  /* 0x000080070a007388 */ /* 0x0201e20000000800 */
[----:B------:R-:W-:Y:S05]  /*0f50*/  BRA.U !UP0, `(.L_x_854) ;  /* 0x0000000108dc7547 */ /* 0x000fea000b800000 */
[----:B------:R-:W-:Y:S01]  /*0f60*/  USHF.R.U32.HI UR4, URZ, 0x2, UR6 ;  /* 0x00000002ff047899 */ /* 0x000fe20008011606 */
[----:B------:R-:W-:Y:S11]  /*0f70*/  @P0 BRA `(.L_x_855) ;  /* 0x0000000000700947 */ /* 0x000ff60003800000 */
[----:B0-----:R-:W-:-:S05]  /*0f80*/  IMAD.MOV.U32 R9, RZ, RZ, -0x1 ;  /* 0xffffffffff097424 */ /* 0x001fca00078e00ff */
[----:B------:R-:W-:-:S05]  /*0f90*/  VIADDMNMX.U32 R9, R2, R9, 0x2, PT ;  /* 0x0000000202097446 */ /* 0x000fca0003800009 */
[----:B------:R-:W-:-:S04]  /*0fa0*/  IMAD.SHL.U32 R11, R9, 0x4, RZ ;  /* 0x00000004090b7824 */ /* 0x000fc800078e00ff */
[----:B------:R-:W0:Y:S02]  /*0fb0*/  LDC R8, c[0x2][R11+0x84] ;  /* 0x008021000b087b82 */ /* 0x000e240000000800 */
[----:B0-----:R-:W-:-:S04]  /*0fc0*/  SHF.R.S32.HI R9, RZ, 0x1f, R8 ;  /* 0x0000001fff097819 */ /* 0x001fc80000011408 */
.L_x_1074:
[----:B------:R-:W-:Y:S05]  /*0fd0*/  BRX R8 -0xfe0                                                                                 (*"BRANCH_TARGETS .L_x_1075,.L_x_1076,.L_x_854"*) ;  /* 0xfffffff008087949 */ /* 0x000fea000383ffff */
.L_x_1076:
[----:B------:R-:W-:Y:S01]  /*0fe0*/  IMAD.MOV.U32 R9, RZ, RZ, R7 ;  /* 0x000000ffff097224 */ /* 0x000fe200078e0007 */
[----:B------:R-:W-:-:S06]  /*0ff0*/  UMOV UR6, 0x1 ;  /* 0x0000000100067882 */ /* 0x000fcc0000000000 */
.L_x_856:
        /* <DEDUP_REMOVED lines=9> */
.L_x_1075:
[----:B------:R-:W-:Y:S01]  /*1090*/  IMAD.MOV.U32 R9, RZ, RZ, R7 ;  /* 0x000000ffff097224 */ /* 0x000fe200078e0007 */
[----:B------:R-:W-:-:S06]  /*10a0*/  UMOV UR6, 0x1 ;  /* 0x0000000100067882 */ /* 0x000fcc0000000000 */
.L_x_857:
        /* <DEDUP_REMOVED lines=9> */
.L_x_855:
[----:B------:R-:W-:-:S13]  /*1140*/  ISETP.NE.AND P1, PT, R2, 0x3, PT ;  /* 0x000000030200780c */ /* 0x000fda0003f25270 */
[----:B------:R-:W-:Y:S05]  /*1150*/  @!P1 BRA `(.L_x_858) ;  /* 0x0000000000349947 */ /* 0x000fea0003800000 */
[----:B------:R-:W-:-:S13]  /*1160*/  ISETP.NE.AND P1, PT, R2, 0x4, PT ;  /* 0x000000040200780c */ /* 0x000fda0003f25270 */
[----:B------:R-:W-:Y:S05]  /*1170*/  @P1 BRA `(.L_x_854) ;  /* 0x0000000000541947 */ /* 0x000fea0003800000 */
[----:B0-----:R-:W-:Y:S01]  /*1180*/  IMAD.MOV.U32 R9, RZ, RZ, R7 ;  /* 0x000000ffff097224 */ /* 0x001fe200078e0007 */
[----:B------:R-:W-:-:S06]  /*1190*/  UMOV UR6, 0x1 ;  /* 0x0000000100067882 */ /* 0x000fcc0000000000 */
.L_x_859:
        /* <DEDUP_REMOVED lines=9> */
.L_x_858:
[----:B0-----:R-:W-:Y:S01]  /*1230*/  IMAD.MOV.U32 R9, RZ, RZ, R7 ;  /* 0x000000ffff097224 */ /* 0x001fe200078e0007 */
[----:B------:R-:W-:-:S06]  /*1240*/  UMOV UR6, 0x1 ;  /* 0x0000000100067882 */ /* 0x000fcc0000000000 */
.L_x_860:
[----:B------:R-:W-:Y:S01]  /*1250*/  VIADD R8, R3, -UR6 ;  /* 0x8000000603087c36 */ /* 0x000fe20008000000 */
[----:B------:R-:W-:-:S04]  /*1260*/  USHF.L.U32 UR6, UR6, 0x1, URZ ;  /* 0x0000000106067899 */ /* 0x000fc800080006ff */
[----:B------:R-:W-:Y:S01]  /*1270*/  LEA R8, R8, UR5, 0x2 ;  /* 0x0000000508087c11 */ /* 0x000fe2000f8e10ff */
[----:B------:R-:W-:-:S05]  /*1280*/  UISETP.GE.U32.AND UP0, UPT, UR6, UR4, UPT ;  /* 0x000000040600728c */ /* 0x000fca000bf06070 */
[----:B------:R-:W0:Y:S02]  /*1290*/  LDS R8, [R8+0x80] ;  /* 0x0000800008087984 */ /* 0x000e240000000800 */
[----:B01----:R-:W-:-:S05]  /*12a0*/  FMNMX R9, R8, R9, !PT ;  /* 0x0000000908097209 */ /* 0x003fca0007800000 */
[----:B------:R1:W-:Y:S01]  /*12b0*/  STS [R10+0x80], R9 ;  /* 0x000080090a007388 */ /* 0x0003e20000000800 */
[----:B------:R-:W-:Y:S05]  /*12c0*/  BRA.U !UP0, `(.L_x_860) ;  /* 0xfffffffd08e07547 */ /* 0x000fea000b83ffff */
.L_x_854:
[----:B01----:R-:W0:Y:S02]  /*12d0*/  LDS R10, [R10+0x7c] ;  /* 0x00007c000a0a7984 */ /* 0x003e240000000800 */
.L_x_853:
[----:B------:R-:W-:Y:S05]  /*12e0*/  @P0 BRA `(.L_x_861) ;  /* 0x0000000000280947 */ /* 0x000fea0003800000 */
[----:B------:R-:W-:-:S05]  /*12f0*/  IMAD.MOV.U32 R3, RZ, RZ, -0x1 ;  /* 0xffffffffff037424 */ /* 0x000fca00078e00ff */
[----:B------:R-:W-:-:S05]  /*1300*/  VIADDMNMX.U32 R3, R2, R3, 0x2, PT ;  /* 0x0000000202037446 */ /* 0x000fca0003800003 */
[----:B------:R-:W-:-:S04]  /*1310*/  IMAD.SHL.U32 R3, R3, 0x4, RZ ;  /* 0x0000000403037824 */ /* 0x000fc800078e00ff */
[----:B------:R-:W1:Y:S02]  /*1320*/  LDC R8, c[0x2][R3+0x90] ;  /* 0x0080240003087b82 */ /* 0x000e640000000800 */
[----:B-1----:R-:W-:-:S04]  /*1330*/  SHF.R.S32.HI R9, RZ, 0x1f, R8 ;  /* 0x0000001fff097819 */ /* 0x002fc80000011408 */
.L_x_1078:
[----:B------:R-:W-:Y:S05]  /*1340*/  BRX R8 -0x1350                                                                                (*"BRANCH_TARGETS .L_x_1079,.L_x_1080,.L_x_862"*) ;  /* 0xffffffec082c7949 */ /* 0x000fea000383ffff */
.L_x_1080:
[----:B0---4-:R-:W-:Y:S01]  /*1350*/  FMUL R4, R4, R10 ;  /* 0x0000000a04047220 */ /* 0x011fe20000400000 */
[----:B------:R-:W-:Y:S06]  /*1360*/  BRA `(.L_x_862) ;  /* 0x00000000002c7947 */ /* 0x000fec0003800000 */
.L_x_1079:
[----:B0---4-:R-:W-:Y:S01]  /*1370*/  FADD R4, R4, R10 ;  /* 0x0000000a04047221 */ /* 0x011fe20000000000 */
[----:B------:R-:W-:Y:S06]  /*1380*/  BRA `(.L_x_862) ;  /* 0x0000000000247947 */ /* 0x000fec0003800000 */
.L_x_861:
[----:B------:R-:W-:-:S05]  /*1390*/  IMAD.MOV.U32 R3, RZ, RZ, -0x3 ;  /* 0xfffffffdff037424 */ /* 0x000fca00078e00ff */
[----:B------:R-:W-:-:S04]  /*13a0*/  VIADDMNMX.U32 R3, R2, R3, 0x2, PT ;  /* 0x0000000202037446 */ /* 0x000fc80003800003 */
[----:B------:R-:W-:-:S04]  /*13b0*/  SHF.L.U32 R3, R3, 0x2, RZ ;  /* 0x0000000203037819 */ /* 0x000fc800000006ff */
[----:B------:R-:W1:Y:S02]  /*13c0*/  LDC R8, c[0x2][R3+0x9c] ;  /* 0x0080270003087b82 */ /* 0x000e640000000800 */
[----:B-1----:R-:W-:-:S04]  /*13d0*/  SHF.R.S32.HI R9, RZ, 0x1f, R8 ;  /* 0x0000001fff097819 */ /* 0x002fc80000011408 */
.L_x_1082:
[----:B------:R-:W-:Y:S05]  /*13e0*/  BRX R8 -0x13f0                                                                                (*"BRANCH_TARGETS .L_x_1083,.L_x_1084,.L_x_862"*) ;  /* 0xffffffec08047949 */ /* 0x000fea000383ffff */
.L_x_1084:
[----:B0---4-:R-:W-:Y:S01]  /*13f0*/  FMNMX R4, R4, R10, PT ;  /* 0x0000000a04047209 */ /* 0x011fe20003800000 */
[----:B------:R-:W-:Y:S06]  /*1400*/  BRA `(.L_x_862) ;  /* 0x0000000000047947 */ /* 0x000fec0003800000 */
.L_x_1083:
[----:B0---4-:R-:W-:-:S07]  /*1410*/  FMNMX R4, R4, R10, !PT ;  /* 0x0000000a04047209 */ /* 0x011fce0007800000 */
.L_x_862:
[----:B------:R-:W-:Y:S05]  /*1420*/  @P0 BRA `(.L_x_863) ;  /* 0x0000000000280947 */ /* 0x000fea0003800000 */
[----:B------:R-:W-:-:S05]  /*1430*/  IMAD.MOV.U32 R3, RZ, RZ, -0x1 ;  /* 0xffffffffff037424 */ /* 0x000fca00078e00ff */
[----:B------:R-:W-:-:S05]  /*1440*/  VIADDMNMX.U32 R3, R2, R3, 0x2, PT ;  /* 0x0000000202037446 */ /* 0x000fca0003800003 */
[----:B------:R-:W-:-:S04]  /*1450*/  IMAD.SHL.U32 R3, R3, 0x4, RZ ;  /* 0x0000000403037824 */ /* 0x000fc800078e00ff */
[----:B------:R-:W1:Y:S02]  /*1460*/  LDC R8, c[0x2][R3+0xa8] ;  /* 0x00802a0003087b82 */ /* 0x000e640000000800 */
[----:B-1----:R-:W-:-:S04]  /*1470*/  SHF.R.S32.HI R9, RZ, 0x1f, R8 ;  /* 0x0000001fff097819 */ /* 0x002fc80000011408 */
.L_x_1086:
[----:B------:R-:W-:Y:S05]  /*1480*/  BRX R8 -0x1490                                                                                (*"BRANCH_TARGETS .L_x_1087,.L_x_1088,.L_x_864"*) ;  /* 0xffffffe808dc7949 */ /* 0x000fea000383ffff */
.L_x_1088:
[----:B0---4-:R-:W-:Y:S01]  /*1490*/  FMUL R5, R10, R5 ;  /* 0x000000050a057220 */ /* 0x011fe20000400000 */
[----:B------:R-:W-:Y:S06]  /*14a0*/  BRA `(.L_x_864) ;  /* 0x00000000002c7947 */ /* 0x000fec0003800000 */
.L_x_1087:
[----:B0---4-:R-:W-:Y:S01]  /*14b0*/  FADD R5, R10, R5 ;  /* 0x000000050a057221 */ /* 0x011fe20000000000 */
[----:B------:R-:W-:Y:S06]  /*14c0*/  BRA `(.L_x_864) ;  /* 0x0000000000247947 */ /* 0x000fec0003800000 */
.L_x_863:
[----:B------:R-:W-:-:S05]  /*14d0*/  IMAD.MOV.U32 R3, RZ, RZ, -0x3 ;  /* 0xfffffffdff037424 */ /* 0x000fca00078e00ff */
[----:B------:R-:W-:-:S05]  /*14e0*/  VIADDMNMX.U32 R3, R2, R3, 0x2, PT ;  /* 0x0000000202037446 */ /* 0x000fca0003800003 */
[----:B------:R-:W-:-:S04]  /*14f0*/  IMAD.SHL.U32 R3, R3, 0x4, RZ ;  /* 0x0000000403037824 */ /* 0x000fc800078e00ff */
[----:B------:R-:W1:Y:S02]  /*1500*/  LDC R8, c[0x2][R3+0xb4] ;  /* 0x00802d0003087b82 */ /* 0x000e640000000800 */
[----:B-1----:R-:W-:-:S04]  /*1510*/  SHF.R.S32.HI R9, RZ, 0x1f, R8 ;  /* 0x0000001fff097819 */ /* 0x002fc80000011408 */
.L_x_1090:
[----:B------:R-:W-:Y:S05]  /*1520*/  BRX R8 -0x1530                                                                                (*"BRANCH_TARGETS .L_x_1091,.L_x_1092,.L_x_864"*) ;  /* 0xffffffe808b47949 */ /* 0x000fea000383ffff */
.L_x_1092:
[----:B0---4-:R-:W-:Y:S01]  /*1530*/  FMNMX R5, R10, R5, PT ;  /* 0x000000050a057209 */ /* 0x011fe20003800000 */
[----:B------:R-:W-:Y:S06]  /*1540*/  BRA `(.L_x_864) ;  /* 0x0000000000047947 */ /* 0x000fec0003800000 */
.L_x_1091:
[----:B0---4-:R-:W-:-:S07]  /*1550*/  FMNMX R5, R10, R5, !PT ;  /* 0x000000050a057209 */ /* 0x011fce0007800000 */
.L_x_864:
[----:B------:R-:W-:Y:S05]  /*1560*/  @P0 BRA `(.L_x_865) ;  /* 0x0000000000280947 */ /* 0x000fea0003800000 */
[----:B------:R-:W-:-:S05]  /*1570*/  IMAD.MOV.U32 R3, RZ, RZ, -0x1 ;  /* 0xffffffffff037424 */ /* 0x000fca00078e00ff */
[----:B------:R-:W-:-:S05]  /*1580*/  VIADDMNMX.U32 R3, R2, R3, 0x2, PT ;  /* 0x0000000202037446 */ /* 0x000fca0003800003 */
[----:B------:R-:W-:-:S04]  /*1590*/  IMAD.SHL.U32 R3, R3, 0x4, RZ ;  /* 0x0000000403037824 */ /* 0x000fc800078e00ff */
[----:B------:R-:W1:Y:S02]  /*15a0*/  LDC R8, c[0x2][R3+0xc0] ;  /* 0x0080300003087b82 */ /* 0x000e640000000800 */
[----:B-1----:R-:W-:-:S04]  /*15b0*/  SHF.R.S32.HI R9, RZ, 0x1f, R8 ;  /* 0x0000001fff097819 */ /* 0x002fc80000011408 */
.L_x_1094:
[----:B------:R-:W-:Y:S05]  /*15c0*/  BRX R8 -0x15d0                                                                                (*"BRANCH_TARGETS .L_x_1095,.L_x_1096,.L_x_866"*) ;  /* 0xffffffe8088c7949 */ /* 0x000fea000383ffff */
.L_x_1096:
[----:B0---4-:R-:W-:Y:S01]  /*15d0*/  FMUL R6, R10, R6 ;  /* 0x000000060a067220 */ /* 0x011fe20000400000 */
[----:B------:R-:W-:Y:S06]  /*15e0*/  BRA `(.L_x_866) ;  /* 0x00000000002c7947 */ /* 0x000fec0003800000 */
.L_x_1095:
[----:B0---4-:R-:W-:Y:S01]  /*15f0*/  FADD R6, R10, R6 ;  /* 0x000000060a067221 */ /* 0x011fe20000000000 */
[----:B------:R-:W-:Y:S06]  /*1600*/  BRA `(.L_x_866) ;  /* 0x0000000000247947 */ /* 0x000fec0003800000 */
.L_x_865:
[----:B------:R-:W-:-:S05]  /*1610*/  IMAD.MOV.U32 R3, RZ, RZ, -0x3 ;  /* 0xfffffffdff037424 */ /* 0x000fca00078e00ff */
[----:B------:R-:W-:-:S05]  /*1620*/  VIADDMNMX.U32 R3, R2, R3, 0x2, PT ;  /* 0x0000000202037446 */ /* 0x000fca0003800003 */
[----:B------:R-:W-:-:S04]  /*1630*/  IMAD.SHL.U32 R3, R3, 0x4, RZ ;  /* 0x0000000403037824 */ /* 0x000fc800078e00ff */
[----:B------:R-:W1:Y:S02]  /*1640*/  LDC R8, c[0x2][R3+0xcc] ;  /* 0x0080330003087b82 */ /* 0x000e640000000800 */
[----:B-1----:R-:W-:-:S04]  /*1650*/  SHF.R.S32.HI R9, RZ, 0x1f, R8 ;  /* 0x0000001fff097819 */ /* 0x002fc80000011408 */
.L_x_1098:
[----:B------:R-:W-:Y:S05]  /*1660*/  BRX R8 -0x1670                                                                                (*"BRANCH_TARGETS .L_x_1099,.L_x_1100,.L_x_866"*) ;  /* 0xffffffe808647949 */ /* 0x000fea000383ffff */
.L_x_1100:
[----:B0---4-:R-:W-:Y:S01]  /*1670*/  FMNMX R6, R10, R6, PT ;  /* 0x000000060a067209 */ /* 0x011fe20003800000 */
[----:B------:R-:W-:Y:S06]  /*1680*/  BRA `(.L_x_866) ;  /* 0x0000000000047947 */ /* 0x000fec0003800000 */
.L_x_1099:
[----:B0---4-:R-:W-:-:S07]  /*1690*/  FMNMX R6, R10, R6, !PT ;  /* 0x000000060a067209 */ /* 0x011fce0007800000 */
.L_x_866:
[----:B------:R-:W-:Y:S05]  /*16a0*/  @P0 BRA `(.L_x_867) ;  /* 0x0000000000280947 */ /* 0x000fea0003800000 */
[----:B------:R-:W-:-:S05]  /*16b0*/  IMAD.MOV.U32 R3, RZ, RZ, -0x1 ;  /* 0xffffffffff037424 */ /* 0x000fca00078e00ff */
[----:B------:R-:W-:-:S05]  /*16c0*/  VIADDMNMX.U32 R3, R2, R3, 0x2, PT ;  /* 0x0000000202037446 */ /* 0x000fca0003800003 */
[----:B------:R-:W-:-:S04]  /*16d0*/  IMAD.SHL.U32 R8, R3, 0x4, RZ ;  /* 0x0000000403087824 */ /* 0x000fc800078e00ff */
[----:B------:R-:W1:Y:S02]  /*16e0*/  LDC R2, c[0x2][R8+0xd8] ;  /* 0x0080360008027b82 */ /* 0x000e640000000800 */
[----:B-1----:R-:W-:-:S04]  /*16f0*/  SHF.R.S32.HI R3, RZ, 0x1f, R2 ;  /* 0x0000001fff037819 */ /* 0x002fc80000011402 */
.L_x_1102:
[----:B------:R-:W-:Y:S05]  /*1700*/  BRX R2 -0x1710                                                                                (*"BRANCH_TARGETS .L_x_1103,.L_x_1104,.L_x_868"*) ;  /* 0xffffffe8023c7949 */ /* 0x000fea000383ffff */
.L_x_1104:
[----:B0---4-:R-:W-:Y:S01]  /*1710*/  FMUL R7, R10, R7 ;  /* 0x000000070a077220 */ /* 0x011fe20000400000 */
[----:B------:R-:W-:Y:S06]  /*1720*/  BRA `(.L_x_868) ;  /* 0x00000000002c7947 */ /* 0x000fec0003800000 */
.L_x_1103:
[----:B0---4-:R-:W-:Y:S01]  /*1730*/  FADD R7, R10, R7 ;  /* 0x000000070a077221 */ /* 0x011fe20000000000 */
[----:B------:R-:W-:Y:S06]  /*1740*/  BRA `(.L_x_868) ;  /* 0x0000000000247947 */ /* 0x000fec0003800000 */
.L_x_867:
[----:B------:R-:W-:-:S05]  /*1750*/  IMAD.MOV.U32 R3, RZ, RZ, -0x3 ;  /* 0xfffffffdff037424 */ /* 0x000fca00078e00ff */
[----:B------:R-:W-:-:S05]  /*1760*/  VIADDMNMX.U32 R3, R2, R3, 0x2, PT ;  /* 0x0000000202037446 */ /* 0x000fca0003800003 */
[----:B------:R-:W-:-:S04]  /*1770*/  IMAD.SHL.U32 R8, R3, 0x4, RZ ;  /* 0x0000000403087824 */ /* 0x000fc800078e00ff */
[----:B------:R-:W1:Y:S02]  /*1780*/  LDC R2, c[0x2][R8+0xe4] ;  /* 0x0080390008027b82 */ /* 0x000e640000000800 */
[----:B-1----:R-:W-:-:S04]  /*1790*/  SHF.R.S32.HI R3, RZ, 0x1f, R2 ;  /* 0x0000001fff037819 */ /* 0x002fc80000011402 */
.L_x_1106:
[----:B------:R-:W-:Y:S05]  /*17a0*/  BRX R2 -0x17b0                                                                                (*"BRANCH_TARGETS .L_x_1107,.L_x_1108,.L_x_868"*) ;  /* 0xffffffe802147949 */ /* 0x000fea000383ffff */
.L_x_1108:
[----:B0---4-:R-:W-:Y:S01]  /*17b0*/  FMNMX R7, R10, R7, PT ;  /* 0x000000070a077209 */ /* 0x011fe20003800000 */
[----:B------:R-:W-:Y:S06]  /*17c0*/  BRA `(.L_x_868) ;  /* 0x0000000000047947 */ /* 0x000fec0003800000 */
.L_x_1107:
[----:B0---4-:R-:W-:-:S07]  /*17d0*/  FMNMX R7, R10, R7, !PT ;  /* 0x000000070a077209 */ /* 0x011fce0007800000 */
.L_x_868:
[----:B------:R-:W1:Y:S02]  /*17e0*/  LDC.64 R2, c[0x0][0x380] ;  /* 0x0000e000ff027b82 */ /* 0x000e640000000a00 */
[----:B-1----:R-:W-:-:S05]  /*17f0*/  IMAD.WIDE.U32 R2, R0, 0x10, R2 ;  /* 0x0000001000027825 */ /* 0x002fca00078e0002 */
[----:B------:R-:W-:Y:S01]  /*1800*/  STG.E.128 desc[UR8][R2.64], R4 ;  /* 0x0000000402007986 */ /* 0x000fe2000c101d08 */
[----:B------:R-:W-:Y:S05]  /*1810*/  EXIT ;  /* 0x000000000000794d */ /* 0x000fea0003800000 */
.L_x_869:
        /* <DEDUP_REMOVED lines=14> */
.L_x_1120:


//--------------------- .nv.global.init           --------------------------
	.section	.nv.global.init,"aw",@progbits
	.align	4
.nv.global.init:
	.type		__cudart_i2opi_f,@object
	.size		__cudart_i2opi_f,(.L_0 - __cudart_i2opi_f)
__cudart_i2opi_f:
        /*0000*/ 	.byte	0x41, 0x90, 0x43, 0x3c, 0x99, 0x95, 0x62, 0xdb, 0xc0, 0xdd, 0x34, 0xf5, 0xd1, 0x57, 0x27, 0xfc
        /*0010*/ 	.byte	0x29, 0x15, 0x44, 0x4e, 0x6e, 0x83, 0xf9, 0xa2
.L_0:


//--------------------- .nv.shared._Z13uniformUpdateP6float4Pfjf --------------------------
	.section	.nv.shared._Z13uniformUpdateP6float4Pfjf,"aw",@nobits
	.sectionflags	@""
	.align	4
.nv.shared._Z13uniformUpdateP6float4Pfjf:
	.zero		1028


//--------------------- .nv.shared.reserved.0     --------------------------
	.section	.nv.shared.reserved.0,"aw",@nobits
	.weak		__nv_reservedSMEM_offset_0_alias
	.size		__nv_reservedSMEM_offset_0_alias, 0, 64
	.other		__nv_reservedSMEM_offset_0_alias,@"STO_CUDA_RESERVED_SHARED STV_DEFAULT"
__nv_reservedSMEM_offset_0_alias:
	.zero		0
	.zero		64


//--------------------- .nv.shared._Z20scanExclusiveShared2PfS_S_jjjf --------------------------
	.section	.nv.shared._Z20scanExclusiveShared2PfS_S_jjjf,"aw",@nobits
	.sectionflags	@""
	.align	4
.nv.shared._Z20scanExclusiveShared2PfS_S_jjjf:
	.zero		3072


//--------------------- .nv.shared._Z20scanExclusiveShared4P6float4S0_jjfffiiiifiif --------------------------
	.section	.nv.shared._Z20scanExclusiveShared4P6float4S0_jjfffiiiifiif,"aw",@nobits
	.sectionflags	@""
	.align	4
.nv.shared._Z20scanExclusiveShared4P6float4S0_jjfffiiiifiif:
	.zero		3072


//--------------------- .nv.shared._Z20scanExclusiveSharedwP6float4S0_jjfffiiifiif --------------------------
	.section	.nv.shared._Z20scanExclusiveSharedwP6float4S0_jjfffiiifiif,"aw",@nobits
	.sectionflags	@""
	.align	4
.nv.shared._Z20scanExclusiveSharedwP6float4S0_jjfffiiifiif:
	.zero		3072


//--------------------- .nv.shared._Z19scanExclusiveSharedP6float4S0_jjf --------------------------
	.section	.nv.shared._Z19scanExclusiveSharedP6float4S0_jjf,"aw",@nobits
	.sectionflags	@""
	.align	4
.nv.shared._Z19scanExclusiveSharedP6float4S0_jjf:
	.zero		3072


//--------------------- .nv.constant0._Z13uniformUpdateP6float4Pfjf --------------------------
	.section	.nv.constant0._Z13uniformUpdateP6float4Pfjf,"a",@progbits
	.sectionflags	@""
	.align	4
.nv.constant0._Z13uniformUpdateP6float4Pfjf:
	.zero		920


//--------------------- .nv.constant0._Z20scanExclusiveShared2PfS_S_jjjf --------------------------
	.section	.nv.constant0._Z20scanExclusiveShared2PfS_S_jjjf,"a",@progbits
	.sectionflags	@""
	.align	4
.nv.constant0._Z20scanExclusiveShared2PfS_S_jjjf:
	.zero		936


//--------------------- .nv.constant0._Z20scanExclusiveShared4P6float4S0_jjfffiiiifiif --------------------------
	.section	.nv.constant0._Z20scanExclusiveShared4P6float4S0_jjfffiiiifiif,"a",@progbits
	.sectionflags	@""
	.align	4
.nv.constant0._Z20scanExclusiveShared4P6float4S0_jjfffiiiifiif:
	.zero		964


//--------------------- .nv.constant0._Z20scanExclusiveSharedwP6float4S0_jjfffiiifiif --------------------------
	.section	.nv.constant0._Z20scanExclusiveSharedwP6float4S0_jjfffiiifiif,"a",@progbits
	.sectionflags	@""
	.align	4
.nv.constant0._Z20scanExclusiveSharedwP6float4S0_jjfffiiifiif:
	.zero		960


//--------------------- .nv.constant0._Z19scanExclusiveSharedP6float4S0_jjf --------------------------
	.section	.nv.constant0._Z19scanExclusiveSharedP6float4S0_jjf,"a",@progbits
	.sectionflags	@""
	.align	4
.nv.constant0._Z19scanExclusiveSharedP6float4S0_jjf:
	.zero		924


//--------------------- SYMBOLS --------------------------

	.type		.nv.reservedSmem.offset0,@object
	.size		.nv.reservedSmem.offset0,0x4
	.type		.nv.reservedSmem.cap,@object
	.size		.nv.reservedSmem.cap,0x4
